	.target	sm_80

	.elftype	@"ET_EXEC"


//--------------------- .note.nv.tkinfo           --------------------------
	.section	.note.nv.tkinfo,"",@"SHT_NOTE"
	.sectionflags	@"SHF_NOTE_NV_TKINFO"
	.tkinfo
        /*0018*/ 	.word	0x00000002
        /*0030*/ 	.string	""
        /*0030*/ 	.string	"ptxas"
        /*0030*/ 	.string	"Cuda compilation tools, release 13.0, V13.0.88"
        /*0030*/ 	.string	"Build cuda_13.0.r13.0/compiler.36424714_0"
        /*0030*/ 	.string	"-v  -suppress-debug-info  -lineinfo  -arch sm_80 "



//--------------------- .note.nv.cuinfo           --------------------------
	.section	.note.nv.cuinfo,"",@"SHT_NOTE"
	.sectionflags	@"SHF_NOTE_NV_CUINFO"
        /*0018*/ 	.short	0x0002
        /*001a*/ 	.short	0x0050
        /*001c*/ 	.short	0x0082
	.zero		2


//--------------------- .nv.info                  --------------------------
	.section	.nv.info,"",@"SHT_CUDA_INFO"
	.align	4


	//----- nvinfo : EIATTR_REGCOUNT
	.align		4
        /*0000*/ 	.byte	0x04, 0x2f
        /*0002*/ 	.short	(.L_1 - .L_0)
	.align		4
.L_0:
        /*0004*/ 	.word	index@(matmul_kernel)
        /*0008*/ 	.word	0x000000ff


	//----- nvinfo : EIATTR_FRAME_SIZE
	.align		4
.L_1:
        /*000c*/ 	.byte	0x04, 0x11
        /*000e*/ 	.short	(.L_3 - .L_2)
	.align		4
.L_2:
        /*0010*/ 	.word	index@(matmul_kernel)
        /*0014*/ 	.word	0x000004e8


	//----- nvinfo : EIATTR_MIN_STACK_SIZE
	.align		4
.L_3:
        /*0018*/ 	.byte	0x04, 0x12
        /*001a*/ 	.short	(.L_5 - .L_4)
	.align		4
.L_4:
        /*001c*/ 	.word	index@(matmul_kernel)
        /*0020*/ 	.word	0x000004e8
.L_5:


//--------------------- .nv.info.matmul_kernel    --------------------------
	.section	.nv.info.matmul_kernel,"",@"SHT_CUDA_INFO"
	.sectionflags	@""
	.align	4


	//----- nvinfo : EIATTR_CUDA_API_VERSION
	.align		4
        /*0000*/ 	.byte	0x04, 0x37
        /*0002*/ 	.short	(.L_7 - .L_6)
.L_6:
        /*0004*/ 	.word	0x00000082


	//----- nvinfo : EIATTR_SW2861232_WAR
	.align		4
.L_7:
        /*0008*/ 	.byte	0x01, 0x35
	.zero		2


	//----- nvinfo : EIATTR_PARAM_CBANK
	.align		4
        /*000c*/ 	.byte	0x04, 0x0a
        /*000e*/ 	.short	(.L_9 - .L_8)
	.align		4
.L_8:
        /*0010*/ 	.word	index@(.nv.constant0.matmul_kernel)
        /*0014*/ 	.short	0x0160
        /*0016*/ 	.short	0x0050


	//----- nvinfo : EIATTR_CBANK_PARAM_SIZE
	.align		4
.L_9:
        /*0018*/ 	.byte	0x03, 0x19
        /*001a*/ 	.short	0x0050


	//----- nvinfo : EIATTR_KPARAM_INFO
	.align		4
        /*001c*/ 	.byte	0x04, 0x17
        /*001e*/ 	.short	(.L_11 - .L_10)
.L_10:
        /*0020*/ 	.word	0x00000000
        /*0024*/ 	.short	0x000d
        /*0026*/ 	.short	0x0048
        /*0028*/ 	.byte	0x00, 0xf4, 0x21, 0x00


	//----- nvinfo : EIATTR_KPARAM_INFO
	.align		4
.L_11:
        /*002c*/ 	.byte	0x04, 0x17
        /*002e*/ 	.short	(.L_13 - .L_12)
.L_12:
        /*0030*/ 	.word	0x00000000
        /*0034*/ 	.short	0x000c
        /*0036*/ 	.short	0x0040
        /*0038*/ 	.byte	0x00, 0xf4, 0x21, 0x00


	//----- nvinfo : EIATTR_KPARAM_INFO
	.align		4
.L_13:
        /*003c*/ 	.byte	0x04, 0x17
        /*003e*/ 	.short	(.L_15 - .L_14)
.L_14:
        /*0040*/ 	.word	0x00000000
        /*0044*/ 	.short	0x000b
        /*0046*/ 	.short	0x0038
        /*0048*/ 	.byte	0x00, 0xf0, 0x11, 0x00


	//----- nvinfo : EIATTR_KPARAM_INFO
	.align		4
.L_15:
        /*004c*/ 	.byte	0x04, 0x17
        /*004e*/ 	.short	(.L_17 - .L_16)
.L_16:
        /*0050*/ 	.word	0x00000000
        /*0054*/ 	.short	0x000a
        /*0056*/ 	.short	0x0034
        /*0058*/ 	.byte	0x00, 0xf0, 0x11, 0x00


	//----- nvinfo : EIATTR_KPARAM_INFO
	.align		4
.L_17:
        /*005c*/ 	.byte	0x04, 0x17
        /*005e*/ 	.short	(.L_19 - .L_18)
.L_18:
        /*0060*/ 	.word	0x00000000
        /*0064*/ 	.short	0x0009
        /*0066*/ 	.short	0x0030
        /*0068*/ 	.byte	0x00, 0xf0, 0x11, 0x00


	//----- nvinfo : EIATTR_KPARAM_INFO
	.align		4
.L_19:
        /*006c*/ 	.byte	0x04, 0x17
        /*006e*/ 	.short	(.L_21 - .L_20)
.L_20:
        /*0070*/ 	.word	0x00000000
        /*0074*/ 	.short	0x0008
        /*0076*/ 	.short	0x002c
        /*0078*/ 	.byte	0x00, 0xf0, 0x11, 0x00


	//----- nvinfo : EIATTR_KPARAM_INFO
	.align		4
.L_21:
        /*007c*/ 	.byte	0x04, 0x17
        /*007e*/ 	.short	(.L_23 - .L_22)
.L_22:
        /*0080*/ 	.word	0x00000000
        /*0084*/ 	.short	0x0007
        /*0086*/ 	.short	0x0028
        /*0088*/ 	.byte	0x00, 0xf0, 0x11, 0x00


	//----- nvinfo : EIATTR_KPARAM_INFO
	.align		4
.L_23:
        /*008c*/ 	.byte	0x04, 0x17
        /*008e*/ 	.short	(.L_25 - .L_24)
.L_24:
        /*0090*/ 	.word	0x00000000
        /*0094*/ 	.short	0x0006
        /*0096*/ 	.short	0x0024
        /*0098*/ 	.byte	0x00, 0xf0, 0x11, 0x00


	//----- nvinfo : EIATTR_KPARAM_INFO
	.align		4
.L_25:
        /*009c*/ 	.byte	0x04, 0x17
        /*009e*/ 	.short	(.L_27 - .L_26)
.L_26:
        /*00a0*/ 	.word	0x00000000
        /*00a4*/ 	.short	0x0005
        /*00a6*/ 	.short	0x0020
        /*00a8*/ 	.byte	0x00, 0xf0, 0x11, 0x00


	//----- nvinfo : EIATTR_KPARAM_INFO
	.align		4
.L_27:
        /*00ac*/ 	.byte	0x04, 0x17
        /*00ae*/ 	.short	(.L_29 - .L_28)
.L_28:
        /*00b0*/ 	.word	0x00000000
        /*00b4*/ 	.short	0x0004
        /*00b6*/ 	.short	0x001c
        /*00b8*/ 	.byte	0x00, 0xf0, 0x11, 0x00


	//----- nvinfo : EIATTR_KPARAM_INFO
	.align		4
.L_29:
        /*00bc*/ 	.byte	0x04, 0x17
        /*00be*/ 	.short	(.L_31 - .L_30)
.L_30:
        /*00c0*/ 	.word	0x00000000
        /*00c4*/ 	.short	0x0003
        /*00c6*/ 	.short	0x0018
        /*00c8*/ 	.byte	0x00, 0xf0, 0x11, 0x00


	//----- nvinfo : EIATTR_KPARAM_INFO
	.align		4
.L_31:
        /*00cc*/ 	.byte	0x04, 0x17
        /*00ce*/ 	.short	(.L_33 - .L_32)
.L_32:
        /*00d0*/ 	.word	0x00000000
        /*00d4*/ 	.short	0x0002
        /*00d6*/ 	.short	0x0010
        /*00d8*/ 	.byte	0x00, 0xf4, 0x21, 0x00


	//----- nvinfo : EIATTR_KPARAM_INFO
	.align		4
.L_33:
        /*00dc*/ 	.byte	0x04, 0x17
        /*00de*/ 	.short	(.L_35 - .L_34)
.L_34:
        /*00e0*/ 	.word	0x00000000
        /*00e4*/ 	.short	0x0001
        /*00e6*/ 	.short	0x0008
        /*00e8*/ 	.byte	0x00, 0xf4, 0x21, 0x00


	//----- nvinfo : EIATTR_KPARAM_INFO
	.align		4
.L_35:
        /*00ec*/ 	.byte	0x04, 0x17
        /*00ee*/ 	.short	(.L_37 - .L_36)
.L_36:
        /*00f0*/ 	.word	0x00000000
        /*00f4*/ 	.short	0x0000
        /*00f6*/ 	.short	0x0000
        /*00f8*/ 	.byte	0x00, 0xf4, 0x21, 0x00


	//----- nvinfo : EIATTR_MAXREG_COUNT
	.align		4
.L_37:
        /*00fc*/ 	.byte	0x03, 0x1b
        /*00fe*/ 	.short	0x00ff


	//----- nvinfo : EIATTR_NUM_BARRIERS
	.align		4
        /*0100*/ 	.byte	0x02, 0x4c
        /*0102*/ 	.byte	0x01
	.zero		1


	//----- nvinfo : EIATTR_ANNOTATIONS
	.align		4
        /*0104*/ 	.byte	0x04, 0x55
        /*0106*/ 	.short	(.L_39 - .L_38)


	//   ....[0]....
.L_38:
        /*0108*/ 	.word	0x00000001
        /*010c*/ 	.byte	0x20, 0x36, 0x00, 0x00, 0x01, 0x00, 0x00, 0x00, 0x50, 0x36, 0x00, 0x00, 0x01, 0x00, 0x00, 0x00
        /* <DEDUP_REMOVED lines=533> */
        /*226c*/ 	.byte	0x40, 0x13, 0x01, 0x00, 0x01, 0x00, 0x00, 0x00, 0x60, 0x13, 0x01, 0x00


	//----- nvinfo : EIATTR_MERCURY_ISA_VERSION
	.align		4
.L_39:
        /*2278*/ 	.byte	0x03, 0x5f
        /*227a*/ 	.short	0x0000


	//----- nvinfo : EIATTR_EXIT_INSTR_OFFSETS
	.align		4
        /*227c*/ 	.byte	0x04, 0x1c
        /*227e*/ 	.short	(.L_41 - .L_40)


	//   ....[0]....
.L_40:
        /*2280*/ 	.word	0x000144a0


	//   ....[1]....
        /*2284*/ 	.word	0x000144c0


	//----- nvinfo : EIATTR_REQNTID
	.align		4
.L_41:
        /*2288*/ 	.byte	0x04, 0x10
        /*228a*/ 	.short	(.L_43 - .L_42)
.L_42:
        /*228c*/ 	.word	0x00000080
        /*2290*/ 	.word	0x00000001
        /*2294*/ 	.word	0x00000001
.L_43:


//--------------------- .nv.callgraph             --------------------------
	.section	.nv.callgraph,"",@"SHT_CUDA_CALLGRAPH"
	.align	4
	.sectionentsize	8
	.align		4
        /*0000*/ 	.word	0x00000000
	.align		4
        /*0004*/ 	.word	0xffffffff
	.align		4
        /*0008*/ 	.word	0x00000000
	.align		4
        /*000c*/ 	.word	0xfffffffe
	.align		4
        /*0010*/ 	.word	0x00000000
	.align		4
        /*0014*/ 	.word	0xfffffffd
	.align		4
        /*0018*/ 	.word	0x00000000
	.align		4
        /*001c*/ 	.word	0xfffffffc


//--------------------- .nv.rel.action            --------------------------
	.section	.nv.rel.action,"",@"SHT_CUDA_RELOCINFO"
	.align	8
	.sectionentsize	8
        /*0000*/ 	.byte	0x73, 0x00, 0x00, 0x00, 0x00, 0x00, 0x00, 0x00, 0x00, 0x00, 0x00, 0x11, 0x25, 0x00, 0x05, 0x36


//--------------------- .nv.constant0.matmul_kernel --------------------------
	.section	.nv.constant0.matmul_kernel,"a",@progbits
	.sectionflags	@""
	.align	4
.nv.constant0.matmul_kernel:
	.zero		432


//--------------------- .text.matmul_kernel       --------------------------
	.section	.text.matmul_kernel,"ax",@progbits
	.sectioninfo	@"SHI_REGISTERS=255"
	.align	128
        .global         matmul_kernel
        .type           matmul_kernel,@function
        .size           matmul_kernel,(.L_x_3 - matmul_kernel)
        .other          matmul_kernel,@"STO_CUDA_ENTRY STV_DEFAULT"
matmul_kernel:
.text.matmul_kernel:
[----:B------:R-:W-:Y:S02]  /*0000*/  IMAD.MOV.U32 R1, RZ, RZ, c[0x0][0x28] ;  /* 0x00000a00ff017624 */ /* 0x000fe400078e00ff */
[----:B------:R-:W-:Y:S01]  /*0010*/  IMAD.MOV.U32 R0, RZ, RZ, c[0x0][0x17c] ;  /* 0x00005f00ff007624 */ /* 0x000fe200078e00ff */
[----:B------:R-:W1:Y:S01]  /*0020*/  S2R R5, SR_CTAID.X ;  /* 0x0000000000057919 */ /* 0x000e620000002500 */
[----:B------:R-:W-:Y:S01]  /*0030*/  IMAD.MOV.U32 R52, RZ, RZ, c[0x0][0x180] ;  /* 0x00006000ff347624 */ /* 0x000fe200078e00ff */
[----:B------:R-:W-:Y:S01]  /*0040*/  ULDC.64 UR6, c[0x0][0x118] ;  /* 0x0000460000067ab9 */ /* 0x000fe20000000a00 */
[----:B------:R-:W-:Y:S01]  /*0050*/  IMAD.MOV.U32 R206, RZ, RZ, c[0x0][0x188] ;  /* 0x00006200ffce7624 */ /* 0x000fe200078e00ff */
[----:B------:R-:W-:Y:S01]  /*0060*/  IADD3 R0, R0, 0x3f, RZ ;  /* 0x0000003f00007810 */ /* 0x000fe20007ffe0ff */
[----:B------:R-:W2:Y:S01]  /*0070*/  S2R R50, SR_TID.X ;  /* 0x0000000000327919 */ /* 0x000ea20000002100 */
[----:B------:R-:W-:Y:S01]  /*0080*/  IADD3 R48, R52, -0x2, RZ ;  /* 0xfffffffe34307810 */ /* 0x000fe20007ffe0ff */
[C---:B------:R-:W-:Y:S01]  /*0090*/  IMAD.SHL.U32 R215, R206.reuse, 0x4, RZ ;  /* 0x00000004ced77824 */ /* 0x040fe200078e00ff */
[----:B------:R-:W-:Y:S01]  /*00a0*/  SHF.R.S32.HI R3, RZ, 0x1f, R0 ;  /* 0x0000001fff037819 */ /* 0x000fe20000011400 */
[C---:B------:R-:W-:Y:S01]  /*00b0*/  IMAD R171, R206.reuse, 0x14, RZ ;  /* 0x00000014ceab7824 */ /* 0x040fe200078e02ff */
[----:B------:R-:W-:Y:S01]  /*00c0*/  IADD3 R1, R1, -0x4e8, RZ ;  /* 0xfffffb1801017810 */ /* 0x000fe20007ffe0ff */
[C---:B------:R-:W-:Y:S01]  /*00d0*/  IMAD R201, R206.reuse, 0x5, RZ ;  /* 0x00000005cec97824 */ /* 0x040fe200078e02ff */
[----:B------:R-:W-:Y:S01]  /*00e0*/  LEA.HI R3, R3, R0, RZ, 0x6 ;  /* 0x0000000003037211 */ /* 0x000fe200078f30ff */
[C---:B------:R-:W-:Y:S01]  /*00f0*/  IMAD R195, R206.reuse, 0x15, RZ ;  /* 0x00000015cec37824 */ /* 0x040fe200078e02ff */
[----:B------:R-:W-:Y:S01]  /*0100*/  CS2R R184, SRZ ;  /* 0x0000000000b87805 */ /* 0x000fe2000001ff00 */
[C---:B------:R-:W-:Y:S01]  /*0110*/  IMAD.SHL.U32 R227, R206.reuse, 0x2, RZ ;  /* 0x00000002cee37824 */ /* 0x040fe200078e00ff */
[----:B------:R-:W-:Y:S01]  /*0120*/  SHF.R.S32.HI R3, RZ, 0x6, R3 ;  /* 0x00000006ff037819 */ /* 0x000fe20000011403 */
[C---:B------:R-:W-:Y:S01]  /*0130*/  IMAD R193, R206.reuse, 0x6, RZ ;  /* 0x00000006cec17824 */ /* 0x040fe200078e02ff */
[----:B------:R-:W-:Y:S01]  /*0140*/  CS2R R186, SRZ ;  /* 0x0000000000ba7805 */ /* 0x000fe2000001ff00 */
[----:B------:R-:W-:Y:S01]  /*0150*/  IMAD R203, R206, 0x16, RZ ;  /* 0x00000016cecb7824 */ /* 0x000fe200078e02ff */
[----:B------:R-:W-:Y:S01]  /*0160*/  CS2R R182, SRZ ;  /* 0x0000000000b67805 */ /* 0x000fe2000001ff00 */
[----:B------:R-:W-:-:S02]  /*0170*/  IMAD.SHL.U32 R4, R3, 0x8, RZ ;  /* 0x0000000803047824 */ /* 0x000fc400078e00ff */
[C---:B------:R-:W-:Y:S01]  /*0180*/  IMAD R231, R206.reuse, 0x3, RZ ;  /* 0x00000003cee77824 */ /* 0x040fe200078e02ff */
[----:B-1----:R-:W-:Y:S01]  /*0190*/  IABS R8, R5 ;  /* 0x0000000500087213 */ /* 0x002fe20000000000 */
[C---:B------:R-:W-:Y:S01]  /*01a0*/  IMAD R169, R206.reuse, 0x7, RZ ;  /* 0x00000007cea97824 */ /* 0x040fe200078e02ff */
[-C--:B------:R-:W-:Y:S01]  /*01b0*/  IABS R7, R4.reuse ;  /* 0x0000000400077213 */ /* 0x080fe20000000000 */
[----:B------:R-:W-:Y:S01]  /*01c0*/  IMAD R216, R206, 0x17, RZ ;  /* 0x00000017ced87824 */ /* 0x000fe200078e02ff */
[----:B------:R-:W-:Y:S02]  /*01d0*/  IABS R10, R4 ;  /* 0x00000004000a7213 */ /* 0x000fe40000000000 */
[----:B------:R-:W1:Y:S01]  /*01e0*/  I2F.RP R0, R7 ;  /* 0x0000000700007306 */ /* 0x000e620000209400 */
[----:B--2---:R-:W-:Y:S02]  /*01f0*/  LOP3.LUT R86, R50, 0x7f, RZ, 0xc0, !PT ;  /* 0x0000007f32567812 */ /* 0x004fe400078ec0ff */
[----:B------:R-:W-:-:S03]  /*0200*/  SHF.R.S32.HI R205, RZ, 0x6, R50 ;  /* 0x00000006ffcd7819 */ /* 0x000fc60000011432 */
[----:B------:R-:W-:Y:S01]  /*0210*/  IMAD.SHL.U32 R204, R86, 0x4, RZ ;  /* 0x0000000456cc7824 */ /* 0x000fe200078e00ff */
[----:B------:R-:W-:-:S04]  /*0220*/  SGXT R205, R205, 0x1 ;  /* 0x00000001cdcd781a */ /* 0x000fc80000000200 */
[----:B------:R-:W-:Y:S01]  /*0230*/  LOP3.LUT R135, R204, 0x60, RZ, 0x3c, !PT ;  /* 0x00000060cc877812 */ /* 0x000fe200078e3cff */
[----:B-1----:R-:W1:Y:S02]  /*0240*/  MUFU.RCP R0, R0 ;  /* 0x0000000000007308 */ /* 0x002e640000001000 */
[----:B-1----:R-:W-:Y:S01]  /*0250*/  IADD3 R2, R0, 0xffffffe, RZ ;  /* 0x0ffffffe00027810 */ /* 0x002fe20007ffe0ff */
[----:B------:R-:W-:-:S05]  /*0260*/  IMAD.MOV R0, RZ, RZ, -R10 ;  /* 0x000000ffff007224 */ /* 0x000fca00078e0a0a */
[----:B------:R1:W2:Y:S02]  /*0270*/  F2I.FTZ.U32.TRUNC.NTZ R3, R2 ;  /* 0x0000000200037305 */ /* 0x0002a4000021f000 */
[----:B-1----:R-:W-:Y:S02]  /*0280*/  IMAD.MOV.U32 R2, RZ, RZ, RZ ;  /* 0x000000ffff027224 */ /* 0x002fe400078e00ff */
[----:B--2---:R-:W-:-:S04]  /*0290*/  IMAD.MOV R6, RZ, RZ, -R3 ;  /* 0x000000ffff067224 */ /* 0x004fc800078e0a03 */
[----:B------:R-:W-:Y:S02]  /*02a0*/  IMAD R9, R6, R7, RZ ;  /* 0x0000000706097224 */ /* 0x000fe400078e02ff */
[----:B------:R-:W-:Y:S01]  /*02b0*/  IMAD.MOV.U32 R6, RZ, RZ, R8 ;  /* 0x000000ffff067224 */ /* 0x000fe200078e0008 */
[----:B------:R-:W-:Y:S01]  /*02c0*/  IABS R8, c[0x0][0x17c] ;  /* 0x00005f0000087a13 */ /* 0x000fe20000000000 */
[----:B------:R-:W-:-:S06]  /*02d0*/  IMAD.HI.U32 R3, R3, R9, R2 ;  /* 0x0000000903037227 */ /* 0x000fcc00078e0002 */
[----:B------:R-:W-:-:S04]  /*02e0*/  IMAD.HI.U32 R3, R3, R6, RZ ;  /* 0x0000000603037227 */ /* 0x000fc800078e00ff */
[----:B------:R-:W-:-:S05]  /*02f0*/  IMAD R0, R3, R0, R6 ;  /* 0x0000000003007224 */ /* 0x000fca00078e0206 */
[----:B------:R-:W-:-:S13]  /*0300*/  ISETP.GT.U32.AND P1, PT, R7, R0, PT ;  /* 0x000000000700720c */ /* 0x000fda0003f24070 */
[----:B------:R-:W-:Y:S01]  /*0310*/  @!P1 IMAD.IADD R0, R0, 0x1, -R7 ;  /* 0x0000000100009824 */ /* 0x000fe200078e0a07 */
[----:B------:R-:W-:Y:S02]  /*0320*/  @!P1 IADD3 R3, R3, 0x1, RZ ;  /* 0x0000000103039810 */ /* 0x000fe40007ffe0ff */
[----:B------:R-:W-:Y:S02]  /*0330*/  ISETP.NE.AND P1, PT, R4, RZ, PT ;  /* 0x000000ff0400720c */ /* 0x000fe40003f25270 */
[----:B------:R-:W-:Y:S02]  /*0340*/  ISETP.GE.U32.AND P0, PT, R0, R7, PT ;  /* 0x000000070000720c */ /* 0x000fe40003f06070 */
[----:B------:R-:W-:-:S04]  /*0350*/  LOP3.LUT R0, R5, R4, RZ, 0x3c, !PT ;  /* 0x0000000405007212 */ /* 0x000fc800078e3cff */
[----:B------:R-:W-:Y:S01]  /*0360*/  ISETP.GE.AND P2, PT, R0, RZ, PT ;  /* 0x000000ff0000720c */ /* 0x000fe20003f46270 */
[----:B------:R-:W-:-:S05]  /*0370*/  IMAD.MOV.U32 R0, RZ, RZ, c[0x0][0x178] ;  /* 0x00005e00ff007624 */ /* 0x000fca00078e00ff */
[----:B------:R-:W-:Y:S02]  /*0380*/  IADD3 R0, R0, 0xff, RZ ;  /* 0x000000ff00007810 */ /* 0x000fe40007ffe0ff */
[----:B------:R-:W-:-:S05]  /*0390*/  @P0 IADD3 R3, R3, 0x1, RZ ;  /* 0x0000000103030810 */ /* 0x000fca0007ffe0ff */
[----:B------:R-:W-:Y:S01]  /*03a0*/  IMAD.MOV.U32 R2, RZ, RZ, R3 ;  /* 0x000000ffff027224 */ /* 0x000fe200078e0003 */
[----:B------:R-:W-:-:S03]  /*03b0*/  SHF.R.S32.HI R3, RZ, 0x1f, R0 ;  /* 0x0000001fff037819 */ /* 0x000fc60000011400 */
[----:B------:R-:W-:Y:S01]  /*03c0*/  @!P2 IMAD.MOV R2, RZ, RZ, -R2 ;  /* 0x000000ffff02a224 */ /* 0x000fe200078e0a02 */
[----:B------:R-:W-:Y:S02]  /*03d0*/  @!P1 LOP3.LUT R2, RZ, R4, RZ, 0x33, !PT ;  /* 0x00000004ff029212 */ /* 0x000fe400078e33ff */
[----:B------:R-:W-:-:S03]  /*03e0*/  LEA.HI R3, R3, R0, RZ, 0x8 ;  /* 0x0000000003037211 */ /* 0x000fc600078f40ff */
[----:B------:R-:W-:Y:S02]  /*03f0*/  IMAD.SHL.U32 R12, R2, 0x8, RZ ;  /* 0x00000008020c7824 */ /* 0x000fe400078e00ff */
[----:B------:R-:W-:-:S03]  /*0400*/  IMAD.MOV R2, RZ, RZ, -R2 ;  /* 0x000000ffff027224 */ /* 0x000fc600078e0a02 */
[----:B------:R-:W-:Y:S01]  /*0410*/  LEA.HI.SX32 R3, R3, -R12, 0x18 ;  /* 0x8000000c03037211 */ /* 0x000fe200078fc2ff */
[----:B------:R-:W-:Y:S02]  /*0420*/  IMAD R17, R4, R2, R5 ;  /* 0x0000000204117224 */ /* 0x000fe400078e0205 */
[----:B------:R-:W-:Y:S01]  /*0430*/  IMAD.MOV.U32 R2, RZ, RZ, RZ ;  /* 0x000000ffff027224 */ /* 0x000fe200078e00ff */
[----:B------:R-:W-:Y:S02]  /*0440*/  IMNMX R14, R3, 0x8, PT ;  /* 0x00000008030e7817 */ /* 0x000fe40003800200 */
[----:B------:R-:W-:Y:S02]  /*0450*/  IABS R4, R17 ;  /* 0x0000001100047213 */ /* 0x000fe40000000000 */
[----:B------:R-:W-:-:S04]  /*0460*/  IABS R7, R14 ;  /* 0x0000000e00077213 */ /* 0x000fc80000000000 */
[----:B------:R-:W1:Y:S08]  /*0470*/  I2F.RP R0, R7 ;  /* 0x0000000700007306 */ /* 0x000e700000209400 */
[----:B-1----:R-:W1:Y:S02]  /*0480*/  MUFU.RCP R0, R0 ;  /* 0x0000000000007308 */ /* 0x002e640000001000 */
[----:B-1----:R-:W-:-:S06]  /*0490*/  IADD3 R3, R0, 0xffffffe, RZ ;  /* 0x0ffffffe00037810 */ /* 0x002fcc0007ffe0ff */
[----:B------:R-:W1:Y:S02]  /*04a0*/  F2I.FTZ.U32.TRUNC.NTZ R3, R3 ;  /* 0x0000000300037305 */ /* 0x000e64000021f000 */
[----:B-1----:R-:W-:-:S04]  /*04b0*/  IMAD.MOV R6, RZ, RZ, -R3 ;  /* 0x000000ffff067224 */ /* 0x002fc800078e0a03 */
[----:B------:R-:W-:Y:S01]  /*04c0*/  IMAD R5, R6, R7, RZ ;  /* 0x0000000706057224 */ /* 0x000fe200078e02ff */
[----:B------:R-:W-:-:S03]  /*04d0*/  IABS R6, R14 ;  /* 0x0000000e00067213 */ /* 0x000fc60000000000 */
[----:B------:R-:W-:-:S04]  /*04e0*/  IMAD.HI.U32 R0, R3, R5, R2 ;  /* 0x0000000503007227 */ /* 0x000fc800078e0002 */
[----:B------:R-:W-:Y:S02]  /*04f0*/  IMAD.MOV.U32 R2, RZ, RZ, R8 ;  /* 0x000000ffff027224 */ /* 0x000fe400078e0008 */
[----:B------:R-:W-:Y:S01]  /*0500*/  IMAD.MOV R5, RZ, RZ, -R6 ;  /* 0x000000ffff057224 */ /* 0x000fe200078e0a06 */
[----:B------:R-:W-:Y:S01]  /*0510*/  IABS R6, c[0x0][0x178] ;  /* 0x00005e0000067a13 */ /* 0x000fe20000000000 */
[----:B------:R-:W-:Y:S01]  /*0520*/  IMAD.HI.U32 R3, R0, R4, RZ ;  /* 0x0000000400037227 */ /* 0x000fe200078e00ff */
[----:B------:R-:W1:Y:S03]  /*0530*/  I2F.RP R8, R2 ;  /* 0x0000000200087306 */ /* 0x000e660000209400 */
[----:B------:R-:W-:Y:S02]  /*0540*/  IMAD R4, R3, R5, R4 ;  /* 0x0000000503047224 */ /* 0x000fe400078e0204 */
[----:B------:R-:W-:-:S03]  /*0550*/  IMAD.MOV.U32 R0, RZ, RZ, R6 ;  /* 0x000000ffff007224 */ /* 0x000fc600078e0006 */
[----:B------:R-:W-:Y:S01]  /*0560*/  ISETP.GT.U32.AND P1, PT, R7, R4, PT ;  /* 0x000000040700720c */ /* 0x000fe20003f24070 */
[----:B------:R-:W2:Y:S08]  /*0570*/  I2F.RP R5, R0 ;  /* 0x0000000000057306 */ /* 0x000eb00000209400 */
[----:B-1----:R-:W1:Y:S04]  /*0580*/  MUFU.RCP R8, R8 ;  /* 0x0000000800087308 */ /* 0x002e680000001000 */
[----:B------:R-:W-:Y:S01]  /*0590*/  @!P1 IMAD.IADD R4, R4, 0x1, -R7 ;  /* 0x0000000104049824 */ /* 0x000fe200078e0a07 */
[----:B------:R-:W-:-:S02]  /*05a0*/  @!P1 IADD3 R3, R3, 0x1, RZ ;  /* 0x0000000103039810 */ /* 0x000fc40007ffe0ff */
[----:B------:R-:W-:Y:S01]  /*05b0*/  ISETP.NE.AND P1, PT, R14, RZ, PT ;  /* 0x000000ff0e00720c */ /* 0x000fe20003f25270 */
[----:B--2---:R-:W2:Y:S01]  /*05c0*/  MUFU.RCP R5, R5 ;  /* 0x0000000500057308 */ /* 0x004ea20000001000 */
[----:B------:R-:W-:Y:S02]  /*05d0*/  ISETP.GE.U32.AND P0, PT, R4, R7, PT ;  /* 0x000000070400720c */ /* 0x000fe40003f06070 */
[----:B------:R-:W-:-:S04]  /*05e0*/  LOP3.LUT R4, R17, R14, RZ, 0x3c, !PT ;  /* 0x0000000e11047212 */ /* 0x000fc800078e3cff */
[----:B------:R-:W-:Y:S02]  /*05f0*/  ISETP.GE.AND P2, PT, R4, RZ, PT ;  /* 0x000000ff0400720c */ /* 0x000fe40003f46270 */
[----:B-1----:R-:W-:-:S04]  /*0600*/  IADD3 R6, R8, 0xffffffe, RZ ;  /* 0x0ffffffe08067810 */ /* 0x002fc80007ffe0ff */
[----:B------:R1:W3:Y:S01]  /*0610*/  F2I.FTZ.U32.TRUNC.NTZ R7, R6 ;  /* 0x0000000600077305 */ /* 0x0002e2000021f000 */
[----:B------:R-:W-:Y:S02]  /*0620*/  @P0 IADD3 R3, R3, 0x1, RZ ;  /* 0x0000000103030810 */ /* 0x000fe40007ffe0ff */
[----:B--2---:R-:W-:-:S03]  /*0630*/  IADD3 R4, R5, 0xffffffe, RZ ;  /* 0x0ffffffe05047810 */ /* 0x004fc60007ffe0ff */
[----:B------:R-:W-:Y:S01]  /*0640*/  IMAD.MOV.U32 R10, RZ, RZ, R3 ;  /* 0x000000ffff0a7224 */ /* 0x000fe200078e0003 */
[----:B------:R-:W-:Y:S01]  /*0650*/  SHF.R.U32.HI R3, RZ, 0x6, R50 ;  /* 0x00000006ff037819 */ /* 0x000fe20000011632 */
[----:B------:R2:W4:Y:S02]  /*0660*/  F2I.FTZ.U32.TRUNC.NTZ R5, R4 ;  /* 0x0000000400057305 */ /* 0x000524000021f000 */
[----:B------:R-:W-:Y:S01]  /*0670*/  @!P2 IMAD.MOV R10, RZ, RZ, -R10 ;  /* 0x000000ffff0aa224 */ /* 0x000fe200078e0a0a */
[----:B------:R-:W-:Y:S02]  /*0680*/  @!P1 LOP3.LUT R10, RZ, R14, RZ, 0x33, !PT ;  /* 0x0000000eff0a9212 */ /* 0x000fe400078e33ff */
[----:B-1----:R-:W-:Y:S02]  /*0690*/  SGXT.U32 R6, R3, 0x1 ;  /* 0x000000010306781a */ /* 0x002fe40000000000 */
[----:B------:R-:W-:Y:S01]  /*06a0*/  SHF.L.U32 R207, R10, 0x6, RZ ;  /* 0x000000060acf7819 */ /* 0x000fe200000006ff */
[----:B---3--:R-:W-:-:S02]  /*06b0*/  IMAD.MOV R9, RZ, RZ, -R7 ;  /* 0x000000ffff097224 */ /* 0x008fc400078e0a07 */
[----:B--2---:R-:W-:Y:S01]  /*06c0*/  IMAD.MOV.U32 R4, RZ, RZ, RZ ;  /* 0x000000ffff047224 */ /* 0x004fe200078e00ff */
[----:B------:R-:W-:Y:S01]  /*06d0*/  LOP3.LUT R8, R207, R6, RZ, 0xfc, !PT ;  /* 0x00000006cf087212 */ /* 0x000fe200078efcff */
[----:B------:R-:W-:Y:S02]  /*06e0*/  IMAD R3, R9, R2, RZ ;  /* 0x0000000209037224 */ /* 0x000fe400078e02ff */
[----:B------:R-:W-:Y:S01]  /*06f0*/  IMAD.MOV.U32 R6, RZ, RZ, RZ ;  /* 0x000000ffff067224 */ /* 0x000fe200078e00ff */
[----:B------:R-:W-:Y:S01]  /*0700*/  IABS R11, R8 ;  /* 0x00000008000b7213 */ /* 0x000fe20000000000 */
[----:B----4-:R-:W-:Y:S01]  /*0710*/  IMAD.MOV R9, RZ, RZ, -R5 ;  /* 0x000000ffff097224 */ /* 0x010fe200078e0a05 */
[----:B------:R-:W-:Y:S01]  /*0720*/  LOP3.LUT R16, R8, 0x3e, RZ, 0xfc, !PT ;  /* 0x0000003e08107812 */ /* 0x000fe200078efcff */
[----:B------:R-:W-:Y:S01]  /*0730*/  IMAD.HI.U32 R6, R7, R3, R6 ;  /* 0x0000000307067227 */ /* 0x000fe200078e0006 */
[----:B------:R-:W-:Y:S02]  /*0740*/  IADD3 R3, R52, -0x14, RZ ;  /* 0xffffffec34037810 */ /* 0x000fe40007ffe0ff */
[----:B------:R-:W-:Y:S01]  /*0750*/  IABS R15, R16 ;  /* 0x00000010000f7213 */ /* 0x000fe20000000000 */
[----:B------:R-:W-:Y:S01]  /*0760*/  IMAD R9, R9, R0, RZ ;  /* 0x0000000009097224 */ /* 0x000fe200078e02ff */
[----:B------:R-:W-:Y:S01]  /*0770*/  ISETP.GE.U32.AND P5, PT, R3, 0x7fffffad, PT ;  /* 0x7fffffad0300780c */ /* 0x000fe20003fa6070 */
[----:B------:R-:W-:Y:S01]  /*0780*/  IMAD.HI.U32 R3, R6, R11, RZ ;  /* 0x0000000b06037227 */ /* 0x000fe200078e00ff */
[----:B------:R-:W-:-:S02]  /*0790*/  LOP3.LUT R20, R8, 0x2, RZ, 0xfc, !PT ;  /* 0x0000000208147812 */ /* 0x000fc400078efcff */
[----:B------:R-:W-:Y:S01]  /*07a0*/  LOP3.LUT R21, R8, 0x4, RZ, 0xfc, !PT ;  /* 0x0000000408157812 */ /* 0x000fe200078efcff */
[----:B------:R-:W-:Y:S01]  /*07b0*/  IMAD.MOV R3, RZ, RZ, -R3 ;  /* 0x000000ffff037224 */ /* 0x000fe200078e0a03 */
[----:B------:R-:W-:Y:S01]  /*07c0*/  IABS R13, R20 ;  /* 0x00000014000d7213 */ /* 0x000fe20000000000 */
[----:B------:R-:W-:Y:S01]  /*07d0*/  IMAD.HI.U32 R7, R6, R15, RZ ;  /* 0x0000000f06077227 */ /* 0x000fe200078e00ff */
[C---:B------:R-:W-:Y:S02]  /*07e0*/  LOP3.LUT R22, R8.reuse, 0x6, RZ, 0xfc, !PT ;  /* 0x0000000608167812 */ /* 0x040fe400078efcff */
[----:B------:R-:W-:Y:S01]  /*07f0*/  LOP3.LUT R23, R8, 0x8, RZ, 0xfc, !PT ;  /* 0x0000000808177812 */ /* 0x000fe200078efcff */
[----:B------:R-:W-:Y:S01]  /*0800*/  IMAD.HI.U32 R4, R5, R9, R4 ;  /* 0x0000000905047227 */ /* 0x000fe200078e0004 */
[----:B------:R-:W-:Y:S02]  /*0810*/  IABS R18, R22 ;  /* 0x0000001600127213 */ /* 0x000fe40000000000 */
[----:B------:R-:W-:Y:S01]  /*0820*/  IABS R19, R23 ;  /* 0x0000001700137213 */ /* 0x000fe20000000000 */
[----:B------:R-:W-:Y:S01]  /*0830*/  IMAD R5, R2, R3, R11 ;  /* 0x0000000302057224 */ /* 0x000fe200078e020b */
[----:B------:R-:W-:Y:S01]  /*0840*/  IABS R3, R21 ;  /* 0x0000001500037213 */ /* 0x000fe20000000000 */
[----:B------:R-:W-:Y:S01]  /*0850*/  IMAD.MOV R7, RZ, RZ, -R7 ;  /* 0x000000ffff077224 */ /* 0x000fe200078e0a07 */
[----:B------:R-:W-:Y:S01]  /*0860*/  ISETP.GE.AND P6, PT, R20, RZ, PT ;  /* 0x000000ff1400720c */ /* 0x000fe20003fc6270 */
[----:B------:R-:W-:Y:S01]  /*0870*/  IMAD.MOV.U32 R11, RZ, RZ, R13 ;  /* 0x000000ffff0b7224 */ /* 0x000fe200078e000d */
[C---:B------:R-:W-:Y:S01]  /*0880*/  ISETP.GT.U32.AND P1, PT, R2.reuse, R5, PT ;  /* 0x000000050200720c */ /* 0x040fe20003f24070 */
[----:B------:R-:W-:Y:S01]  /*0890*/  IMAD R15, R2, R7, R15 ;  /* 0x00000007020f7224 */ /* 0x000fe200078e020f */
[----:B------:R-:W-:Y:S01]  /*08a0*/  ISETP.GE.AND P3, PT, R16, RZ, PT ;  /* 0x000000ff1000720c */ /* 0x000fe20003f66270 */
[----:B------:R-:W-:Y:S01]  /*08b0*/  IMAD.MOV.U32 R13, RZ, RZ, R3 ;  /* 0x000000ffff0d7224 */ /* 0x000fe200078e0003 */
[----:B------:R-:W-:Y:S01]  /*08c0*/  LOP3.LUT R16, R8, 0xe, RZ, 0xfc, !PT ;  /* 0x0000000e08107812 */ /* 0x000fe200078efcff */
[----:B------:R-:W-:Y:S01]  /*08d0*/  IMAD.HI.U32 R3, R6, R11, RZ ;  /* 0x0000000b06037227 */ /* 0x000fe200078e00ff */
[----:B------:R-:W-:-:S02]  /*08e0*/  ISETP.GT.U32.AND P2, PT, R2, R15, PT ;  /* 0x0000000f0200720c */ /* 0x000fc40003f44070 */
[C---:B------:R-:W-:Y:S01]  /*08f0*/  LOP3.LUT R24, R8.reuse, 0x1a, RZ, 0xfc, !PT ;  /* 0x0000001a08187812 */ /* 0x040fe200078efcff */
[----:B------:R-:W-:Y:S01]  /*0900*/  IMAD.MOV R9, RZ, RZ, -R10 ;  /* 0x000000ffff097224 */ /* 0x000fe200078e0a0a */
[----:B------:R-:W-:Y:S01]  /*0910*/  LOP3.LUT R26, R8, 0x1c, RZ, 0xfc, !PT ;  /* 0x0000001c081a7812 */ /* 0x000fe200078efcff */
[----:B------:R-:W-:Y:S01]  /*0920*/  IMAD.HI.U32 R7, R6, R13, RZ ;  /* 0x0000000d06077227 */ /* 0x000fe200078e00ff */
[----:B------:R-:W-:Y:S02]  /*0930*/  IABS R29, R24 ;  /* 0x00000018001d7213 */ /* 0x000fe40000000000 */
[C---:B------:R-:W-:Y:S01]  /*0940*/  LOP3.LUT R28, R8.reuse, 0x1e, RZ, 0xfc, !PT ;  /* 0x0000001e081c7812 */ /* 0x040fe200078efcff */
[----:B------:R-:W-:Y:S01]  /*0950*/  IMAD.MOV R10, RZ, RZ, -R3 ;  /* 0x000000ffff0a7224 */ /* 0x000fe200078e0a03 */
[----:B------:R-:W-:Y:S01]  /*0960*/  LOP3.LUT R30, R8, 0x20, RZ, 0xfc, !PT ;  /* 0x00000020081e7812 */ /* 0x000fe200078efcff */
[----:B------:R-:W-:Y:S01]  /*0970*/  IMAD R3, R14, R9, R17 ;  /* 0x000000090e037224 */ /* 0x000fe200078e0211 */
[----:B------:R-:W-:Y:S01]  /*0980*/  LOP3.LUT R14, R8, 0xc, RZ, 0xfc, !PT ;  /* 0x0000000c080e7812 */ /* 0x000fe200078efcff */
[----:B------:R-:W-:Y:S01]  /*0990*/  IMAD.MOV R9, RZ, RZ, -R7 ;  /* 0x000000ffff097224 */ /* 0x000fe200078e0a07 */
[----:B------:R-:W-:Y:S01]  /*09a0*/  IABS R31, R28 ;  /* 0x0000001c001f7213 */ /* 0x000fe20000000000 */
[----:B------:R-:W-:Y:S01]  /*09b0*/  IMAD R7, R2, R10, R11 ;  /* 0x0000000a02077224 */ /* 0x000fe200078e020b */
[----:B------:R-:W-:Y:S01]  /*09c0*/  IABS R33, R30 ;  /* 0x0000001e00217213 */ /* 0x000fe20000000000 */
[--C-:B------:R-:W-:Y:S01]  /*09d0*/  @!P1 IMAD.IADD R5, R5, 0x1, -R2.reuse ;  /* 0x0000000105059824 */ /* 0x100fe200078e0a02 */
[----:B------:R-:W-:Y:S01]  /*09e0*/  LOP3.LUT R32, R8, 0x26, RZ, 0xfc, !PT ;  /* 0x0000002608207812 */ /* 0x000fe200078efcff */
[C---:B------:R-:W-:Y:S01]  /*09f0*/  IMAD R9, R2.reuse, R9, R13 ;  /* 0x0000000902097224 */ /* 0x040fe200078e020d */
[C---:B------:R-:W-:Y:S01]  /*0a00*/  ISETP.GT.U32.AND P0, PT, R2.reuse, R7, PT ;  /* 0x000000070200720c */ /* 0x040fe20003f04070 */
[----:B------:R-:W-:Y:S01]  /*0a10*/  @!P2 IMAD.IADD R15, R15, 0x1, -R2 ;  /* 0x000000010f0fa824 */ /* 0x000fe200078e0a02 */
[C---:B------:R-:W-:Y:S01]  /*0a20*/  ISETP.GT.U32.AND P2, PT, R2.reuse, R5, PT ;  /* 0x000000050200720c */ /* 0x040fe20003f44070 */
[----:B------:R-:W-:Y:S01]  /*0a30*/  IMAD.MOV.U32 R17, RZ, RZ, R18 ;  /* 0x000000ffff117224 */ /* 0x000fe200078e0012 */
[----:B------:R-:W-:Y:S01]  /*0a40*/  ISETP.GT.U32.AND P1, PT, R2, R9, PT ;  /* 0x000000090200720c */ /* 0x000fe20003f24070 */
[----:B------:R-:W-:Y:S01]  /*0a50*/  IMAD.HI.U32 R11, R6, R19, RZ ;  /* 0x00000013060b7227 */ /* 0x000fe200078e00ff */
[----:B------:R-:W-:-:S02]  /*0a60*/  ISETP.GT.U32.AND P4, PT, R2, R15, PT ;  /* 0x0000000f0200720c */ /* 0x000fc40003f84070 */
[----:B------:R-:W-:Y:S01]  /*0a70*/  LOP3.LUT R18, R8, 0x10, RZ, 0xfc, !PT ;  /* 0x0000001008127812 */ /* 0x000fe200078efcff */
[----:B------:R-:W-:Y:S01]  /*0a80*/  IMAD.HI.U32 R10, R6, R17, RZ ;  /* 0x00000011060a7227 */ /* 0x000fe200078e00ff */
[----:B------:R-:W-:Y:S02]  /*0a90*/  IABS R39, R32 ;  /* 0x0000002000277213 */ /* 0x000fe40000000000 */
[C---:B------:R-:W-:Y:S01]  /*0aa0*/  LOP3.LUT R34, R8.reuse, 0x28, RZ, 0xfc, !PT ;  /* 0x0000002808227812 */ /* 0x040fe200078efcff */
[----:B------:R-:W-:Y:S01]  /*0ab0*/  @!P0 IMAD.IADD R7, R7, 0x1, -R2 ;  /* 0x0000000107078824 */ /* 0x000fe200078e0a02 */
[----:B------:R-:W-:Y:S01]  /*0ac0*/  ISETP.GE.AND P0, PT, R8, RZ, PT ;  /* 0x000000ff0800720c */ /* 0x000fe20003f06270 */
[----:B------:R-:W-:Y:S01]  /*0ad0*/  IMAD.IADD R3, R12, 0x1, R3 ;  /* 0x000000010c037824 */ /* 0x000fe200078e0203 */
[C---:B------:R-:W-:Y:S01]  /*0ae0*/  LOP3.LUT R12, R8.reuse, 0xa, RZ, 0xfc, !PT ;  /* 0x0000000a080c7812 */ /* 0x040fe200078efcff */
[----:B------:R-:W-:Y:S01]  /*0af0*/  IMAD.MOV R10, RZ, RZ, -R10 ;  /* 0x000000ffff0a7224 */ /* 0x000fe200078e0a0a */
[----:B------:R-:W-:Y:S01]  /*0b00*/  IABS R41, R34 ;  /* 0x0000002200297213 */ /* 0x000fe20000000000 */
[----:B------:R-:W-:Y:S01]  /*0b10*/  IMAD.MOV R13, RZ, RZ, -R11 ;  /* 0x000000ffff0d7224 */ /* 0x000fe200078e0a0b */
[----:B------:R-:W-:Y:S01]  /*0b20*/  LOP3.LUT R36, R8, 0x2a, RZ, 0xfc, !PT ;  /* 0x0000002a08247812 */ /* 0x000fe200078efcff */
[----:B------:R-:W-:-:S02]  /*0b30*/  @!P2 IMAD.IADD R5, R5, 0x1, -R2 ;  /* 0x000000010505a824 */ /* 0x000fc400078e0a02 */
[C---:B------:R-:W-:Y:S01]  /*0b40*/  IMAD R11, R2.reuse, R10, R17 ;  /* 0x0000000a020b7224 */ /* 0x040fe200078e0211 */
[----:B------:R-:W-:Y:S01]  /*0b50*/  IABS R17, R12 ;  /* 0x0000000c00117213 */ /* 0x000fe20000000000 */
[----:B------:R-:W-:Y:S01]  /*0b60*/  @!P1 IMAD.IADD R9, R9, 0x1, -R2 ;  /* 0x0000000109099824 */ /* 0x000fe200078e0a02 */
[C---:B------:R-:W-:Y:S01]  /*0b70*/  ISETP.GT.U32.AND P1, PT, R2.reuse, R7, PT ;  /* 0x000000070200720c */ /* 0x040fe20003f24070 */
[----:B------:R-:W-:Y:S01]  /*0b80*/  IMAD R13, R2, R13, R19 ;  /* 0x0000000d020d7224 */ /* 0x000fe200078e0213 */
[----:B------:R-:W-:Y:S01]  /*0b90*/  MOV R54, R5 ;  /* 0x0000000500367202 */ /* 0x000fe20000000f00 */
[----:B------:R-:W-:Y:S01]  /*0ba0*/  IMAD.HI.U32 R5, R6, R17, RZ ;  /* 0x0000001106057227 */ /* 0x000fe200078e00ff */
[C---:B------:R-:W-:Y:S02]  /*0bb0*/  ISETP.GT.U32.AND P2, PT, R2.reuse, R9, PT ;  /* 0x000000090200720c */ /* 0x040fe40003f44070 */
[----:B------:R-:W-:Y:S01]  /*0bc0*/  IABS R19, R18 ;  /* 0x0000001200137213 */ /* 0x000fe20000000000 */
[----:B------:R-:W-:Y:S01]  /*0bd0*/  @!P0 IMAD.MOV R54, RZ, RZ, -R54 ;  /* 0x000000ffff368224 */ /* 0x000fe200078e0a36 */
[C---:B------:R-:W-:Y:S01]  /*0be0*/  ISETP.GT.U32.AND P0, PT, R2.reuse, R13, PT ;  /* 0x0000000d0200720c */ /* 0x040fe20003f04070 */
[----:B------:R-:W-:Y:S01]  /*0bf0*/  IMAD.MOV R5, RZ, RZ, -R5 ;  /* 0x000000ffff057224 */ /* 0x000fe200078e0a05 */
[----:B------:R-:W-:Y:S01]  /*0c00*/  IABS R43, R36 ;  /* 0x00000024002b7213 */ /* 0x000fe20000000000 */
[--C-:B------:R-:W-:Y:S01]  /*0c10*/  @!P4 IMAD.IADD R15, R15, 0x1, -R2.reuse ;  /* 0x000000010f0fc824 */ /* 0x100fe200078e0a02 */
[----:B------:R-:W-:Y:S01]  /*0c20*/  ISETP.GT.U32.AND P4, PT, R2, R11, PT ;  /* 0x0000000b0200720c */ /* 0x000fe20003f84070 */
[--C-:B------:R-:W-:Y:S01]  /*0c30*/  @!P1 IMAD.IADD R7, R7, 0x1, -R2.reuse ;  /* 0x0000000107079824 */ /* 0x100fe200078e0a02 */
[----:B------:R-:W-:Y:S01]  /*0c40*/  ISETP.GE.AND P1, PT, R22, RZ, PT ;  /* 0x000000ff1600720c */ /* 0x000fe20003f26270 */
[----:B------:R-:W-:Y:S01]  /*0c50*/  IMAD R5, R2, R5, R17 ;  /* 0x0000000502057224 */ /* 0x000fe200078e0211 */
[----:B------:R-:W-:Y:S01]  /*0c60*/  IABS R17, R16 ;  /* 0x0000001000117213 */ /* 0x000fe20000000000 */
[----:B------:R-:W-:Y:S01]  /*0c70*/  @!P6 IMAD.MOV R7, RZ, RZ, -R7 ;  /* 0x000000ffff07e224 */ /* 0x000fe200078e0a07 */
[----:B------:R-:W-:Y:S01]  /*0c80*/  LOP3.LUT R22, R8, 0x18, RZ, 0xfc, !PT ;  /* 0x0000001808167812 */ /* 0x000fe200078efcff */
[----:B------:R-:W-:Y:S01]  /*0c90*/  IMAD.MOV.U32 R20, RZ, RZ, R15 ;  /* 0x000000ffff147224 */ /* 0x000fe200078e000f */
[C---:B------:R-:W-:Y:S01]  /*0ca0*/  ISETP.GT.U32.AND P6, PT, R2.reuse, R5, PT ;  /* 0x000000050200720c */ /* 0x040fe20003fc4070 */
[----:B------:R-:W-:Y:S01]  /*0cb0*/  @!P0 IMAD.IADD R13, R13, 0x1, -R2 ;  /* 0x000000010d0d8824 */ /* 0x000fe200078e0a02 */
[----:B------:R-:W-:Y:S01]  /*0cc0*/  IABS R15, R14 ;  /* 0x0000000e000f7213 */ /* 0x000fe20000000000 */
[----:B------:R-:W-:Y:S01]  /*0cd0*/  @!P3 IMAD.MOV R20, RZ, RZ, -R20 ;  /* 0x000000ffff14b224 */ /* 0x000fe200078e0a14 */
[----:B------:R-:W-:Y:S01]  /*0ce0*/  ISETP.GE.AND P3, PT, R21, RZ, PT ;  /* 0x000000ff1500720c */ /* 0x000fe20003f66270 */
[----:B------:R-:W-:Y:S01]  /*0cf0*/  @!P4 IMAD.IADD R11, R11, 0x1, -R2 ;  /* 0x000000010b0bc824 */ /* 0x000fe200078e0a02 */
[----:B------:R-:W-:Y:S01]  /*0d00*/  ISETP.GT.U32.AND P0, PT, R2, R13, PT ;  /* 0x0000000d0200720c */ /* 0x000fe20003f04070 */
[----:B------:R-:W-:Y:S01]  /*0d10*/  IMAD.HI.U32 R10, R6, R15, RZ ;  /* 0x0000000f060a7227 */ /* 0x000fe200078e00ff */
[----:B------:R-:W-:-:S02]  /*0d20*/  IABS R27, R22 ;  /* 0x00000016001b7213 */ /* 0x000fc40000000000 */
[C---:B------:R-:W-:Y:S01]  /*0d30*/  ISETP.GT.U32.AND P4, PT, R2.reuse, R11, PT ;  /* 0x0000000b0200720c */ /* 0x040fe20003f84070 */
[----:B------:R-:W-:Y:S02]  /*0d40*/  IMAD.MOV R10, RZ, RZ, -R10 ;  /* 0x000000ffff0a7224 */ /* 0x000fe400078e0a0a */
[----:B------:R-:W-:Y:S02]  /*0d50*/  @!P6 IMAD.IADD R5, R5, 0x1, -R2 ;  /* 0x000000010505e824 */ /* 0x000fe400078e0a02 */
[----:B------:R-:W-:Y:S02]  /*0d60*/  IMAD R15, R2, R10, R15 ;  /* 0x0000000a020f7224 */ /* 0x000fe400078e020f */
[----:B------:R-:W-:Y:S01]  /*0d70*/  IMAD.HI.U32 R10, R6, R17, RZ ;  /* 0x00000011060a7227 */ /* 0x000fe200078e00ff */
[----:B------:R-:W-:-:S03]  /*0d80*/  ISETP.GT.U32.AND P6, PT, R2, R5, PT ;  /* 0x000000050200720c */ /* 0x000fc60003fc4070 */
[----:B------:R-:W-:Y:S01]  /*0d90*/  @!P0 IMAD.IADD R13, R13, 0x1, -R2 ;  /* 0x000000010d0d8824 */ /* 0x000fe200078e0a02 */
[C---:B------:R-:W-:Y:S01]  /*0da0*/  ISETP.GT.U32.AND P0, PT, R2.reuse, R15, PT ;  /* 0x0000000f0200720c */ /* 0x040fe20003f04070 */
[----:B------:R-:W-:Y:S02]  /*0db0*/  IMAD.MOV R10, RZ, RZ, -R10 ;  /* 0x000000ffff0a7224 */ /* 0x000fe400078e0a0a */
[--C-:B------:R-:W-:Y:S01]  /*0dc0*/  @!P2 IMAD.IADD R9, R9, 0x1, -R2.reuse ;  /* 0x000000010909a824 */ /* 0x100fe200078e0a02 */
[----:B------:R-:W-:Y:S01]  /*0dd0*/  ISETP.GE.AND P2, PT, R23, RZ, PT ;  /* 0x000000ff1700720c */ /* 0x000fe20003f46270 */
[----:B------:R-:W-:Y:S02]  /*0de0*/  IMAD R17, R2, R10, R17 ;  /* 0x0000000a02117224 */ /* 0x000fe400078e0211 */
[--C-:B------:R-:W-:Y:S01]  /*0df0*/  @!P4 IMAD.IADD R11, R11, 0x1, -R2.reuse ;  /* 0x000000010b0bc824 */ /* 0x100fe200078e0a02 */
[----:B------:R-:W-:Y:S01]  /*0e00*/  ISETP.GE.AND P4, PT, R14, RZ, PT ;  /* 0x000000ff0e00720c */ /* 0x000fe20003f86270 */
[--C-:B------:R-:W-:Y:S01]  /*0e10*/  @!P6 IMAD.IADD R5, R5, 0x1, -R2.reuse ;  /* 0x000000010505e824 */ /* 0x100fe200078e0a02 */
[----:B------:R-:W-:Y:S01]  /*0e20*/  ISETP.GT.U32.AND P6, PT, R2, R17, PT ;  /* 0x000000110200720c */ /* 0x000fe20003fc4070 */
[----:B------:R-:W-:Y:S01]  /*0e30*/  @!P3 IMAD.MOV R9, RZ, RZ, -R9 ;  /* 0x000000ffff09b224 */ /* 0x000fe200078e0a09 */
[----:B------:R-:W-:Y:S01]  /*0e40*/  LOP3.LUT R14, R8, 0x12, RZ, 0xfc, !PT ;  /* 0x00000012080e7812 */ /* 0x000fe200078efcff */
[----:B------:R-:W-:Y:S01]  /*0e50*/  @!P0 IMAD.IADD R15, R15, 0x1, -R2 ;  /* 0x000000010f0f8824 */ /* 0x000fe200078e0a02 */
[----:B------:R-:W-:Y:S01]  /*0e60*/  ISETP.GE.AND P3, PT, R12, RZ, PT ;  /* 0x000000ff0c00720c */ /* 0x000fe20003f66270 */
[----:B------:R-:W-:Y:S01]  /*0e70*/  @!P1 IMAD.MOV R11, RZ, RZ, -R11 ;  /* 0x000000ffff0b9224 */ /* 0x000fe200078e0a0b */
[----:B------:R-:W-:Y:S01]  /*0e80*/  ISETP.GE.AND P1, PT, R16, RZ, PT ;  /* 0x000000ff1000720c */ /* 0x000fe20003f26270 */
[----:B------:R-:W-:Y:S01]  /*0e90*/  IMAD.HI.U32 R12, R6, R19, RZ ;  /* 0x00000013060c7227 */ /* 0x000fe200078e00ff */
[----:B------:R-:W-:-:S02]  /*0ea0*/  ISETP.GT.U32.AND P0, PT, R2, R15, PT ;  /* 0x0000000f0200720c */ /* 0x000fc40003f04070 */
[----:B------:R-:W-:Y:S01]  /*0eb0*/  IABS R21, R14 ;  /* 0x0000000e00157213 */ /* 0x000fe20000000000 */
[----:B------:R-:W-:Y:S01]  /*0ec0*/  IMAD.MOV R12, RZ, RZ, -R12 ;  /* 0x000000ffff0c7224 */ /* 0x000fe200078e0a0c */
[----:B------:R-:W-:Y:S01]  /*0ed0*/  LOP3.LUT R16, R8, 0x14, RZ, 0xfc, !PT ;  /* 0x0000001408107812 */ /* 0x000fe200078efcff */
[----:B------:R-:W-:Y:S02]  /*0ee0*/  @!P6 IMAD.IADD R17, R17, 0x1, -R2 ;  /* 0x000000011111e824 */ /* 0x000fe400078e0a02 */
[----:B------:R-:W-:Y:S01]  /*0ef0*/  IMAD.MOV.U32 R10, RZ, RZ, R5 ;  /* 0x000000ffff0a7224 */ /* 0x000fe200078e0005 */
[----:B------:R-:W-:Y:S01]  /*0f00*/  IABS R23, R16 ;  /* 0x0000001000177213 */ /* 0x000fe20000000000 */
[----:B------:R-:W-:Y:S01]  /*0f10*/  IMAD.HI.U32 R5, R6, R21, RZ ;  /* 0x0000001506057227 */ /* 0x000fe200078e00ff */
[----:B------:R-:W-:-:S03]  /*0f20*/  ISETP.GT.U32.AND P6, PT, R2, R17, PT ;  /* 0x000000110200720c */ /* 0x000fc60003fc4070 */
[----:B------:R-:W-:Y:S01]  /*0f30*/  IMAD R19, R2, R12, R19 ;  /* 0x0000000c02137224 */ /* 0x000fe200078e0213 */
[----:B------:R-:W-:Y:S01]  /*0f40*/  @!P0 IADD3 R15, R15, -R2, RZ ;  /* 0x800000020f0f8210 */ /* 0x000fe20007ffe0ff */
[----:B------:R-:W-:Y:S01]  /*0f50*/  IMAD.MOV R5, RZ, RZ, -R5 ;  /* 0x000000ffff057224 */ /* 0x000fe200078e0a05 */
[----:B------:R-:W-:Y:S01]  /*0f60*/  ISETP.GE.AND P0, PT, R14, RZ, PT ;  /* 0x000000ff0e00720c */ /* 0x000fe20003f06270 */
[----:B------:R-:W-:-:S04]  /*0f70*/  IMAD.HI.U32 R12, R6, R23, RZ ;  /* 0x00000017060c7227 */ /* 0x000fc800078e00ff */
[----:B------:R-:W-:Y:S01]  /*0f80*/  @!P3 IMAD.MOV R10, RZ, RZ, -R10 ;  /* 0x000000ffff0ab224 */ /* 0x000fe200078e0a0a */
[C---:B------:R-:W-:Y:S01]  /*0f90*/  ISETP.GT.U32.AND P3, PT, R2.reuse, R19, PT ;  /* 0x000000130200720c */ /* 0x040fe20003f64070 */
[----:B------:R-:W-:Y:S02]  /*0fa0*/  IMAD R5, R2, R5, R21 ;  /* 0x0000000502057224 */ /* 0x000fe400078e0215 */
[----:B------:R-:W-:Y:S02]  /*0fb0*/  IMAD.MOV R12, RZ, RZ, -R12 ;  /* 0x000000ffff0c7224 */ /* 0x000fe400078e0a0c */
[----:B------:R-:W-:Y:S01]  /*0fc0*/  @!P2 IMAD.MOV R13, RZ, RZ, -R13 ;  /* 0x000000ffff0da224 */ /* 0x000fe200078e0a0d */
[----:B------:R-:W-:Y:S01]  /*0fd0*/  ISETP.GE.AND P2, PT, R18, RZ, PT ;  /* 0x000000ff1200720c */ /* 0x000fe20003f46270 */
[----:B------:R-:W-:Y:S01]  /*0fe0*/  @!P4 IMAD.MOV R15, RZ, RZ, -R15 ;  /* 0x000000ffff0fc224 */ /* 0x000fe200078e0a0f */
[----:B------:R-:W-:Y:S01]  /*0ff0*/  LOP3.LUT R18, R8, 0x16, RZ, 0xfc, !PT ;  /* 0x0000001608127812 */ /* 0x000fe200078efcff */
[C---:B------:R-:W-:Y:S01]  /*1000*/  IMAD R21, R2.reuse, R12, R23 ;  /* 0x0000000c02157224 */ /* 0x040fe200078e0217 */
[C---:B------:R-:W-:Y:S01]  /*1010*/  ISETP.GT.U32.AND P4, PT, R2.reuse, R5, PT ;  /* 0x000000050200720c */ /* 0x040fe20003f84070 */
[--C-:B------:R-:W-:Y:S01]  /*1020*/  @!P6 IMAD.IADD R17, R17, 0x1, -R2.reuse ;  /* 0x000000011111e824 */ /* 0x100fe200078e0a02 */
[----:B------:R-:W-:Y:S01]  /*1030*/  IABS R25, R18 ;  /* 0x0000001200197213 */ /* 0x000fe20000000000 */
[----:B------:R-:W-:Y:S01]  /*1040*/  @!P3 IMAD.IADD R19, R19, 0x1, -R2 ;  /* 0x000000011313b824 */ /* 0x000fe200078e0a02 */
[----:B------:R-:W-:Y:S01]  /*1050*/  ISETP.GT.U32.AND P6, PT, R2, R21, PT ;  /* 0x000000150200720c */ /* 0x000fe20003fc4070 */
[----:B------:R-:W-:-:S03]  /*1060*/  IMAD.HI.U32 R12, R6, R27, RZ ;  /* 0x0000001b060c7227 */ /* 0x000fc600078e00ff */
[----:B------:R-:W-:Y:S01]  /*1070*/  ISETP.GT.U32.AND P3, PT, R2, R19, PT ;  /* 0x000000130200720c */ /* 0x000fe20003f64070 */
[----:B------:R-:W-:-:S04]  /*1080*/  IMAD.HI.U32 R14, R6, R25, RZ ;  /* 0x00000019060e7227 */ /* 0x000fc800078e00ff */
[----:B------:R-:W-:Y:S02]  /*1090*/  IMAD.MOV R14, RZ, RZ, -R14 ;  /* 0x000000ffff0e7224 */ /* 0x000fe400078e0a0e */
[----:B------:R-:W-:Y:S02]  /*10a0*/  @!P4 IMAD.IADD R5, R5, 0x1, -R2 ;  /* 0x000000010505c824 */ /* 0x000fe400078e0a02 */
[----:B------:R-:W-:Y:S02]  /*10b0*/  IMAD.MOV R12, RZ, RZ, -R12 ;  /* 0x000000ffff0c7224 */ /* 0x000fe400078e0a0c */
[C---:B------:R-:W-:Y:S02]  /*10c0*/  IMAD R23, R2.reuse, R14, R25 ;  /* 0x0000000e02177224 */ /* 0x040fe400078e0219 */
[----:B------:R-:W-:Y:S01]  /*10d0*/  @!P6 IMAD.IADD R21, R21, 0x1, -R2 ;  /* 0x000000011515e824 */ /* 0x000fe200078e0a02 */
[C---:B------:R-:W-:Y:S01]  /*10e0*/  ISETP.GT.U32.AND P6, PT, R2.reuse, R5, PT ;  /* 0x000000050200720c */ /* 0x040fe20003fc4070 */
[C---:B------:R-:W-:Y:S01]  /*10f0*/  IMAD R25, R2.reuse, R12, R27 ;  /* 0x0000000c02197224 */ /* 0x040fe200078e021b */
[----:B------:R-:W-:Y:S01]  /*1100*/  ISETP.GT.U32.AND P4, PT, R2, R23, PT ;  /* 0x000000170200720c */ /* 0x000fe20003f84070 */
[----:B------:R-:W-:-:S04]  /*1110*/  IMAD.HI.U32 R12, R6, R29, RZ ;  /* 0x0000001d060c7227 */ /* 0x000fc800078e00ff */
[----:B------:R-:W-:Y:S02]  /*1120*/  IMAD.MOV R12, RZ, RZ, -R12 ;  /* 0x000000ffff0c7224 */ /* 0x000fe400078e0a0c */
[--C-:B------:R-:W-:Y:S01]  /*1130*/  @!P3 IMAD.IADD R19, R19, 0x1, -R2.reuse ;  /* 0x000000011313b824 */ /* 0x100fe200078e0a02 */
[----:B------:R-:W-:Y:S01]  /*1140*/  ISETP.GE.AND P3, PT, R16, RZ, PT ;  /* 0x000000ff1000720c */ /* 0x000fe20003f66270 */
[C---:B------:R-:W-:Y:S01]  /*1150*/  IMAD R27, R2.reuse, R12, R29 ;  /* 0x0000000c021b7224 */ /* 0x040fe200078e021d */
[----:B------:R-:W-:Y:S01]  /*1160*/  IABS R29, R26 ;  /* 0x0000001a001d7213 */ /* 0x000fe20000000000 */
[----:B------:R-:W-:Y:S01]  /*1170*/  @!P2 IMAD.MOV R19, RZ, RZ, -R19 ;  /* 0x000000ffff13a224 */ /* 0x000fe200078e0a13 */
[C---:B------:R-:W-:Y:S01]  /*1180*/  ISETP.GT.U32.AND P2, PT, R2.reuse, R25, PT ;  /* 0x000000190200720c */ /* 0x040fe20003f44070 */
[--C-:B------:R-:W-:Y:S01]  /*1190*/  @!P6 IMAD.IADD R5, R5, 0x1, -R2.reuse ;  /* 0x000000010505e824 */ /* 0x100fe200078e0a02 */
[C---:B------:R-:W-:Y:S01]  /*11a0*/  ISETP.GT.U32.AND P6, PT, R2.reuse, R27, PT ;  /* 0x0000001b0200720c */ /* 0x040fe20003fc4070 */
[----:B------:R-:W-:Y:S01]  /*11b0*/  @!P1 IMAD.MOV R17, RZ, RZ, -R17 ;  /* 0x000000ffff119224 */ /* 0x000fe200078e0a11 */
[----:B------:R-:W-:Y:S01]  /*11c0*/  ISETP.GT.U32.AND P1, PT, R2, R21, PT ;  /* 0x000000150200720c */ /* 0x000fe20003f24070 */
[----:B------:R-:W-:-:S02]  /*11d0*/  @!P4 IMAD.IADD R23, R23, 0x1, -R2 ;  /* 0x000000011717c824 */ /* 0x000fc400078e0a02 */
[----:B------:R-:W-:-:S03]  /*11e0*/  IMAD.HI.U32 R12, R6, R29, RZ ;  /* 0x0000001d060c7227 */ /* 0x000fc600078e00ff */
[----:B------:R-:W-:Y:S01]  /*11f0*/  ISETP.GT.U32.AND P4, PT, R2, R23, PT ;  /* 0x000000170200720c */ /* 0x000fe20003f84070 */
[----:B------:R-:W-:Y:S02]  /*1200*/  IMAD.MOV R16, RZ, RZ, -R12 ;  /* 0x000000ffff107224 */ /* 0x000fe400078e0a0c */
[--C-:B------:R-:W-:Y:S02]  /*1210*/  @!P2 IMAD.IADD R25, R25, 0x1, -R2.reuse ;  /* 0x000000011919a824 */ /* 0x100fe400078e0a02 */
[--C-:B------:R-:W-:Y:S02]  /*1220*/  @!P6 IMAD.IADD R27, R27, 0x1, -R2.reuse ;  /* 0x000000011b1be824 */ /* 0x100fe400078e0a02 */
[----:B------:R-:W-:Y:S01]  /*1230*/  IMAD.HI.U32 R12, R6, R31, RZ ;  /* 0x0000001f060c7227 */ /* 0x000fe200078e00ff */
[C---:B------:R-:W-:Y:S02]  /*1240*/  ISETP.GT.U32.AND P2, PT, R2.reuse, R25, PT ;  /* 0x000000190200720c */ /* 0x040fe40003f44070 */
[----:B------:R-:W-:Y:S01]  /*1250*/  ISETP.GT.U32.AND P6, PT, R2, R27, PT ;  /* 0x0000001b0200720c */ /* 0x000fe20003fc4070 */
[----:B------:R-:W-:Y:S01]  /*1260*/  @!P1 IMAD.IADD R21, R21, 0x1, -R2 ;  /* 0x0000000115159824 */ /* 0x000fe200078e0a02 */
[----:B------:R-:W-:Y:S01]  /*1270*/  ISETP.GE.AND P1, PT, R18, RZ, PT ;  /* 0x000000ff1200720c */ /* 0x000fe20003f26270 */
[----:B------:R-:W-:Y:S01]  /*1280*/  IMAD.MOV R12, RZ, RZ, -R12 ;  /* 0x000000ffff0c7224 */ /* 0x000fe200078e0a0c */
[----:B------:R-:W-:Y:S01]  /*1290*/  LOP3.LUT R18, R8, 0x22, RZ, 0xfc, !PT ;  /* 0x0000002208127812 */ /* 0x000fe200078efcff */
[----:B------:R-:W-:-:S02]  /*12a0*/  IMAD R29, R2, R16, R29 ;  /* 0x00000010021d7224 */ /* 0x000fc400078e021d */
[----:B------:R-:W-:Y:S01]  /*12b0*/  IMAD R31, R2, R12, R31 ;  /* 0x0000000c021f7224 */ /* 0x000fe200078e021f */
[----:B------:R-:W-:Y:S01]  /*12c0*/  IABS R35, R18 ;  /* 0x0000001200237213 */ /* 0x000fe20000000000 */
[----:B------:R-:W-:Y:S01]  /*12d0*/  @!P4 IMAD.IADD R23, R23, 0x1, -R2 ;  /* 0x000000011717c824 */ /* 0x000fe200078e0a02 */
[----:B------:R-:W-:Y:S01]  /*12e0*/  ISETP.GE.AND P4, PT, R22, RZ, PT ;  /* 0x000000ff1600720c */ /* 0x000fe20003f86270 */
[----:B------:R-:W-:Y:S01]  /*12f0*/  IMAD.HI.U32 R14, R6, R33, RZ ;  /* 0x00000021060e7227 */ /* 0x000fe200078e00ff */
[----:B------:R-:W-:Y:S02]  /*1300*/  @!P2 IADD3 R25, R25, -R2, RZ ;  /* 0x800000021919a210 */ /* 0x000fe40007ffe0ff */
[----:B------:R-:W-:Y:S01]  /*1310*/  ISETP.GT.U32.AND P2, PT, R2, R29, PT ;  /* 0x0000001d0200720c */ /* 0x000fe20003f44070 */
[----:B------:R-:W-:Y:S01]  /*1320*/  IMAD.HI.U32 R12, R6, R35, RZ ;  /* 0x00000023060c7227 */ /* 0x000fe200078e00ff */
[----:B------:R-:W-:-:S03]  /*1330*/  LOP3.LUT R22, R8, 0x24, RZ, 0xfc, !PT ;  /* 0x0000002408167812 */ /* 0x000fc600078efcff */
[----:B------:R-:W-:Y:S01]  /*1340*/  @!P6 IMAD.IADD R27, R27, 0x1, -R2 ;  /* 0x000000011b1be824 */ /* 0x000fe200078e0a02 */
[C---:B------:R-:W-:Y:S01]  /*1350*/  ISETP.GT.U32.AND P6, PT, R2.reuse, R31, PT ;  /* 0x0000001f0200720c */ /* 0x040fe20003fc4070 */
[----:B------:R-:W-:Y:S01]  /*1360*/  IMAD.MOV R14, RZ, RZ, -R14 ;  /* 0x000000ffff0e7224 */ /* 0x000fe200078e0a0e */
[----:B------:R-:W-:Y:S01]  /*1370*/  IABS R37, R22 ;  /* 0x0000001600257213 */ /* 0x000fe20000000000 */
[----:B------:R-:W-:Y:S02]  /*1380*/  IMAD.MOV R12, RZ, RZ, -R12 ;  /* 0x000000ffff0c7224 */ /* 0x000fe400078e0a0c */
[C---:B------:R-:W-:Y:S02]  /*1390*/  IMAD R33, R2.reuse, R14, R33 ;  /* 0x0000000e02217224 */ /* 0x040fe400078e0221 */
[----:B------:R-:W-:Y:S02]  /*13a0*/  IMAD R35, R2, R12, R35 ;  /* 0x0000000c02237224 */ /* 0x000fe400078e0223 */
[----:B------:R-:W-:-:S04]  /*13b0*/  IMAD.HI.U32 R12, R6, R37, RZ ;  /* 0x00000025060c7227 */ /* 0x000fc800078e00ff */
[----:B------:R-:W-:Y:S01]  /*13c0*/  @!P2 IMAD.IADD R29, R29, 0x1, -R2 ;  /* 0x000000011d1da824 */ /* 0x000fe200078e0a02 */
[C---:B------:R-:W-:Y:S01]  /*13d0*/  ISETP.GT.U32.AND P2, PT, R2.reuse, R33, PT ;  /* 0x000000210200720c */ /* 0x040fe20003f44070 */
[----:B------:R-:W-:Y:S02]  /*13e0*/  IMAD.MOV R12, RZ, RZ, -R12 ;  /* 0x000000ffff0c7224 */ /* 0x000fe400078e0a0c */
[----:B------:R-:W-:Y:S01]  /*13f0*/  @!P6 IMAD.IADD R31, R31, 0x1, -R2 ;  /* 0x000000011f1fe824 */ /* 0x000fe200078e0a02 */
[C---:B------:R-:W-:Y:S01]  /*1400*/  ISETP.GT.U32.AND P6, PT, R2.reuse, R35, PT ;  /* 0x000000230200720c */ /* 0x040fe20003fc4070 */
[C---:B------:R-:W-:Y:S02]  /*1410*/  IMAD R37, R2.reuse, R12, R37 ;  /* 0x0000000c02257224 */ /* 0x040fe400078e0225 */
[----:B------:R-:W-:Y:S02]  /*1420*/  IMAD.MOV.U32 R12, RZ, RZ, R5 ;  /* 0x000000ffff0c7224 */ /* 0x000fe400078e0005 */
[----:B------:R-:W-:Y:S01]  /*1430*/  @!P4 IMAD.MOV R25, RZ, RZ, -R25 ;  /* 0x000000ffff19c224 */ /* 0x000fe200078e0a19 */
[C---:B------:R-:W-:Y:S01]  /*1440*/  ISETP.GT.U32.AND P4, PT, R2.reuse, R37, PT ;  /* 0x000000250200720c */ /* 0x040fe20003f84070 */
[----:B------:R-:W-:Y:S01]  /*1450*/  @!P0 IMAD.MOV R12, RZ, RZ, -R12 ;  /* 0x000000ffff0c8224 */ /* 0x000fe200078e0a0c */
[----:B------:R-:W-:Y:S01]  /*1460*/  ISETP.GT.U32.AND P0, PT, R2, R29, PT ;  /* 0x0000001d0200720c */ /* 0x000fe20003f04070 */
[----:B------:R-:W-:-:S04]  /*1470*/  IMAD.HI.U32 R14, R6, R39, RZ ;  /* 0x00000027060e7227 */ /* 0x000fc800078e00ff */
[----:B------:R-:W-:Y:S01]  /*1480*/  @!P2 IMAD.IADD R33, R33, 0x1, -R2 ;  /* 0x000000012121a824 */ /* 0x000fe200078e0a02 */
[----:B------:R-:W-:Y:S01]  /*1490*/  ISETP.GE.AND P2, PT, R24, RZ, PT ;  /* 0x000000ff1800720c */ /* 0x000fe20003f46270 */
[----:B------:R-:W-:Y:S01]  /*14a0*/  IMAD.MOV R16, RZ, RZ, -R14 ;  /* 0x000000ffff107224 */ /* 0x000fe200078e0a0e */
[----:B------:R-:W-:Y:S01]  /*14b0*/  LOP3.LUT R24, R8, 0x34, RZ, 0xfc, !PT ;  /* 0x0000003408187812 */ /* 0x000fe200078efcff */
[----:B------:R-:W-:Y:S01]  /*14c0*/  @!P6 IMAD.IADD R35, R35, 0x1, -R2 ;  /* 0x000000012323e824 */ /* 0x000fe200078e0a02 */
[----:B------:R-:W-:Y:S01]  /*14d0*/  ISETP.GT.U32.AND P6, PT, R2, R33, PT ;  /* 0x000000210200720c */ /* 0x000fe20003fc4070 */
[----:B------:R-:W-:Y:S01]  /*14e0*/  IMAD.HI.U32 R14, R6, R41, RZ ;  /* 0x00000029060e7227 */ /* 0x000fe200078e00ff */
[----:B------:R-:W-:-:S03]  /*14f0*/  IABS R51, R24 ;  /* 0x0000001800337213 */ /* 0x000fc60000000000 */
[----:B------:R-:W-:Y:S01]  /*1500*/  @!P1 IMAD.MOV R23, RZ, RZ, -R23 ;  /* 0x000000ffff179224 */ /* 0x000fe200078e0a17 */
[C---:B------:R-:W-:Y:S01]  /*1510*/  ISETP.GT.U32.AND P1, PT, R2.reuse, R35, PT ;  /* 0x000000230200720c */ /* 0x040fe20003f24070 */
[----:B------:R-:W-:Y:S02]  /*1520*/  IMAD.MOV R14, RZ, RZ, -R14 ;  /* 0x000000ffff0e7224 */ /* 0x000fe400078e0a0e */
[----:B------:R-:W-:Y:S02]  /*1530*/  IMAD R39, R2, R16, R39 ;  /* 0x0000001002277224 */ /* 0x000fe400078e0227 */
[--C-:B------:R-:W-:Y:S01]  /*1540*/  @!P0 IMAD.IADD R29, R29, 0x1, -R2.reuse ;  /* 0x000000011d1d8824 */ /* 0x100fe200078e0a02 */
[----:B------:R-:W-:Y:S01]  /*1550*/  ISETP.GE.AND P0, PT, R26, RZ, PT ;  /* 0x000000ff1a00720c */ /* 0x000fe20003f06270 */
[----:B------:R-:W-:Y:S01]  /*1560*/  @!P4 IMAD.IADD R37, R37, 0x1, -R2 ;  /* 0x000000012525c824 */ /* 0x000fe200078e0a02 */
[----:B------:R-:W-:Y:S01]  /*1570*/  ISETP.GE.AND P4, PT, R18, RZ, PT ;  /* 0x000000ff1200720c */ /* 0x000fe20003f86270 */
[----:B------:R-:W-:Y:S01]  /*1580*/  IMAD R5, R2, R14, R41 ;  /* 0x0000000e02057224 */ /* 0x000fe200078e0229 */
[----:B------:R-:W-:Y:S01]  /*1590*/  LOP3.LUT R18, R8, 0x2c, RZ, 0xfc, !PT ;  /* 0x0000002c08127812 */ /* 0x000fe200078efcff */
[----:B------:R-:W-:Y:S01]  /*15a0*/  IMAD.HI.U32 R14, R6, R43, RZ ;  /* 0x0000002b060e7227 */ /* 0x000fe200078e00ff */
[----:B------:R-:W-:-:S03]  /*15b0*/  LOP3.LUT R26, R8, 0x36, RZ, 0xfc, !PT ;  /* 0x00000036081a7812 */ /* 0x000fc600078efcff */
[----:B------:R-:W-:Y:S01]  /*15c0*/  @!P2 IMAD.MOV R27, RZ, RZ, -R27 ;  /* 0x000000ffff1ba224 */ /* 0x000fe200078e0a1b */
[----:B------:R-:W-:Y:S01]  /*15d0*/  ISETP.GT.U32.AND P2, PT, R2, R39, PT ;  /* 0x000000270200720c */ /* 0x000fe20003f44070 */
[----:B------:R-:W-:Y:S01]  /*15e0*/  IMAD.MOV R14, RZ, RZ, -R14 ;  /* 0x000000ffff0e7224 */ /* 0x000fe200078e0a0e */
[----:B------:R-:W-:Y:S01]  /*15f0*/  IABS R53, R26 ;  /* 0x0000001a00357213 */ /* 0x000fe20000000000 */
[--C-:B------:R-:W-:Y:S01]  /*1600*/  @!P1 IMAD.IADD R35, R35, 0x1, -R2.reuse ;  /* 0x0000000123239824 */ /* 0x100fe200078e0a02 */
[----:B------:R-:W-:Y:S01]  /*1610*/  ISETP.GE.AND P1, PT, R30, RZ, PT ;  /* 0x000000ff1e00720c */ /* 0x000fe20003f26270 */
[C---:B------:R-:W-:Y:S01]  /*1620*/  IMAD R41, R2.reuse, R14, R43 ;  /* 0x0000000e02297224 */ /* 0x040fe200078e022b */
[----:B------:R-:W-:Y:S01]  /*1630*/  IABS R43, R18 ;  /* 0x00000012002b7213 */ /* 0x000fe20000000000 */
[--C-:B------:R-:W-:Y:S01]  /*1640*/  @!P6 IMAD.IADD R33, R33, 0x1, -R2.reuse ;  /* 0x000000012121e824 */ /* 0x100fe200078e0a02 */
[C---:B------:R-:W-:Y:S01]  /*1650*/  ISETP.GT.U32.AND P6, PT, R2.reuse, R5, PT ;  /* 0x000000050200720c */ /* 0x040fe20003fc4070 */
[----:B------:R-:W-:Y:S01]  /*1660*/  @!P0 IMAD.MOV R29, RZ, RZ, -R29 ;  /* 0x000000ffff1d8224 */ /* 0x000fe200078e0a1d */
[C---:B------:R-:W-:Y:S01]  /*1670*/  ISETP.GT.U32.AND P0, PT, R2.reuse, R37, PT ;  /* 0x000000250200720c */ /* 0x040fe20003f04070 */
[----:B------:R-:W-:Y:S01]  /*1680*/  @!P4 IMAD.MOV R35, RZ, RZ, -R35 ;  /* 0x000000ffff23c224 */ /* 0x000fe200078e0a23 */
[----:B------:R-:W-:Y:S01]  /*1690*/  ISETP.GT.U32.AND P4, PT, R2, R41, PT ;  /* 0x000000290200720c */ /* 0x000fe20003f84070 */
[----:B------:R-:W-:Y:S01]  /*16a0*/  @!P2 IMAD.IADD R39, R39, 0x1, -R2 ;  /* 0x000000012727a824 */ /* 0x000fe200078e0a02 */
[----:B------:R-:W-:Y:S01]  /*16b0*/  ISETP.GE.AND P2, PT, R22, RZ, PT ;  /* 0x000000ff1600720c */ /* 0x000fe20003f46270 */
[----:B------:R-:W-:Y:S01]  /*16c0*/  @!P3 IMAD.MOV R21, RZ, RZ, -R21 ;  /* 0x000000ffff15b224 */ /* 0x000fe200078e0a15 */
[----:B------:R-:W-:Y:S01]  /*16d0*/  ISETP.GT.U32.AND P3, PT, R2, R31, PT ;  /* 0x0000001f0200720c */ /* 0x000fe20003f64070 */
[----:B------:R-:W-:Y:S01]  /*16e0*/  IMAD.HI.U32 R14, R6, R43, RZ ;  /* 0x0000002b060e7227 */ /* 0x000fe200078e00ff */
[----:B------:R-:W-:-:S03]  /*16f0*/  LOP3.LUT R22, R8, 0x2e, RZ, 0xfc, !PT ;  /* 0x0000002e08167812 */ /* 0x000fc600078efcff */
[----:B------:R-:W-:Y:S01]  /*1700*/  @!P6 IADD3 R5, R5, -R2, RZ ;  /* 0x800000020505e210 */ /* 0x000fe20007ffe0ff */
[----:B------:R-:W-:Y:S01]  /*1710*/  IMAD.MOV R14, RZ, RZ, -R14 ;  /* 0x000000ffff0e7224 */ /* 0x000fe200078e0a0e */
[----:B------:R-:W-:Y:S01]  /*1720*/  ISETP.GT.U32.AND P6, PT, R2, R39, PT ;  /* 0x000000270200720c */ /* 0x000fe20003fc4070 */
[--C-:B------:R-:W-:Y:S01]  /*1730*/  @!P0 IMAD.IADD R37, R37, 0x1, -R2.reuse ;  /* 0x0000000125258824 */ /* 0x100fe200078e0a02 */
[----:B------:R-:W-:Y:S01]  /*1740*/  IABS R45, R22 ;  /* 0x00000016002d7213 */ /* 0x000fe20000000000 */
[--C-:B------:R-:W-:Y:S01]  /*1750*/  @!P4 IMAD.IADD R41, R41, 0x1, -R2.reuse ;  /* 0x000000012929c824 */ /* 0x100fe200078e0a02 */
[----:B------:R-:W-:Y:S01]  /*1760*/  ISETP.GE.AND P0, PT, R34, RZ, PT ;  /* 0x000000ff2200720c */ /* 0x000fe20003f06270 */
[----:B------:R-:W-:Y:S01]  /*1770*/  @!P2 IMAD.MOV R37, RZ, RZ, -R37 ;  /* 0x000000ffff25a224 */ /* 0x000fe200078e0a25 */
[----:B------:R-:W-:Y:S01]  /*1780*/  ISETP.GE.AND P4, PT, R22, RZ, PT ;  /* 0x000000ff1600720c */ /* 0x000fe20003f86270 */
[----:B------:R-:W-:Y:S01]  /*1790*/  @!P3 IMAD.IADD R31, R31, 0x1, -R2 ;  /* 0x000000011f1fb824 */ /* 0x000fe200078e0a02 */
[----:B------:R-:W-:Y:S01]  /*17a0*/  ISETP.GT.U32.AND P2, PT, R2, R41, PT ;  /* 0x000000290200720c */ /* 0x000fe20003f44070 */
[----:B------:R-:W-:Y:S01]  /*17b0*/  IMAD.HI.U32 R16, R6, R45, RZ ;  /* 0x0000002d06107227 */ /* 0x000fe200078e00ff */
[----:B------:R-:W-:-:S02]  /*17c0*/  ISETP.GE.AND P3, PT, R28, RZ, PT ;  /* 0x000000ff1c00720c */ /* 0x000fc40003f66270 */
[----:B------:R-:W-:Y:S01]  /*17d0*/  LOP3.LUT R28, R8, 0x38, RZ, 0xfc, !PT ;  /* 0x00000038081c7812 */ /* 0x000fe200078efcff */
[----:B------:R-:W-:Y:S01]  /*17e0*/  @!P6 IMAD.IADD R39, R39, 0x1, -R2 ;  /* 0x000000012727e824 */ /* 0x000fe200078e0a02 */
[----:B------:R-:W-:Y:S01]  /*17f0*/  ISETP.GE.AND P6, PT, R36, RZ, PT ;  /* 0x000000ff2400720c */ /* 0x000fe20003fc6270 */
[----:B------:R-:W-:Y:S01]  /*1800*/  IMAD R43, R2, R14, R43 ;  /* 0x0000000e022b7224 */ /* 0x000fe200078e022b */
[----:B------:R-:W-:Y:S01]  /*1810*/  LOP3.LUT R14, R8, 0x30, RZ, 0xfc, !PT ;  /* 0x00000030080e7812 */ /* 0x000fe200078efcff */
[----:B------:R-:W-:Y:S01]  /*1820*/  IMAD.MOV R16, RZ, RZ, -R16 ;  /* 0x000000ffff107224 */ /* 0x000fe200078e0a10 */
[----:B------:R-:W-:Y:S01]  /*1830*/  IABS R55, R28 ;  /* 0x0000001c00377213 */ /* 0x000fe20000000000 */
[----:B------:R-:W-:Y:S01]  /*1840*/  @!P1 IMAD.MOV R33, RZ, RZ, -R33 ;  /* 0x000000ffff219224 */ /* 0x000fe200078e0a21 */
[----:B------:R-:W-:Y:S01]  /*1850*/  ISETP.GE.AND P1, PT, R32, RZ, PT ;  /* 0x000000ff2000720c */ /* 0x000fe20003f26270 */
[----:B------:R-:W-:Y:S01]  /*1860*/  @!P2 IMAD.IADD R41, R41, 0x1, -R2 ;  /* 0x000000012929a824 */ /* 0x000fe200078e0a02 */
[C---:B------:R-:W-:Y:S01]  /*1870*/  ISETP.GT.U32.AND P2, PT, R2.reuse, R43, PT ;  /* 0x0000002b0200720c */ /* 0x040fe20003f44070 */
[----:B------:R-:W-:Y:S01]  /*1880*/  @!P3 IMAD.MOV R31, RZ, RZ, -R31 ;  /* 0x000000ffff1fb224 */ /* 0x000fe200078e0a1f */
[C---:B------:R-:W-:Y:S01]  /*1890*/  ISETP.GT.U32.AND P3, PT, R2.reuse, R5, PT ;  /* 0x000000050200720c */ /* 0x040fe20003f64070 */
[----:B------:R-:W-:Y:S01]  /*18a0*/  IMAD R45, R2, R16, R45 ;  /* 0x00000010022d7224 */ /* 0x000fe200078e022d */
[----:B------:R-:W-:Y:S01]  /*18b0*/  LOP3.LUT R16, R8, 0x32, RZ, 0xfc, !PT ;  /* 0x0000003208107812 */ /* 0x000fe200078efcff */
[----:B------:R-:W-:Y:S01]  /*18c0*/  @!P6 IMAD.MOV R41, RZ, RZ, -R41 ;  /* 0x000000ffff29e224 */ /* 0x000fe200078e0a29 */
[----:B------:R-:W-:Y:S01]  /*18d0*/  IABS R47, R14 ;  /* 0x0000000e002f7213 */ /* 0x000fe20000000000 */
[----:B------:R-:W-:Y:S01]  /*18e0*/  IMAD R212, R3, 0x100, R86 ;  /* 0x0000010003d47824 */ /* 0x000fe200078e0256 */
[----:B------:R-:W-:-:S02]  /*18f0*/  ISETP.GT.U32.AND P6, PT, R2, R45, PT ;  /* 0x0000002d0200720c */ /* 0x000fc40003fc4070 */
[----:B------:R-:W-:Y:S01]  /*1900*/  IABS R49, R16 ;  /* 0x0000001000317213 */ /* 0x000fe20000000000 */
[----:B------:R-:W-:Y:S01]  /*1910*/  @!P1 IMAD.MOV R39, RZ, RZ, -R39 ;  /* 0x000000ffff279224 */ /* 0x000fe200078e0a27 */
[----:B------:R-:W-:Y:S01]  /*1920*/  ISETP.GE.AND P1, PT, R14, RZ, PT ;  /* 0x000000ff0e00720c */ /* 0x000fe20003f26270 */
[--C-:B------:R-:W-:Y:S01]  /*1930*/  @!P2 IMAD.IADD R43, R43, 0x1, -R2.reuse ;  /* 0x000000012b2ba824 */ /* 0x100fe200078e0a02 */
[----:B------:R-:W-:Y:S01]  /*1940*/  IADD3 R213, R212, 0x80, RZ ;  /* 0x00000080d4d57810 */ /* 0x000fe20007ffe0ff */
[----:B------:R-:W-:Y:S01]  /*1950*/  @!P3 IMAD.IADD R5, R5, 0x1, -R2 ;  /* 0x000000010505b824 */ /* 0x000fe200078e0a02 */
[----:B------:R-:W-:Y:S01]  /*1960*/  ISETP.GE.AND P3, PT, R18, RZ, PT ;  /* 0x000000ff1200720c */ /* 0x000fe20003f66270 */
[----:B------:R-:W-:Y:S01]  /*1970*/  IMAD.HI.U32 R14, R6, R49, RZ ;  /* 0x00000031060e7227 */ /* 0x000fe200078e00ff */
[----:B------:R-:W-:Y:S02]  /*1980*/  ISETP.GT.U32.AND P2, PT, R2, R43, PT ;  /* 0x0000002b0200720c */ /* 0x000fe40003f44070 */
[----:B------:R-:W-:Y:S01]  /*1990*/  IABS R59, R212 ;  /* 0x000000d4003b7213 */ /* 0x000fe20000000000 */
[----:B------:R-:W-:Y:S01]  /*19a0*/  IMAD.MOV.U32 R74, RZ, RZ, R5 ;  /* 0x000000ffff4a7224 */ /* 0x000fe200078e0005 */
[----:B------:R-:W-:Y:S01]  /*19b0*/  IABS R61, R213 ;  /* 0x000000d5003d7213 */ /* 0x000fe20000000000 */
[----:B------:R-:W-:Y:S01]  /*19c0*/  IMAD.HI.U32 R5, R6, R47, RZ ;  /* 0x0000002f06057227 */ /* 0x000fe200078e00ff */
[----:B------:R-:W-:-:S03]  /*19d0*/  IADD3 R32, R52, -0x2f, RZ ;  /* 0xffffffd134207810 */ /* 0x000fc60007ffe0ff */
[----:B------:R-:W-:Y:S02]  /*19e0*/  @!P6 IMAD.IADD R45, R45, 0x1, -R2 ;  /* 0x000000012d2de824 */ /* 0x000fe400078e0a02 */
[----:B------:R-:W-:Y:S01]  /*19f0*/  @!P0 IMAD.MOV R74, RZ, RZ, -R74 ;  /* 0x000000ffff4a8224 */ /* 0x000fe200078e0a4a */
[----:B------:R-:W-:Y:S01]  /*1a00*/  ISETP.GE.AND P0, PT, R16, RZ, PT ;  /* 0x000000ff1000720c */ /* 0x000fe20003f06270 */
[----:B------:R-:W-:Y:S01]  /*1a10*/  IMAD.MOV R5, RZ, RZ, -R5 ;  /* 0x000000ffff057224 */ /* 0x000fe200078e0a05 */
[----:B------:R-:W-:Y:S01]  /*1a20*/  ISETP.GT.U32.AND P6, PT, R2, R45, PT ;  /* 0x0000002d0200720c */ /* 0x000fe20003fc4070 */
[----:B------:R-:W-:-:S04]  /*1a30*/  IMAD.HI.U32 R16, R6, R51, RZ ;  /* 0x0000003306107227 */ /* 0x000fc800078e00ff */
[----:B------:R-:W-:Y:S02]  /*1a40*/  IMAD.MOV R22, RZ, RZ, -R14 ;  /* 0x000000ffff167224 */ /* 0x000fe400078e0a0e */
[C---:B------:R-:W-:Y:S02]  /*1a50*/  IMAD R5, R2.reuse, R5, R47 ;  /* 0x0000000502057224 */ /* 0x040fe400078e022f */
[----:B------:R-:W-:Y:S02]  /*1a60*/  IMAD.MOV R16, RZ, RZ, -R16 ;  /* 0x000000ffff107224 */ /* 0x000fe400078e0a10 */
[C---:B------:R-:W-:Y:S02]  /*1a70*/  IMAD R47, R2.reuse, R22, R49 ;  /* 0x00000016022f7224 */ /* 0x040fe400078e0231 */
[----:B------:R-:W-:Y:S01]  /*1a80*/  @!P2 IMAD.IADD R43, R43, 0x1, -R2 ;  /* 0x000000012b2ba824 */ /* 0x000fe200078e0a02 */
[C---:B------:R-:W-:Y:S01]  /*1a90*/  ISETP.GT.U32.AND P2, PT, R2.reuse, R5, PT ;  /* 0x000000050200720c */ /* 0x040fe20003f44070 */
[----:B------:R-:W-:Y:S01]  /*1aa0*/  IMAD R49, R2, R16, R51 ;  /* 0x0000001002317224 */ /* 0x000fe200078e0233 */
[----:B------:R-:W-:Y:S01]  /*1ab0*/  IADD3 R16, R52, -0x3d, RZ ;  /* 0xffffffc334107810 */ /* 0x000fe20007ffe0ff */
[----:B------:R-:W-:Y:S01]  /*1ac0*/  @!P3 IMAD.MOV R43, RZ, RZ, -R43 ;  /* 0x000000ffff2bb224 */ /* 0x000fe200078e0a2b */
[----:B------:R-:W-:Y:S01]  /*1ad0*/  ISETP.GT.U32.AND P3, PT, R2, R47, PT ;  /* 0x0000002f0200720c */ /* 0x000fe20003f64070 */
[----:B------:R-:W-:-:S04]  /*1ae0*/  IMAD.HI.U32 R14, R6, R53, RZ ;  /* 0x00000035060e7227 */ /* 0x000fc800078e00ff */
[----:B------:R-:W-:-:S04]  /*1af0*/  IMAD.HI.U32 R18, R6, R55, RZ ;  /* 0x0000003706127227 */ /* 0x000fc800078e00ff */
[----:B------:R-:W-:Y:S01]  /*1b00*/  @!P6 IMAD.IADD R45, R45, 0x1, -R2 ;  /* 0x000000012d2de824 */ /* 0x000fe200078e0a02 */
[----:B------:R-:W-:Y:S01]  /*1b10*/  ISETP.GT.U32.AND P6, PT, R2, R49, PT ;  /* 0x000000310200720c */ /* 0x000fe20003fc4070 */
[----:B------:R-:W-:Y:S01]  /*1b20*/  IMAD.MOV R14, RZ, RZ, -R14 ;  /* 0x000000ffff0e7224 */ /* 0x000fe200078e0a0e */
[----:B------:R-:W-:Y:S01]  /*1b30*/  IADD3 R18, -R18, RZ, RZ ;  /* 0x000000ff12127210 */ /* 0x000fe20007ffe1ff */
[--C-:B------:R-:W-:Y:S02]  /*1b40*/  @!P2 IMAD.IADD R5, R5, 0x1, -R2.reuse ;  /* 0x000000010505a824 */ /* 0x100fe400078e0a02 */
[----:B------:R-:W-:Y:S01]  /*1b50*/  IMAD R51, R2, R14, R53 ;  /* 0x0000000e02337224 */ /* 0x000fe200078e0235 */
[----:B------:R-:W-:Y:S01]  /*1b60*/  LOP3.LUT R14, R8, 0x3a, RZ, 0xfc, !PT ;  /* 0x0000003a080e7812 */ /* 0x000fe200078efcff */
[----:B------:R-:W-:Y:S01]  /*1b70*/  IMAD R53, R2, R18, R55 ;  /* 0x0000001202357224 */ /* 0x000fe200078e0237 */
[----:B------:R-:W-:Y:S01]  /*1b80*/  LOP3.LUT R8, R8, 0x3c, RZ, 0xfc, !PT ;  /* 0x0000003c08087812 */ /* 0x000fe200078efcff */
[--C-:B------:R-:W-:Y:S01]  /*1b90*/  @!P3 IMAD.IADD R47, R47, 0x1, -R2.reuse ;  /* 0x000000012f2fb824 */ /* 0x100fe200078e0a02 */
[----:B------:R-:W-:Y:S01]  /*1ba0*/  IABS R55, R14 ;  /* 0x0000000e00377213 */ /* 0x000fe20000000000 */
[----:B------:R-:W-:Y:S01]  /*1bb0*/  @!P4 IMAD.MOV R45, RZ, RZ, -R45 ;  /* 0x000000ffff2dc224 */ /* 0x000fe200078e0a2d */
[C---:B------:R-:W-:Y:S01]  /*1bc0*/  ISETP.GT.U32.AND P2, PT, R2.reuse, R5, PT ;  /* 0x000000050200720c */ /* 0x040fe20003f44070 */
[----:B------:R-:W-:Y:S01]  /*1bd0*/  @!P6 IMAD.IADD R49, R49, 0x1, -R2 ;  /* 0x000000013131e824 */ /* 0x000fe200078e0a02 */
[----:B------:R-:W-:Y:S01]  /*1be0*/  ISETP.GT.U32.AND P3, PT, R2, R51, PT ;  /* 0x000000330200720c */ /* 0x000fe20003f64070 */
[----:B------:R-:W-:Y:S01]  /*1bf0*/  IMAD.HI.U32 R3, R6, R55, RZ ;  /* 0x0000003706037227 */ /* 0x000fe200078e00ff */
[----:B------:R-:W-:-:S02]  /*1c00*/  ISETP.GT.U32.AND P6, PT, R2, R47, PT ;  /* 0x0000002f0200720c */ /* 0x000fc40003fc4070 */
[----:B------:R-:W-:Y:S01]  /*1c10*/  IABS R57, R8 ;  /* 0x0000000800397213 */ /* 0x000fe20000000000 */
[----:B------:R-:W-:Y:S01]  /*1c20*/  IMAD.MOV R3, RZ, RZ, -R3 ;  /* 0x000000ffff037224 */ /* 0x000fe200078e0a03 */
[----:B------:R-:W-:Y:S02]  /*1c30*/  ISETP.GT.U32.AND P4, PT, R2, R49, PT ;  /* 0x000000310200720c */ /* 0x000fe40003f84070 */
[----:B------:R-:W-:Y:S01]  /*1c40*/  SEL R18, RZ, 0x1, P5 ;  /* 0x00000001ff127807 */ /* 0x000fe20002800000 */
[----:B------:R-:W-:-:S04]  /*1c50*/  IMAD.HI.U32 R6, R6, R57, RZ ;  /* 0x0000003906067227 */ /* 0x000fc800078e00ff */
[C---:B------:R-:W-:Y:S02]  /*1c60*/  IMAD R55, R2.reuse, R3, R55 ;  /* 0x0000000302377224 */ /* 0x040fe400078e0237 */
[----:B------:R-:W-:Y:S02]  /*1c70*/  IMAD.MOV R6, RZ, RZ, -R6 ;  /* 0x000000ffff067224 */ /* 0x000fe400078e0a06 */
[--C-:B------:R-:W-:Y:S01]  /*1c80*/  @!P2 IMAD.IADD R5, R5, 0x1, -R2.reuse ;  /* 0x000000010505a824 */ /* 0x100fe200078e0a02 */
[C---:B------:R-:W-:Y:S01]  /*1c90*/  ISETP.GT.U32.AND P2, PT, R2.reuse, R53, PT ;  /* 0x000000350200720c */ /* 0x040fe20003f44070 */
[--C-:B------:R-:W-:Y:S02]  /*1ca0*/  @!P3 IMAD.IADD R51, R51, 0x1, -R2.reuse ;  /* 0x000000013333b824 */ /* 0x100fe400078e0a02 */
[--C-:B------:R-:W-:Y:S01]  /*1cb0*/  @!P6 IMAD.IADD R47, R47, 0x1, -R2.reuse ;  /* 0x000000012f2fe824 */ /* 0x100fe200078e0a02 */
[C---:B------:R-:W-:Y:S01]  /*1cc0*/  ISETP.GT.U32.AND P6, PT, R2.reuse, R55, PT ;  /* 0x000000370200720c */ /* 0x040fe20003fc4070 */
[C---:B------:R-:W-:Y:S01]  /*1cd0*/  IMAD R57, R2.reuse, R6, R57 ;  /* 0x0000000602397224 */ /* 0x040fe200078e0239 */
[C---:B------:R-:W-:Y:S01]  /*1ce0*/  ISETP.GT.U32.AND P3, PT, R2.reuse, R51, PT ;  /* 0x000000330200720c */ /* 0x040fe20003f64070 */
[----:B------:R-:W-:Y:S01]  /*1cf0*/  @!P4 IMAD.IADD R49, R49, 0x1, -R2 ;  /* 0x000000013131c824 */ /* 0x000fe200078e0a02 */
[----:B------:R-:W-:Y:S01]  /*1d00*/  @!P0 IADD3 R47, -R47, RZ, RZ ;  /* 0x000000ff2f2f8210 */ /* 0x000fe20007ffe1ff */
[----:B------:R-:W-:Y:S01]  /*1d10*/  IMAD.MOV.U32 R78, RZ, RZ, R5 ;  /* 0x000000ffff4e7224 */ /* 0x000fe200078e0005 */
[----:B------:R-:W-:Y:S01]  /*1d20*/  ISETP.GT.U32.AND P4, PT, R2, R57, PT ;  /* 0x000000390200720c */ /* 0x000fe20003f84070 */
[----:B------:R-:W-:Y:S01]  /*1d30*/  IMAD.HI.U32 R3, R4, R59, RZ ;  /* 0x0000003b04037227 */ /* 0x000fe200078e00ff */
[----:B------:R-:W-:-:S03]  /*1d40*/  IADD3 R6, R52, -0x12, RZ ;  /* 0xffffffee34067810 */ /* 0x000fc60007ffe0ff */
[--C-:B------:R-:W-:Y:S02]  /*1d50*/  @!P2 IMAD.IADD R53, R53, 0x1, -R2.reuse ;  /* 0x000000013535a824 */ /* 0x100fe400078e0a02 */
[----:B------:R-:W-:Y:S01]  /*1d60*/  @!P6 IMAD.IADD R55, R55, 0x1, -R2 ;  /* 0x000000013737e824 */ /* 0x000fe200078e0a02 */
[----:B------:R-:W-:Y:S01]  /*1d70*/  ISETP.GE.AND P6, PT, R28, RZ, PT ;  /* 0x000000ff1c00720c */ /* 0x000fe20003fc6270 */
[----:B------:R-:W-:Y:S01]  /*1d80*/  @!P1 IMAD.MOV R78, RZ, RZ, -R78 ;  /* 0x000000ffff4e9224 */ /* 0x000fe200078e0a4e */
[----:B------:R-:W-:Y:S01]  /*1d90*/  ISETP.GE.AND P1, PT, R24, RZ, PT ;  /* 0x000000ff1800720c */ /* 0x000fe20003f26270 */
[----:B------:R-:W-:Y:S01]  /*1da0*/  IMAD.HI.U32 R4, R4, R61, RZ ;  /* 0x0000003d04047227 */ /* 0x000fe200078e00ff */
[C---:B------:R-:W-:Y:S02]  /*1db0*/  ISETP.GT.U32.AND P2, PT, R2.reuse, R53, PT ;  /* 0x000000350200720c */ /* 0x040fe40003f44070 */
[----:B------:R-:W-:Y:S01]  /*1dc0*/  ISETP.GT.U32.AND P0, PT, R2, R55, PT ;  /* 0x000000370200720c */ /* 0x000fe20003f04070 */
[--C-:B------:R-:W-:Y:S01]  /*1dd0*/  @!P3 IMAD.IADD R51, R51, 0x1, -R2.reuse ;  /* 0x000000013333b824 */ /* 0x100fe200078e0a02 */
[----:B------:R-:W-:Y:S01]  /*1de0*/  ISETP.GE.AND P3, PT, R26, RZ, PT ;  /* 0x000000ff1a00720c */ /* 0x000fe20003f66270 */
[----:B------:R-:W-:Y:S01]  /*1df0*/  @!P4 IMAD.IADD R57, R57, 0x1, -R2 ;  /* 0x000000013939c824 */ /* 0x000fe200078e0a02 */
[C---:B------:R-:W-:Y:S01]  /*1e00*/  IADD3 R24, R52.reuse, -0x27, RZ ;  /* 0xffffffd934187810 */ /* 0x040fe20007ffe0ff */
[----:B------:R-:W-:Y:S01]  /*1e10*/  IMAD.MOV R3, RZ, RZ, -R3 ;  /* 0x000000ffff037224 */ /* 0x000fe200078e0a03 */
[----:B------:R-:W-:Y:S01]  /*1e20*/  IADD3 R28, R52, -0x2b, RZ ;  /* 0xffffffd5341c7810 */ /* 0x000fe20007ffe0ff */
[----:B------:R-:W-:Y:S01]  /*1e30*/  IMAD.MOV R4, RZ, RZ, -R4 ;  /* 0x000000ffff047224 */ /* 0x000fe200078e0a04 */
[----:B------:R-:W-:Y:S01]  /*1e40*/  ISETP.GT.U32.AND P4, PT, R2, R57, PT ;  /* 0x000000390200720c */ /* 0x000fe20003f84070 */
[----:B------:R-:W-:-:S02]  /*1e50*/  IMAD R3, R0, R3, R59 ;  /* 0x0000000300037224 */ /* 0x000fc400078e023b */
[----:B------:R-:W-:Y:S01]  /*1e60*/  IMAD R5, R0, R4, R61 ;  /* 0x0000000400057224 */ /* 0x000fe200078e023d */
[----:B------:R-:W-:Y:S01]  /*1e70*/  IADD3 R4, R52, -0x13, RZ ;  /* 0xffffffed34047810 */ /* 0x000fe20007ffe0ff */
[--C-:B------:R-:W-:Y:S01]  /*1e80*/  @!P2 IMAD.IADD R53, R53, 0x1, -R2.reuse ;  /* 0x000000013535a824 */ /* 0x100fe200078e0a02 */
[C---:B------:R-:W-:Y:S01]  /*1e90*/  ISETP.GT.U32.AND P2, PT, R0.reuse, R3, PT ;  /* 0x000000030000720c */ /* 0x040fe20003f44070 */
[----:B------:R-:W-:Y:S01]  /*1ea0*/  @!P1 IMAD.MOV R49, RZ, RZ, -R49 ;  /* 0x000000ffff319224 */ /* 0x000fe200078e0a31 */
[----:B------:R-:W-:Y:S01]  /*1eb0*/  ISETP.GT.U32.AND P1, PT, R0, R5, PT ;  /* 0x000000050000720c */ /* 0x000fe20003f24070 */
[----:B------:R-:W-:Y:S01]  /*1ec0*/  @!P3 IMAD.MOV R51, RZ, RZ, -R51 ;  /* 0x000000ffff33b224 */ /* 0x000fe200078e0a33 */
[----:B------:R-:W-:Y:S01]  /*1ed0*/  ISETP.GE.AND P3, PT, R14, RZ, PT ;  /* 0x000000ff0e00720c */ /* 0x000fe20003f66270 */
[--C-:B------:R-:W-:Y:S01]  /*1ee0*/  @!P0 IMAD.IADD R55, R55, 0x1, -R2.reuse ;  /* 0x0000000137378824 */ /* 0x100fe200078e0a02 */
[----:B------:R-:W-:Y:S01]  /*1ef0*/  ISETP.GE.AND P0, PT, R8, RZ, PT ;  /* 0x000000ff0800720c */ /* 0x000fe20003f06270 */
[----:B------:R-:W-:Y:S01]  /*1f00*/  @!P4 IMAD.IADD R57, R57, 0x1, -R2 ;  /* 0x000000013939c824 */ /* 0x000fe200078e0a02 */
[----:B------:R-:W-:Y:S01]  /*1f10*/  ISETP.NE.AND P4, PT, RZ, c[0x0][0x17c], PT ;  /* 0x00005f00ff007a0c */ /* 0x000fe20003f85270 */
[----:B------:R-:W-:Y:S01]  /*1f20*/  IMAD.MOV.U32 R82, RZ, RZ, R53 ;  /* 0x000000ffff527224 */ /* 0x000fe200078e0035 */
[----:B------:R-:W-:Y:S01]  /*1f30*/  LOP3.LUT R53, RZ, c[0x0][0x17c], RZ, 0x33, !PT ;  /* 0x00005f00ff357a12 */ /* 0x000fe200078e33ff */
[----:B------:R-:W-:Y:S01]  /*1f40*/  IMAD.MOV.U32 R2, RZ, RZ, R55 ;  /* 0x000000ffff027224 */ /* 0x000fe200078e0037 */
[----:B------:R-:W-:Y:S01]  /*1f50*/  IADD3 R8, R52, -0x32, RZ ;  /* 0xffffffce34087810 */ /* 0x000fe20007ffe0ff */
[----:B------:R-:W-:Y:S01]  /*1f60*/  IMAD.MOV.U32 R84, RZ, RZ, R57 ;  /* 0x000000ffff547224 */ /* 0x000fe200078e0039 */
[----:B------:R-:W-:Y:S01]  /*1f70*/  SEL R54, R53, R54, !P4 ;  /* 0x0000003635367207 */ /* 0x000fe20006000000 */
[--C-:B------:R-:W-:Y:S01]  /*1f80*/  @!P2 IMAD.IADD R3, R3, 0x1, -R0.reuse ;  /* 0x000000010303a824 */ /* 0x100fe200078e0a00 */
[----:B------:R-:W-:Y:S01]  /*1f90*/  SEL R55, R53, R7, !P4 ;  /* 0x0000000735377207 */ /* 0x000fe20006000000 */
[----:B------:R-:W-:Y:S01]  /*1fa0*/  @!P1 IMAD.IADD R5, R5, 0x1, -R0 ;  /* 0x0000000105059824 */ /* 0x000fe200078e0a00 */
[C---:B------:R-:W-:Y:S01]  /*1fb0*/  SEL R56, R53.reuse, R9, !P4 ;  /* 0x0000000935387207 */ /* 0x040fe20006000000 */
[----:B------:R-:W-:Y:S01]  /*1fc0*/  @!P6 IMAD.MOV R82, RZ, RZ, -R82 ;  /* 0x000000ffff52e224 */ /* 0x000fe200078e0a52 */
[C---:B------:R-:W-:Y:S01]  /*1fd0*/  ISETP.GT.U32.AND P1, PT, R0.reuse, R3, PT ;  /* 0x000000030000720c */ /* 0x040fe20003f24070 */
[----:B------:R-:W-:Y:S01]  /*1fe0*/  @!P3 IMAD.MOV R2, RZ, RZ, -R2 ;  /* 0x000000ffff02b224 */ /* 0x000fe200078e0a02 */
[----:B------:R-:W-:Y:S01]  /*1ff0*/  ISETP.GT.U32.AND P3, PT, R0, R5, PT ;  /* 0x000000050000720c */ /* 0x000fe20003f64070 */
[----:B------:R-:W-:Y:S01]  /*2000*/  @!P0 IMAD.MOV R84, RZ, RZ, -R84 ;  /* 0x000000ffff548224 */ /* 0x000fe200078e0a54 */
[C---:B------:R-:W-:Y:S01]  /*2010*/  SEL R57, R53.reuse, R11, !P4 ;  /* 0x0000000b35397207 */ /* 0x040fe20006000000 */
[----:B------:R-:W-:Y:S01]  /*2020*/  IMAD R54, R54, c[0x0][0x190], RZ ;  /* 0x0000640036367a24 */ /* 0x000fe200078e02ff */
[----:B------:R-:W-:Y:S01]  /*2030*/  SEL R58, R53, R13, !P4 ;  /* 0x0000000d353a7207 */ /* 0x000fe20006000000 */
[----:B------:R-:W-:Y:S01]  /*2040*/  IMAD R55, R55, c[0x0][0x190], RZ ;  /* 0x0000640037377a24 */ /* 0x000fe200078e02ff */
[C---:B------:R-:W-:Y:S01]  /*2050*/  SEL R59, R53.reuse, R10, !P4 ;  /* 0x0000000a353b7207 */ /* 0x040fe20006000000 */
[----:B------:R-:W-:Y:S01]  /*2060*/  IMAD R56, R56, c[0x0][0x190], RZ ;  /* 0x0000640038387a24 */ /* 0x000fe200078e02ff */
[----:B------:R-:W-:Y:S01]  /*2070*/  SEL R60, R53, R15, !P4 ;  /* 0x0000000f353c7207 */ /* 0x000fe20006000000 */
[----:B------:R-:W-:Y:S01]  /*2080*/  IMAD R57, R57, c[0x0][0x190], RZ ;  /* 0x0000640039397a24 */ /* 0x000fe200078e02ff */
[----:B------:R-:W-:Y:S01]  /*2090*/  SEL R61, R53, R17, !P4 ;  /* 0x00000011353d7207 */ /* 0x000fe20006000000 */
[--C-:B------:R-:W-:Y:S01]  /*20a0*/  @!P1 IMAD.IADD R3, R3, 0x1, -R0.reuse ;  /* 0x0000000103039824 */ /* 0x100fe200078e0a00 */
[----:B------:R-:W-:Y:S01]  /*20b0*/  SEL R62, R53, R19, !P4 ;  /* 0x00000013353e7207 */ /* 0x000fe20006000000 */
[----:B------:R-:W-:Y:S01]  /*20c0*/  @!P3 IMAD.IADD R5, R5, 0x1, -R0 ;  /* 0x000000010505b824 */ /* 0x000fe200078e0a00 */
        /* <DEDUP_REMOVED lines=45> */
[----:B------:R-:W-:Y:S01]  /*23a0*/  IMAD R80, R80, c[0x0][0x190], RZ ;  /* 0x0000640050507a24 */ /* 0x000fe200078e02ff */
[----:B------:R-:W-:Y:S01]  /*23b0*/  ISETP.GE.AND P2, PT, R212, RZ, PT ;  /* 0x000000ffd400720c */ /* 0x000fe20003f46270 */
[----:B------:R-:W-:Y:S01]  /*23c0*/  IMAD R81, R81, c[0x0][0x190], RZ ;  /* 0x0000640051517a24 */ /* 0x000fe200078e02ff */
[----:B------:R-:W-:Y:S01]  /*23d0*/  ISETP.GE.AND P4, PT, R213, RZ, PT ;  /* 0x000000ffd500720c */ /* 0x000fe20003f86270 */
[----:B------:R-:W-:Y:S01]  /*23e0*/  IMAD R82, R82, c[0x0][0x190], RZ ;  /* 0x0000640052527a24 */ /* 0x000fe200078e02ff */
[----:B------:R-:W-:Y:S01]  /*23f0*/  IADD3 R2, R52, -0x18, RZ ;  /* 0xffffffe834027810 */ /* 0x000fe20007ffe0ff */
[----:B------:R-:W-:Y:S01]  /*2400*/  IMAD R83, R83, c[0x0][0x190], RZ ;  /* 0x0000640053537a24 */ /* 0x000fe200078e02ff */
[----:B------:R-:W-:Y:S01]  /*2410*/  LOP3.LUT R0, RZ, c[0x0][0x178], RZ, 0x33, !PT ;  /* 0x00005e00ff007a12 */ /* 0x000fe200078e33ff */
[----:B------:R-:W-:Y:S01]  /*2420*/  IMAD R84, R84, c[0x0][0x190], RZ ;  /* 0x0000640054547a24 */ /* 0x000fe200078e02ff */
[----:B------:R-:W-:Y:S01]  /*2430*/  ISETP.GE.U32.AND P3, PT, R2, 0x7fffffa9, PT ;  /* 0x7fffffa90200780c */ /* 0x000fe20003f66070 */
[----:B------:R-:W-:Y:S01]  /*2440*/  IMAD R53, R53, c[0x0][0x190], RZ ;  /* 0x0000640035357a24 */ /* 0x000fe200078e02ff */
[----:B------:R-:W-:-:S02]  /*2450*/  IADD3 R2, R52, -0x17, RZ ;  /* 0xffffffe934027810 */ /* 0x000fc40007ffe0ff */
[----:B------:R-:W-:Y:S01]  /*2460*/  ISETP.GE.U32.AND P6, PT, R4, 0x7fffffae, PT ;  /* 0x7fffffae0400780c */ /* 0x000fe20003fc6070 */
[----:B------:R-:W-:Y:S01]  /*2470*/  @!P2 IMAD.MOV R3, RZ, RZ, -R3 ;  /* 0x000000ffff03a224 */ /* 0x000fe200078e0a03 */
[----:B------:R-:W-:Y:S01]  /*2480*/  ISETP.NE.AND P2, PT, RZ, c[0x0][0x178], PT ;  /* 0x00005e00ff007a0c */ /* 0x000fe20003f45270 */
[----:B------:R-:W-:Y:S01]  /*2490*/  @!P4 IMAD.MOV R5, RZ, RZ, -R5 ;  /* 0x000000ffff05c224 */ /* 0x000fe200078e0a05 */
[----:B------:R-:W-:Y:S02]  /*24a0*/  IADD3 R4, R52, -0x11, RZ ;  /* 0xffffffef34047810 */ /* 0x000fe40007ffe0ff */
[----:B------:R-:W-:Y:S02]  /*24b0*/  ISETP.GE.U32.AND P4, PT, R2, 0x7fffffaa, PT ;  /* 0x7fffffaa0200780c */ /* 0x000fe40003f86070 */
[C---:B------:R-:W-:Y:S02]  /*24c0*/  SEL R3, R0.reuse, R3, !P2 ;  /* 0x0000000300037207 */ /* 0x040fe40005000000 */
[----:B------:R-:W-:-:S02]  /*24d0*/  SEL R2, R0, R5, !P2 ;  /* 0x0000000500027207 */ /* 0x000fc40005000000 */
[----:B------:R-:W-:Y:S02]  /*24e0*/  IADD3 R0, R52, -0x15, RZ ;  /* 0xffffffeb34007810 */ /* 0x000fe40007ffe0ff */
[----:B------:R-:W-:Y:S01]  /*24f0*/  ISETP.GE.U32.AND P1, PT, R4, 0x7fffffb0, PT ;  /* 0x7fffffb00400780c */ /* 0x000fe20003f26070 */
[----:B------:R-:W-:Y:S01]  /*2500*/  IMAD R2, R2, c[0x0][0x184], RZ ;  /* 0x0000610002027a24 */ /* 0x000fe200078e02ff */
[----:B------:R-:W-:Y:S02]  /*2510*/  IADD3 R4, R52, -0x16, RZ ;  /* 0xffffffea34047810 */ /* 0x000fe40007ffe0ff */
[----:B------:R-:W-:Y:S02]  /*2520*/  ISETP.GE.U32.AND P0, PT, R6, 0x7fffffaf, PT ;  /* 0x7fffffaf0600780c */ /* 0x000fe40003f06070 */
[----:B------:R-:W-:Y:S02]  /*2530*/  ISETP.GE.U32.AND P5, PT, R0, 0x7fffffac, PT ;  /* 0x7fffffac0000780c */ /* 0x000fe40003fa6070 */
[----:B------:R-:W-:-:S02]  /*2540*/  IADD3 R0, R52, -0x1b, RZ ;  /* 0xffffffe534007810 */ /* 0x000fc40007ffe0ff */
[----:B------:R-:W-:Y:S02]  /*2550*/  ISETP.GE.U32.AND P2, PT, R4, 0x7fffffab, PT ;  /* 0x7fffffab0400780c */ /* 0x000fe40003f46070 */
[----:B------:R-:W-:Y:S02]  /*2560*/  IADD3 R4, R52, -0x1c, RZ ;  /* 0xffffffe434047810 */ /* 0x000fe40007ffe0ff */
[----:B------:R-:W-:Y:S02]  /*2570*/  SEL R36, RZ, 0x4, P0 ;  /* 0x00000004ff247807 */ /* 0x000fe40000000000 */
[----:B------:R-:W-:Y:S02]  /*2580*/  ISETP.GE.U32.AND P0, PT, R0, 0x7fffffa6, PT ;  /* 0x7fffffa60000780c */ /* 0x000fe40003f06070 */
[----:B------:R-:W-:Y:S02]  /*2590*/  IADD3 R0, R52, -0x1f, RZ ;  /* 0xffffffe134007810 */ /* 0x000fe40007ffe0ff */
[----:B------:R-:W-:-:S02]  /*25a0*/  SEL R41, RZ, 0x1fffe, P6 ;  /* 0x0001fffeff297807 */ /* 0x000fc40003000000 */
[----:B------:R-:W-:Y:S02]  /*25b0*/  ISETP.GE.U32.AND P6, PT, R4, 0x7fffffa5, PT ;  /* 0x7fffffa50400780c */ /* 0x000fe40003fc6070 */
[----:B------:R-:W-:Y:S01]  /*25c0*/  IADD3 R4, R52, -0x19, RZ ;  /* 0xffffffe734047810 */ /* 0x000fe20007ffe0ff */
[----:B------:R-:W-:Y:S01]  /*25d0*/  IMAD.IADD R41, R18, 0x1, R41 ;  /* 0x0000000112297824 */ /* 0x000fe200078e0229 */
        /* <DEDUP_REMOVED lines=12> */
[C---:B------:R-:W-:Y:S02]  /*26a0*/  IADD3 R5, R52.reuse, -0x1a, RZ ;  /* 0xffffffe634057810 */ /* 0x040fe40007ffe0ff */
[----:B------:R-:W-:Y:S02]  /*26b0*/  IADD3 R4, R52, -0x1d, RZ ;  /* 0xffffffe334047810 */ /* 0x000fe40007ffe0ff */
[----:B------:R-:W-:Y:S02]  /*26c0*/  SEL R49, RZ, 0x1fffe, P0 ;  /* 0x0001fffeff317807 */ /* 0x000fe40000000000 */
[----:B------:R-:W-:Y:S02]  /*26d0*/  ISETP.GE.U32.AND P0, PT, R0, 0x7fffffc0, PT ;  /* 0x7fffffc00000780c */ /* 0x000fe40003f06070 */
[----:B------:R-:W-:-:S02]  /*26e0*/  IADD3 R0, R52, -0x9, RZ ;  /* 0xfffffff734007810 */ /* 0x000fc40007ffe0ff */
[----:B------:R-:W-:Y:S02]  /*26f0*/  SEL R39, RZ, 0x7fff8, P1 ;  /* 0x0007fff8ff277807 */ /* 0x000fe40000800000 */
[----:B------:R-:W-:Y:S02]  /*2700*/  SEL R44, RZ, 0x1, P6 ;  /* 0x00000001ff2c7807 */ /* 0x000fe40003000000 */
[----:B------:R-:W-:Y:S02]  /*2710*/  ISETP.GE.U32.AND P1, PT, R5, 0x7fffffa7, PT ;  /* 0x7fffffa70500780c */ /* 0x000fe40003f26070 */
[----:B------:R-:W-:Y:S01]  /*2720*/  ISETP.GE.U32.AND P6, PT, R4, 0x7fffffa4, PT ;  /* 0x7fffffa40400780c */ /* 0x000fe20003fc6070 */
[----:B------:R-:W-:Y:S01]  /*2730*/  IMAD.IADD R44, R44, 0x1, R49 ;  /* 0x000000012c2c7824 */ /* 0x000fe200078e0231 */
[----:B------:R-:W-:Y:S01]  /*2740*/  IADD3 R4, R52, -0x5, RZ ;  /* 0xfffffffb34047810 */ /* 0x000fe20007ffe0ff */
[----:B------:R-:W-:Y:S01]  /*2750*/  IMAD.SHL.U32 R49, R206, 0x8, RZ ;  /* 0x00000008ce317824 */ /* 0x000fe200078e00ff */
[----:B------:R-:W-:-:S02]  /*2760*/  SEL R47, RZ, 0x7fff8, P3 ;  /* 0x0007fff8ff2f7807 */ /* 0x000fc40001800000 */
[----:B------:R-:W-:Y:S01]  /*2770*/  ISETP.GE.U32.AND P3, PT, R0, 0x7fffffb8, PT ;  /* 0x7fffffb80000780c */ /* 0x000fe20003f66070 */
[----:B------:R-:W-:Y:S01]  /*2780*/  IMAD R0, R3, c[0x0][0x184], RZ ;  /* 0x0000610003007a24 */ /* 0x000fe200078e02ff */
[----:B------:R-:W-:Y:S02]  /*2790*/  SEL R42, RZ, 0x4, P1 ;  /* 0x00000004ff2a7807 */ /* 0x000fe40000800000 */
[----:B------:R-:W-:Y:S02]  /*27a0*/  ISETP.GE.U32.AND P1, PT, R4, 0x7fffffbc, PT ;  /* 0x7fffffbc0400780c */ /* 0x000fe40003f26070 */
[----:B------:R-:W-:Y:S02]  /*27b0*/  IADD3 R4, R52, -0xd, RZ ;  /* 0xfffffff334047810 */ /* 0x000fe40007ffe0ff */
[----:B------:R-:W-:Y:S02]  /*27c0*/  SEL R46, RZ, 0x4, P5 ;  /* 0x00000004ff2e7807 */ /* 0x000fe40002800000 */
[----:B------:R-:W-:-:S02]  /*27d0*/  LEA R6, P5, R0, c[0x0][0x160], 0x2 ;  /* 0x0000580000067a11 */ /* 0x000fc400078a10ff */
[----:B------:R-:W-:Y:S02]  /*27e0*/  SEL R85, RZ, 0x1fffe, P4 ;  /* 0x0001fffeff557807 */ /* 0x000fe40002000000 */
[----:B------:R-:W-:Y:S02]  /*27f0*/  IADD3 R5, R52, -0x34, RZ ;  /* 0xffffffcc34057810 */ /* 0x000fe40007ffe0ff */
[----:B------:R-:W-:Y:S02]  /*2800*/  ISETP.GE.U32.AND P4, PT, R4, 0x7fffffb4, PT ;  /* 0x7fffffb40400780c */ /* 0x000fe40003f86070 */
[----:B------:R-:W-:Y:S02]  /*2810*/  SEL R51, RZ, 0x7fff8, P6 ;  /* 0x0007fff8ff337807 */ /* 0x000fe40003000000 */
[----:B------:R-:W-:Y:S02]  /*2820*/  LEA R4, P6, R2, c[0x0][0x160], 0x2 ;  /* 0x0000580002047a11 */ /* 0x000fe400078c10ff */
[----:B------:R-:W-:-:S02]  /*2830*/  IADD3 R3, R52, -0x33, RZ ;  /* 0xffffffcd34037810 */ /* 0x000fc40007ffe0ff */
[----:B------:R-:W-:Y:S02]  /*2840*/  LEA.HI.X.SX32 R7, R0, c[0x0][0x164], 0x2, P5 ;  /* 0x0000590000077a11 */ /* 0x000fe400028f16ff */
[----:B------:R-:W-:Y:S02]  /*2850*/  ISETP.GE.U32.AND P5, PT, R5, 0x7fffff8d, PT ;  /* 0x7fffff8d0500780c */ /* 0x000fe40003fa6070 */
[----:B------:R-:W-:Y:S01]  /*2860*/  LEA.HI.X.SX32 R5, R2, c[0x0][0x164], 0x2, P6 ;  /* 0x0000590002057a11 */ /* 0x000fe200030f16ff */
[----:B------:R1:W-:Y:S01]  /*2870*/  LDGSTS.E [R204], [R6.64], !P0 ;  /* 0x0000000006cc7fae */ /* 0x0003e2000c121846 */
[----:B------:R-:W-:Y:S01]  /*2880*/  ISETP.GE.U32.AND P6, PT, R3, 0x7fffff8e, PT ;  /* 0x7fffff8e0300780c */ /* 0x000fe20003fc6070 */
[C---:B------:R-:W-:Y:S01]  /*2890*/  IMAD.WIDE R232, R215.reuse, 0x4, R6 ;  /* 0x00000004d7e87825 */ /* 0x040fe200078e0206 */
[----:B------:R-:W-:Y:S01]  /*28a0*/  IADD3 R0, R52, -0x31, RZ ;  /* 0xffffffcf34007810 */ /* 0x000fe20007ffe0ff */
[----:B------:R1:W-:Y:S01]  /*28b0*/  LDGSTS.E [R204+0x200], [R4.64], !P0 ;  /* 0x0020000004cc7fae */ /* 0x0003e2000c121846 */
[----:B------:R-:W-:Y:S01]  /*28c0*/  SEL R2, RZ, 0x1, P5 ;  /* 0x00000001ff027807 */ /* 0x000fe20002800000 */
[----:B------:R-:W-:Y:S01]  /*28d0*/  IMAD.WIDE R214, R215, 0x4, R4 ;  /* 0x00000004d7d67825 */ /* 0x000fe200078e0204 */
[----:B------:R-:W-:Y:S01]  /*28e0*/  ISETP.GE.U32.AND P5, PT, R8, 0x7fffff8f, PT ;  /* 0x7fffff8f0800780c */ /* 0x000fe20003fa6070 */
[----:B------:R1:W-:Y:S01]  /*28f0*/  LDGSTS.E [R204+0x1000], [R232.64], !P1 ;  /* 0x01000000e8cc7fae */ /* 0x0003e2000c921846 */
[----:B------:R-:W-:Y:S01]  /*2900*/  IADD3 R3, R52, -0x38, RZ ;  /* 0xffffffc834037810 */ /* 0x000fe20007ffe0ff */
[--C-:B------:R-:W-:Y:S01]  /*2910*/  IMAD.WIDE R164, R49, 0x4, R6.reuse ;  /* 0x0000000431a47825 */ /* 0x100fe200078e0206 */
[----:B------:R-:W-:Y:S01]  /*2920*/  SEL R9, RZ, 0x1fffe, P6 ;  /* 0x0001fffeff097807 */ /* 0x000fe20003000000 */
[----:B------:R1:W-:Y:S01]  /*2930*/  LDGSTS.E [R204+0x1200], [R214.64], !P1 ;  /* 0x01200000d6cc7fae */ /* 0x0003e2000c921846 */
[----:B------:R-:W-:Y:S01]  /*2940*/  ISETP.GE.U32.AND P6, PT, R0, 0x7fffff90, PT ;  /* 0x7fffff900000780c */ /* 0x000fe20003fc6070 */
[----:B------:R-:W-:Y:S01]  /*2950*/  IMAD.WIDE R166, R171, 0x4, R6 ;  /* 0x00000004aba67825 */ /* 0x000fe200078e0206 */
[----:B------:R-:W-:Y:S01]  /*2960*/  IADD3 R8, R52, -0x37, RZ ;  /* 0xffffffc934087810 */ /* 0x000fe20007ffe0ff */
[----:B------:R1:W-:Y:S01]  /*2970*/  LDGSTS.E [R204+0x2000], [R164.64], !P3 ;  /* 0x02000000a4cc7fae */ /* 0x0003e2000d921846 */
[----:B------:R-:W-:Y:S01]  /*2980*/  SEL R0, RZ, 0x4, P5 ;  /* 0x00000004ff007807 */ /* 0x000fe20002800000 */
[----:B------:R-:W-:Y:S01]  /*2990*/  IMAD.IADD R2, R2, 0x1, R9 ;  /* 0x0000000102027824 */ /* 0x000fe200078e0209 */
[----:B------:R-:W-:Y:S01]  /*29a0*/  ISETP.GE.U32.AND P5, PT, R3, 0x7fffff89, PT ;  /* 0x7fffff890300780c */ /* 0x000fe20003fa6070 */
[----:B------:R-:W-:Y:S01]  /*29b0*/  IMAD.WIDE R170, R171, 0x4, R4 ;  /* 0x00000004abaa7825 */ /* 0x000fe200078e0204 */
[----:B------:R-:W-:-:S02]  /*29c0*/  IADD3 R11, R52, -0x36, RZ ;  /* 0xffffffca340b7810 */ /* 0x000fc40007ffe0ff */
[----:B------:R-:W-:Y:S01]  /*29d0*/  SEL R3, RZ, 0x7fff8, P6 ;  /* 0x0007fff8ff037807 */ /* 0x000fe20003000000 */
[----:B------:R-:W-:Y:S01]  /*29e0*/  IMAD.WIDE R220, R206, 0x4, R6 ;  /* 0x00000004cedc7825 */ /* 0x000fe200078e0206 */
[----:B------:R-:W-:Y:S02]  /*29f0*/  ISETP.GE.U32.AND P6, PT, R8, 0x7fffff8a, PT ;  /* 0x7fffff8a0800780c */ /* 0x000fe40003fc6070 */
[----:B------:R-:W-:Y:S01]  /*2a00*/  IADD3 R8, R52, -0x35, RZ ;  /* 0xffffffcb34087810 */ /* 0x000fe20007ffe0ff */
[----:B------:R-:W-:Y:S01]  /*2a10*/  IMAD.WIDE R222, R206, 0x4, R4 ;  /* 0x00000004cede7825 */ /* 0x000fe200078e0204 */
[----:B------:R-:W-:Y:S02]  /*2a20*/  SEL R10, RZ, 0x1, P5 ;  /* 0x00000001ff0a7807 */ /* 0x000fe40002800000 */
[----:B------:R-:W-:Y:S01]  /*2a30*/  ISETP.GE.U32.AND P5, PT, R11, 0x7fffff8b, PT ;  /* 0x7fffff8b0b00780c */ /* 0x000fe20003fa6070 */
[----:B------:R-:W-:Y:S01]  /*2a40*/  IMAD.WIDE R208, R201, 0x4, R6 ;  /* 0x00000004c9d07825 */ /* 0x000fe200078e0206 */
[----:B------:R-:W-:-:S02]  /*2a50*/  IADD3 R11, R52, -0x3c, RZ ;  /* 0xffffffc4340b7810 */ /* 0x000fc40007ffe0ff */
[----:B------:R-:W-:Y:S01]  /*2a60*/  SEL R13, RZ, 0x1fffe, P6 ;  /* 0x0001fffeff0d7807 */ /* 0x000fe20003000000 */
[----:B------:R-:W-:Y:S01]  /*2a70*/  IMAD.WIDE R200, R201, 0x4, R4 ;  /* 0x00000004c9c87825 */ /* 0x000fe200078e0204 */
[----:B------:R-:W-:Y:S02]  /*2a80*/  ISETP.GE.U32.AND P6, PT, R8, 0x7fffff8c, PT ;  /* 0x7fffff8c0800780c */ /* 0x000fe40003fc6070 */
[C---:B------:R-:W-:Y:S01]  /*2a90*/  IADD3 R12, R52.reuse, -0x3b, RZ ;  /* 0xffffffc5340c7810 */ /* 0x040fe20007ffe0ff */
[----:B------:R-:W-:Y:S01]  /*2aa0*/  IMAD.WIDE R190, R195, 0x4, R6 ;  /* 0x00000004c3be7825 */ /* 0x000fe200078e0206 */
[----:B------:R-:W-:Y:S02]  /*2ab0*/  SEL R8, RZ, 0x4, P5 ;  /* 0x00000004ff087807 */ /* 0x000fe40002800000 */
[----:B------:R-:W-:Y:S01]  /*2ac0*/  ISETP.GE.U32.AND P5, PT, R11, 0x7fffff85, PT ;  /* 0x7fffff850b00780c */ /* 0x000fe20003fa6070 */
[----:B------:R-:W-:Y:S01]  /*2ad0*/  IMAD.WIDE R194, R195, 0x4, R4 ;  /* 0x00000004c3c27825 */ /* 0x000fe200078e0204 */
[----:B------:R-:W-:-:S02]  /*2ae0*/  IADD3 R15, R52, -0x3a, RZ ;  /* 0xffffffc6340f7810 */ /* 0x000fc40007ffe0ff */
[----:B------:R-:W-:Y:S01]  /*2af0*/  SEL R11, RZ, 0x7fff8, P6 ;  /* 0x0007fff8ff0b7807 */ /* 0x000fe20003000000 */
[C---:B------:R-:W-:Y:S01]  /*2b00*/  IMAD.WIDE R224, R227.reuse, 0x4, R6 ;  /* 0x00000004e3e07825 */ /* 0x040fe200078e0206 */
        /* <DEDUP_REMOVED lines=10> */
[----:B------:R-:W-:Y:S01]  /*2bb0*/  IADD3 R19, R52, -0x3e, RZ ;  /* 0xffffffc234137810 */ /* 0x000fe20007ffe0ff */
[----:B------:R-:W-:Y:S01]  /*2bc0*/  IMAD.IADD R14, R14, 0x1, R17 ;  /* 0x000000010e0e7824 */ /* 0x000fe200078e0211 */
[----:B------:R-:W-:Y:S01]  /*2bd0*/  SEL R12, RZ, 0x4, P5 ;  /* 0x00000004ff0c7807 */ /* 0x000fe20002800000 */
[----:B------:R-:W-:Y:S01]  /*2be0*/  IMAD R17, R206, 0xc, RZ ;  /* 0x0000000cce117824 */ /* 0x000fe200078e02ff */
[----:B------:R-:W-:Y:S01]  /*2bf0*/  ISETP.GE.U32.AND P5, PT, R15, 0x7fffff82, PT ;  /* 0x7fffff820f00780c */ /* 0x000fe20003fa6070 */
[----:B------:R-:W-:Y:S01]  /*2c00*/  IMAD.WIDE R198, R203, 0x4, R6 ;  /* 0x00000004cbc67825 */ /* 0x000fe200078e0206 */
[----:B------:R-:W-:-:S02]  /*2c10*/  SEL R15, RZ, 0x7fff8, P6 ;  /* 0x0007fff8ff0f7807 */ /* 0x000fc40003000000 */
[----:B------:R-:W-:Y:S01]  /*2c20*/  ISETP.GE.U32.AND P6, PT, R19, 0x7fffff83, PT ;  /* 0x7fffff831300780c */ /* 0x000fe20003fc6070 */
[----:B------:R-:W-:Y:S01]  /*2c30*/  IMAD.WIDE R202, R203, 0x4, R4 ;  /* 0x00000004cbca7825 */ /* 0x000fe200078e0204 */
[----:B------:R-:W-:Y:S02]  /*2c40*/  IADD3 R19, R52, -0x24, RZ ;  /* 0xffffffdc34137810 */ /* 0x000fe40007ffe0ff */
[----:B------:R-:W-:Y:S01]  /*2c50*/  SEL R21, RZ, 0x1fffe, P5 ;  /* 0x0001fffeff157807 */ /* 0x000fe20002800000 */
[C---:B------:R-:W-:Y:S01]  /*2c60*/  IMAD.WIDE R228, R231.reuse, 0x4, R6 ;  /* 0x00000004e7e47825 */ /* 0x040fe200078e0206 */
[----:B------:R-:W-:Y:S02]  /*2c70*/  ISETP.GE.U32.AND P5, PT, R16, 0x7fffff84, PT ;  /* 0x7fffff841000780c */ /* 0x000fe40003fa6070 */
[----:B------:R-:W-:Y:S01]  /*2c80*/  IADD3 R20, R52, -0x23, RZ ;  /* 0xffffffdd34147810 */ /* 0x000fe20007ffe0ff */
[----:B------:R-:W-:Y:S01]  /*2c90*/  IMAD.WIDE R230, R231, 0x4, R4 ;  /* 0x00000004e7e67825 */ /* 0x000fe200078e0204 */
[----:B------:R-:W-:-:S02]  /*2ca0*/  SEL R16, RZ, 0x4, P6 ;  /* 0x00000004ff107807 */ /* 0x000fc40003000000 */
[----:B------:R-:W-:Y:S01]  /*2cb0*/  ISETP.GE.U32.AND P6, PT, R19, 0x7fffff9d, PT ;  /* 0x7fffff9d1300780c */ /* 0x000fe20003fc6070 */
[C---:B------:R-:W-:Y:S01]  /*2cc0*/  IMAD.WIDE R188, R169.reuse, 0x4, R6 ;  /* 0x00000004a9bc7825 */ /* 0x040fe200078e0206 */
[----:B------:R-:W-:Y:S02]  /*2cd0*/  IADD3 R23, R52, -0x22, RZ ;  /* 0xffffffde34177810 */ /* 0x000fe40007ffe0ff */
[----:B------:R-:W-:Y:S01]  /*2ce0*/  SEL R19, RZ, 0x7fff8, P5 ;  /* 0x0007fff8ff137807 */ /* 0x000fe20002800000 */
[----:B------:R-:W-:Y:S01]  /*2cf0*/  IMAD.WIDE R168, R169, 0x4, R4 ;  /* 0x00000004a9a87825 */ /* 0x000fe200078e0204 */
[----:B------:R-:W-:Y:S02]  /*2d00*/  ISETP.GE.U32.AND P5, PT, R20, 0x7fffff9e, PT ;  /* 0x7fffff9e1400780c */ /* 0x000fe40003fa6070 */
[----:B------:R-:W-:Y:S01]  /*2d10*/  IADD3 R20, R52, -0x21, RZ ;  /* 0xffffffdf34147810 */ /* 0x000fe20007ffe0ff */
[----:B------:R-:W-:Y:S01]  /*2d20*/  IMAD.WIDE R210, R216, 0x4, R6 ;  /* 0x00000004d8d27825 */ /* 0x000fe200078e0206 */
[----:B------:R-:W-:-:S02]  /*2d30*/  SEL R22, RZ, 0x1, P6 ;  /* 0x00000001ff167807 */ /* 0x000fc40003000000 */
[----:B------:R-:W-:Y:S01]  /*2d40*/  ISETP.GE.U32.AND P6, PT, R23, 0x7fffff9f, PT ;  /* 0x7fffff9f1700780c */ /* 0x000fe20003fc6070 */
[----:B------:R-:W-:Y:S01]  /*2d50*/  IMAD.WIDE R216, R216, 0x4, R4 ;  /* 0x00000004d8d87825 */ /* 0x000fe200078e0204 */
[----:B------:R-:W-:Y:S02]  /*2d60*/  IADD3 R23, R52, -0x28, RZ ;  /* 0xffffffd834177810 */ /* 0x000fe40007ffe0ff */
[----:B------:R-:W-:Y:S02]  /*2d70*/  SEL R25, RZ, 0x1fffe, P5 ;  /* 0x0001fffeff197807 */ /* 0x000fe40002800000 */
[----:B------:R-:W-:Y:S02]  /*2d80*/  ISETP.GE.U32.AND P5, PT, R20, 0x7fffffa0, PT ;  /* 0x7fffffa01400780c */ /* 0x000fe40003fa6070 */
[----:B------:R-:W-:Y:S01]  /*2d90*/  SEL R20, RZ, 0x4, P6 ;  /* 0x00000004ff147807 */ /* 0x000fe20003000000 */
[----:B------:R-:W-:Y:S01]  /*2da0*/  IMAD.IADD R22, R22, 0x1, R25 ;  /* 0x0000000116167824 */ /* 0x000fe200078e0219 */
[----:B------:R-:W-:-:S02]  /*2db0*/  ISETP.GE.U32.AND P6, PT, R23, 0x7fffff99, PT ;  /* 0x7fffff991700780c */ /* 0x000fc40003fc6070 */
[----:B------:R-:W-:Y:S02]  /*2dc0*/  IADD3 R27, R52, -0x26, RZ ;  /* 0xffffffda341b7810 */ /* 0x000fe40007ffe0ff */
[----:B------:R-:W-:Y:S02]  /*2dd0*/  SEL R23, RZ, 0x7fff8, P5 ;  /* 0x0007fff8ff177807 */ /* 0x000fe40002800000 */
[----:B------:R-:W-:Y:S02]  /*2de0*/  ISETP.GE.U32.AND P5, PT, R24, 0x7fffff9a, PT ;  /* 0x7fffff9a1800780c */ /* 0x000fe40003fa6070 */
[----:B------:R-:W-:Y:S02]  /*2df0*/  IADD3 R24, R52, -0x25, RZ ;  /* 0xffffffdb34187810 */ /* 0x000fe40007ffe0ff */
[----:B------:R-:W-:Y:S02]  /*2e00*/  SEL R26, RZ, 0x1, P6 ;  /* 0x00000001ff1a7807 */ /* 0x000fe40003000000 */
[----:B------:R-:W-:-:S02]  /*2e10*/  ISETP.GE.U32.AND P6, PT, R27, 0x7fffff9b, PT ;  /* 0x7fffff9b1b00780c */ /* 0x000fc40003fc6070 */
[----:B------:R-:W-:Y:S02]  /*2e20*/  IADD3 R27, R52, -0x2c, RZ ;  /* 0xffffffd4341b7810 */ /* 0x000fe40007ffe0ff */
[----:B------:R-:W-:Y:S02]  /*2e30*/  SEL R29, RZ, 0x1fffe, P5 ;  /* 0x0001fffeff1d7807 */ /* 0x000fe40002800000 */
[----:B------:R-:W-:Y:S02]  /*2e40*/  ISETP.GE.U32.AND P5, PT, R24, 0x7fffff9c, PT ;  /* 0x7fffff9c1800780c */ /* 0x000fe40003fa6070 */
[----:B------:R-:W-:Y:S01]  /*2e50*/  SEL R24, RZ, 0x4, P6 ;  /* 0x00000004ff187807 */ /* 0x000fe20003000000 */
[----:B------:R-:W-:Y:S01]  /*2e60*/  IMAD.IADD R26, R26, 0x1, R29 ;  /* 0x000000011a1a7824 */ /* 0x000fe200078e021d */
[----:B------:R-:W-:Y:S02]  /*2e70*/  ISETP.GE.U32.AND P6, PT, R27, 0x7fffff95, PT ;  /* 0x7fffff951b00780c */ /* 0x000fe40003fc6070 */
[----:B------:R-:W-:-:S02]  /*2e80*/  IADD3 R31, R52, -0x2a, RZ ;  /* 0xffffffd6341f7810 */ /* 0x000fc40007ffe0ff */
[----:B------:R-:W-:Y:S02]  /*2e90*/  SEL R27, RZ, 0x7fff8, P5 ;  /* 0x0007fff8ff1b7807 */ /* 0x000fe40002800000 */
[----:B------:R-:W-:Y:S02]  /*2ea0*/  ISETP.GE.U32.AND P5, PT, R28, 0x7fffff96, PT ;  /* 0x7fffff961c00780c */ /* 0x000fe40003fa6070 */
[C---:B------:R-:W-:Y:S02]  /*2eb0*/  IADD3 R28, R52.reuse, -0x29, RZ ;  /* 0xffffffd7341c7810 */ /* 0x040fe40007ffe0ff */
[----:B------:R-:W-:Y:S02]  /*2ec0*/  SEL R30, RZ, 0x1, P6 ;  /* 0x00000001ff1e7807 */ /* 0x000fe40003000000 */
[----:B------:R-:W-:Y:S02]  /*2ed0*/  ISETP.GE.U32.AND P6, PT, R31, 0x7fffff97, PT ;  /* 0x7fffff971f00780c */ /* 0x000fe40003fc6070 */
[----:B------:R-:W-:-:S02]  /*2ee0*/  IADD3 R31, R52, -0x30, RZ ;  /* 0xffffffd0341f7810 */ /* 0x000fc40007ffe0ff */
[----:B------:R-:W-:Y:S02]  /*2ef0*/  SEL R33, RZ, 0x1fffe, P5 ;  /* 0x0001fffeff217807 */ /* 0x000fe40002800000 */
[----:B------:R-:W-:Y:S02]  /*2f00*/  ISETP.GE.U32.AND P5, PT, R28, 0x7fffff98, PT ;  /* 0x7fffff981c00780c */ /* 0x000fe40003fa6070 */
[----:B------:R-:W-:Y:S01]  /*2f10*/  SEL R28, RZ, 0x4, P6 ;  /* 0x00000004ff1c7807 */ /* 0x000fe20003000000 */
[----:B------:R-:W-:Y:S01]  /*2f20*/  IMAD.IADD R30, R30, 0x1, R33 ;  /* 0x000000011e1e7824 */ /* 0x000fe200078e0221 */
[----:B------:R-:W-:Y:S01]  /*2f30*/  ISETP.GE.U32.AND P6, PT, R31, 0x7fffff91, PT ;  /* 0x7fffff911f00780c */ /* 0x000fe20003fc6070 */
[----:B------:R-:W-:Y:S01]  /*2f40*/  IMAD R33, R206, 0xa, RZ ;  /* 0x0000000ace217824 */ /* 0x000fe200078e02ff */
[----:B------:R-:W-:Y:S02]  /*2f50*/  IADD3 R35, R52, -0x2e, RZ ;  /* 0xffffffd234237810 */ /* 0x000fe40007ffe0ff */
[----:B------:R-:W-:-:S02]  /*2f60*/  SEL R31, RZ, 0x7fff8, P5 ;  /* 0x0007fff8ff1f7807 */ /* 0x000fc40002800000 */
[----:B------:R-:W-:Y:S02]  /*2f70*/  ISETP.GE.U32.AND P5, PT, R32, 0x7fffff92, PT ;  /* 0x7fffff922000780c */ /* 0x000fe40003fa6070 */
[C---:B------:R-:W-:Y:S02]  /*2f80*/  IADD3 R32, R52.reuse, -0x2d, RZ ;  /* 0xffffffd334207810 */ /* 0x040fe40007ffe0ff */
[----:B------:R-:W-:Y:S02]  /*2f90*/  SEL R34, RZ, 0x1, P6 ;  /* 0x00000001ff227807 */ /* 0x000fe40003000000 */
[----:B------:R-:W-:Y:S02]  /*2fa0*/  ISETP.GE.U32.AND P6, PT, R35, 0x7fffff93, PT ;  /* 0x7fffff932300780c */ /* 0x000fe40003fc6070 */
[----:B------:R-:W-:Y:S02]  /*2fb0*/  IADD3 R35, R52, -0x40, RZ ;  /* 0xffffffc034237810 */ /* 0x000fe40007ffe0ff */
[----:B------:R-:W-:-:S02]  /*2fc0*/  SEL R37, RZ, 0x1fffe, P5 ;  /* 0x0001fffeff257807 */ /* 0x000fc40002800000 */
[----:B------:R-:W-:Y:S02]  /*2fd0*/  ISETP.GE.U32.AND P5, PT, R32, 0x7fffff94, PT ;  /* 0x7fffff942000780c */ /* 0x000fe40003fa6070 */
[----:B------:R-:W-:Y:S01]  /*2fe0*/  SEL R32, RZ, 0x4, P6 ;  /* 0x00000004ff207807 */ /* 0x000fe20003000000 */
[----:B------:R-:W-:Y:S01]  /*2ff0*/  IMAD.IADD R34, R34, 0x1, R37 ;  /* 0x0000000122227824 */ /* 0x000fe200078e0225 */
[----:B------:R-:W-:Y:S02]  /*3000*/  ISETP.GE.U32.AND P6, PT, R35, 0x7fffff81, PT ;  /* 0x7fffff812300780c */ /* 0x000fe40003fc6070 */
[----:B------:R-:W-:Y:S02]  /*3010*/  SEL R35, RZ, 0x7fff8, P5 ;  /* 0x0007fff8ff237807 */ /* 0x000fe40002800000 */
[----:B------:R-:W-:Y:S02]  /*3020*/  ISETP.GE.U32.AND P5, PT, R48, 0x7fffffbf, PT ;  /* 0x7fffffbf3000780c */ /* 0x000fe40003fa6070 */
[----:B------:R-:W-:-:S02]  /*3030*/  SEL R48, RZ, 0x1, P2 ;  /* 0x00000001ff307807 */ /* 0x000fc40001000000 */
[----:B------:R-:W-:Y:S02]  /*3040*/  SEL R18, RZ, 0x1, P6 ;  /* 0x00000001ff127807 */ /* 0x000fe40003000000 */
[----:B------:R-:W-:Y:S01]  /*3050*/  IADD3 R10, R10, R13, RZ ;  /* 0x0000000d0a0a7210 */ /* 0x000fe20007ffe0ff */
[----:B------:R-:W-:Y:S01]  /*3060*/  IMAD.IADD R48, R48, 0x1, R85 ;  /* 0x0000000130307824 */ /* 0x000fe200078e0255 */
[----:B------:R-:W-:Y:S01]  /*3070*/  LOP3.LUT R44, R44, 0x3, RZ, 0xc0, !PT ;  /* 0x000000032c2c7812 */ /* 0x000fe200078ec0ff */
[----:B------:R-:W-:Y:S01]  /*3080*/  IMAD.IADD R18, R18, 0x1, R21 ;  /* 0x0000000112127824 */ /* 0x000fe200078e0215 */
[----:B------:R-:W-:Y:S02]  /*3090*/  LOP3.LUT R2, R2, 0x3, RZ, 0xc0, !PT ;  /* 0x0000000302027812 */ /* 0x000fe400078ec0ff */
[----:B------:R-:W-:Y:S02]  /*30a0*/  LOP3.LUT R48, R48, 0x3, RZ, 0xc0, !PT ;  /* 0x0000000330307812 */ /* 0x000fe400078ec0ff */
[----:B------:R-:W-:-:S02]  /*30b0*/  LOP3.LUT R18, R18, 0x3, RZ, 0xc0, !PT ;  /* 0x0000000312127812 */ /* 0x000fc400078ec0ff */
[----:B------:R-:W-:Y:S01]  /*30c0*/  IADD3 R46, R48, R51, R46 ;  /* 0x00000033302e7210 */ /* 0x000fe20007ffe02e */
[----:B------:R-:W-:Y:S01]  /*30d0*/  IMAD.WIDE R48, R49, 0x4, R4 ;  /* 0x0000000431307825 */ /* 0x000fe200078e0204 */
[----:B------:R-:W-:Y:S02]  /*30e0*/  LOP3.LUT R40, R40, 0x3, RZ, 0xc0, !PT ;  /* 0x0000000328287812 */ /* 0x000fe400078ec0ff */
[----:B------:R-:W-:Y:S02]  /*30f0*/  LOP3.LUT R14, R14, 0x3, RZ, 0xc0, !PT ;  /* 0x000000030e0e7812 */ /* 0x000fe400078ec0ff */
[----:B------:R-:W-:Y:S01]  /*3100*/  IADD3 R16, R18, R19, R16 ;  /* 0x0000001312107210 */ /* 0x000fe20007ffe010 */
[----:B------:R1:W-:Y:S01]  /*3110*/  LDGSTS.E [R204+0x2200], [R48.64], !P3 ;  /* 0x0220000030cc7fae */ /* 0x0003e2000d921846 */
[----:B------:R-:W-:Y:S02]  /*3120*/  LOP3.LUT R10, R10, 0x3, RZ, 0xc0, !PT ;  /* 0x000000030a0a7812 */ /* 0x000fe400078ec0ff */
[----:B------:R-:W-:-:S02]  /*3130*/  LOP3.LUT R34, R34, 0x3, RZ, 0xc0, !PT ;  /* 0x0000000322227812 */ /* 0x000fc400078ec0ff */
[----:B------:R-:W-:Y:S02]  /*3140*/  IADD3 R42, R44, R47, R42 ;  /* 0x0000002f2c2a7210 */ /* 0x000fe40007ffe02a */
[----:B------:R-:W-:Y:S02]  /*3150*/  IADD3 R0, R2, R3, R0 ;  /* 0x0000000302007210 */ /* 0x000fe40007ffe000 */
[----:B------:R-:W-:Y:S02]  /*3160*/  LOP3.LUT R9, R46, 0xf, RZ, 0xc0, !PT ;  /* 0x0000000f2e097812 */ /* 0x000fe400078ec0ff */
[----:B------:R-:W-:Y:S01]  /*3170*/  IADD3 R38, R40, R43, R38 ;  /* 0x0000002b28267210 */ /* 0x000fe20007ffe026 */
[----:B------:R-:W-:Y:S01]  /*3180*/  IMAD R43, R206, 0x12, RZ ;  /* 0x00000012ce2b7824 */ /* 0x000fe200078e02ff */
[----:B------:R-:W-:Y:S01]  /*3190*/  IADD3 R12, R14, R15, R12 ;  /* 0x0000000f0e0c7210 */ /* 0x000fe20007ffe00c */
[----:B------:R-:W-:Y:S01]  /*31a0*/  IMAD R42, R42, 0x10, R9 ;  /* 0x000000102a2a7824 */ /* 0x000fe200078e0209 */
[----:B------:R-:W-:Y:S01]  /*31b0*/  LOP3.LUT R3, R16, 0xf, RZ, 0xc0, !PT ;  /* 0x0000000f10037812 */ /* 0x000fe200078ec0ff */
[----:B------:R-:W-:Y:S01]  /*31c0*/  IMAD.SHL.U32 R9, R38, 0x100, RZ ;  /* 0x0000010026097824 */ /* 0x000fe200078e00ff */
[----:B------:R-:W-:-:S02]  /*31d0*/  IADD3 R8, R10, R11, R8 ;  /* 0x0000000b0a087210 */ /* 0x000fc40007ffe008 */
[----:B------:R-:W-:Y:S01]  /*31e0*/  LOP3.LUT R30, R30, 0x3, RZ, 0xc0, !PT ;  /* 0x000000031e1e7812 */ /* 0x000fe200078ec0ff */
[----:B------:R-:W-:Y:S01]  /*31f0*/  IMAD R12, R12, 0x10, R3 ;  /* 0x000000100c0c7824 */ /* 0x000fe200078e0203 */
[----:B------:R-:W-:Y:S01]  /*3200*/  IADD3 R32, R34, R35, R32 ;  /* 0x0000002322207210 */ /* 0x000fe20007ffe020 */
[----:B------:R-:W-:Y:S01]  /*3210*/  IMAD.SHL.U32 R8, R8, 0x100, RZ ;  /* 0x0000010008087824 */ /* 0x000fe200078e00ff */
[----:B------:R-:W-:Y:S01]  /*3220*/  LOP3.LUT R41, R41, 0x3, RZ, 0xc0, !PT ;  /* 0x0000000329297812 */ /* 0x000fe200078ec0ff */
[----:B------:R-:W-:Y:S01]  /*3230*/  IMAD R35, R206, 0x11, RZ ;  /* 0x00000011ce237824 */ /* 0x000fe200078e02ff */
[----:B------:R-:W-:Y:S02]  /*3240*/  IADD3 R28, R30, R31, R28 ;  /* 0x0000001f1e1c7210 */ /* 0x000fe40007ffe01c */
[----:B------:R-:W-:Y:S02]  /*3250*/  LOP3.LUT R3, R32, 0xf, RZ, 0xc0, !PT ;  /* 0x0000000f20037812 */ /* 0x000fe400078ec0ff */
[----:B------:R-:W-:Y:S01]  /*3260*/  IADD3 R36, R41, R39, R36 ;  /* 0x0000002729247210 */ /* 0x000fe20007ffe024 */
[----:B------:R-:W-:Y:S01]  /*3270*/  IMAD R41, R206, 0x9, RZ ;  /* 0x00000009ce297824 */ /* 0x000fe200078e02ff */
[----:B------:R-:W-:Y:S01]  /*3280*/  LOP3.LUT R9, R9, 0xf00, RZ, 0xe2, !PT ;  /* 0x00000f0009097812 */ /* 0x000fe200078ee2ff */
[----:B------:R-:W-:Y:S01]  /*3290*/  IMAD R28, R28, 0x10, R3 ;  /* 0x000000101c1c7824 */ /* 0x000fe200078e0203 */
[----:B------:R-:W-:Y:S01]  /*32a0*/  LOP3.LUT R3, R8, 0xf00, RZ, 0xe2, !PT ;  /* 0x00000f0008037812 */ /* 0x000fe200078ee2ff */
[----:B------:R-:W-:Y:S01]  /*32b0*/  IMAD.WIDE R44, R41, 0x4, R6 ;  /* 0x00000004292c7825 */ /* 0x000fe200078e0206 */
[----:B------:R-:W-:-:S02]  /*32c0*/  LOP3.LUT R11, R42, 0xff, RZ, 0xc0, !PT ;  /* 0x000000ff2a0b7812 */ /* 0x000fc400078ec0ff */
[----:B------:R-:W-:Y:S01]  /*32d0*/  LOP3.LUT R26, R26, 0x3, RZ, 0xc0, !PT ;  /* 0x000000031a1a7812 */ /* 0x000fe200078ec0ff */
[----:B------:R-:W-:Y:S01]  /*32e0*/  IMAD R36, R36, 0x1000, R9 ;  /* 0x0000100024247824 */ /* 0x000fe200078e0209 */
[----:B------:R-:W-:Y:S01]  /*32f0*/  IADD3 R2, R52, -0x6, RZ ;  /* 0xfffffffa34027810 */ /* 0x000fe20007ffe0ff */
[----:B------:R-:W-:Y:S01]  /*3300*/  IMAD R0, R0, 0x1000, R3 ;  /* 0x0000100000007824 */ /* 0x000fe200078e0203 */
[----:B------:R-:W-:Y:S01]  /*3310*/  LOP3.LUT R3, R12, 0xff, RZ, 0xc0, !PT ;  /* 0x000000ff0c037812 */ /* 0x000fe200078ec0ff */
[----:B------:R-:W-:Y:S01]  /*3320*/  IMAD.IADD R11, R36, 0x1, R11 ;  /* 0x00000001240b7824 */ /* 0x000fe200078e020b */
[----:B------:R-:W-:Y:S01]  /*3330*/  IADD3 R24, R26, R27, R24 ;  /* 0x0000001b1a187210 */ /* 0x000fe20007ffe018 */
[----:B------:R-:W-:Y:S01]  /*3340*/  IMAD.WIDE R40, R41, 0x4, R4 ;  /* 0x0000000429287825 */ /* 0x000fe200078e0204 */
[----:B------:R-:W-:Y:S02]  /*3350*/  LOP3.LUT R22, R22, 0x3, RZ, 0xc0, !PT ;  /* 0x0000000316167812 */ /* 0x000fe400078ec0ff */
[----:B------:R-:W-:Y:S01]  /*3360*/  ISETP.GE.U32.AND P0, PT, R2, 0x7fffffbb, PT ;  /* 0x7fffffbb0200780c */ /* 0x000fe20003f06070 */
[----:B------:R-:W-:Y:S01]  /*3370*/  IMAD.IADD R3, R0, 0x1, R3 ;  /* 0x0000000100037824 */ /* 0x000fe200078e0203 */
[----:B------:R-:W-:Y:S01]  /*3380*/  LOP3.LUT R0, R11, 0xffff, RZ, 0xc0, !PT ;  /* 0x0000ffff0b007812 */ /* 0x000fe200078ec0ff */
[----:B------:R-:W-:Y:S01]  /*3390*/  IMAD.SHL.U32 R24, R24, 0x100, RZ ;  /* 0x0000010018187824 */ /* 0x000fe200078e00ff */
[----:B------:R-:W-:Y:S01]  /*33a0*/  IADD3 R20, R22, R23, R20 ;  /* 0x0000001716147210 */ /* 0x000fe20007ffe014 */
[----:B------:R-:W-:Y:S01]  /*33b0*/  IMAD.WIDE R36, R33, 0x4, R6 ;  /* 0x0000000421247825 */ /* 0x000fe200078e0206 */
[----:B------:R-:W-:-:S02]  /*33c0*/  SHF.R.U32.HI R2, RZ, 0xf, R0 ;  /* 0x0000000fff027819 */ /* 0x000fc40000011600 */
[----:B------:R-:W-:Y:S01]  /*33d0*/  LOP3.LUT R9, R24, 0xf00, RZ, 0xe2, !PT ;  /* 0x00000f0018097812 */ /* 0x000fe200078ee2ff */
[----:B------:R-:W-:Y:S01]  /*33e0*/  IMAD.WIDE R32, R33, 0x4, R4 ;  /* 0x0000000421207825 */ /* 0x000fe200078e0204 */
[----:B------:R-:W-:Y:S02]  /*33f0*/  LOP3.LUT P1, RZ, R2, 0x1, RZ, 0xc0, !PT ;  /* 0x0000000102ff7812 */ /* 0x000fe4000782c0ff */
[----:B------:R-:W-:Y:S01]  /*3400*/  SHF.R.U32.HI R2, RZ, 0xb, R0 ;  /* 0x0000000bff027819 */ /* 0x000fe20000011600 */
[----:B------:R-:W-:Y:S01]  /*3410*/  IMAD R9, R20, 0x1000, R9 ;  /* 0x0000100014097824 */ /* 0x000fe200078e0209 */
[----:B------:R-:W-:Y:S01]  /*3420*/  LOP3.LUT R28, R28, 0xff, RZ, 0xc0, !PT ;  /* 0x000000ff1c1c7812 */ /* 0x000fe200078ec0ff */
[C---:B------:R-:W-:Y:S01]  /*3430*/  IMAD.WIDE R20, R17.reuse, 0x4, R6 ;  /* 0x0000000411147825 */ /* 0x040fe200078e0206 */
[----:B------:R-:W-:Y:S02]  /*3440*/  SHF.L.U32 R27, R206, 0x4, RZ ;  /* 0x00000004ce1b7819 */ /* 0x000fe400000006ff */
[----:B------:R-:W-:Y:S01]  /*3450*/  LOP3.LUT P3, RZ, R2, 0x1, RZ, 0xc0, !PT ;  /* 0x0000000102ff7812 */ /* 0x000fe2000786c0ff */
[----:B------:R-:W-:Y:S01]  /*3460*/  IMAD.WIDE R16, R17, 0x4, R4 ;  /* 0x0000000411107825 */ /* 0x000fe200078e0204 */
[----:B------:R-:W-:Y:S01]  /*3470*/  SHF.R.U32.HI R2, RZ, 0x7, R0 ;  /* 0x00000007ff027819 */ /* 0x000fe20000011600 */
[----:B------:R1:W-:Y:S02]  /*3480*/  LDGSTS.E [R204+0x3000], [R20.64], !P4 ;  /* 0x0300000014cc7fae */ /* 0x0003e4000e121846 */
[----:B------:R-:W-:-:S02]  /*3490*/  IMAD.IADD R28, R9, 0x1, R28 ;  /* 0x00000001091c7824 */ /* 0x000fc400078e021c */
[C---:B------:R-:W-:Y:S01]  /*34a0*/  IMAD.WIDE R22, R27.reuse, 0x4, R6 ;  /* 0x000000041b167825 */ /* 0x040fe200078e0206 */
[----:B------:R1:W-:Y:S01]  /*34b0*/  LDGSTS.E [R204+0x3200], [R16.64], !P4 ;  /* 0x0320000010cc7fae */ /* 0x0003e2000e121846 */
[----:B------:R-:W-:Y:S02]  /*34c0*/  LOP3.LUT P4, RZ, R2, 0x1, RZ, 0xc0, !PT ;  /* 0x0000000102ff7812 */ /* 0x000fe4000788c0ff */
[----:B------:R-:W-:Y:S01]  /*34d0*/  IMAD.WIDE R26, R27, 0x4, R4 ;  /* 0x000000041b1a7825 */ /* 0x000fe200078e0204 */
[----:B------:R-:W-:Y:S01]  /*34e0*/  SHF.R.U32.HI R2, RZ, 0x3, R0 ;  /* 0x00000003ff027819 */ /* 0x000fe20000011600 */
[----:B------:R1:W-:Y:S01]  /*34f0*/  LDGSTS.E [R204+0x4000], [R22.64], P1 ;  /* 0x0400000016cc7fae */ /* 0x0003e20008921846 */
[----:B------:R-:W-:Y:S01]  /*3500*/  PRMT R85, R3, 0x5410, R28 ;  /* 0x0000541003557816 */ /* 0x000fe2000000001c */
[----:B------:R-:W-:Y:S02]  /*3510*/  IMAD R3, R206, 0x18, RZ ;  /* 0x00000018ce037824 */ /* 0x000fe400078e02ff */
[----:B------:R1:W-:Y:S01]  /*3520*/  LDGSTS.E [R204+0x4200], [R26.64], P1 ;  /* 0x042000001acc7fae */ /* 0x0003e20008921846 */
[----:B------:R-:W-:Y:S01]  /*3530*/  LOP3.LUT P1, RZ, R2, 0x1, RZ, 0xc0, !PT ;  /* 0x0000000102ff7812 */ /* 0x000fe2000782c0ff */
[----:B------:R-:W-:Y:S01]  /*3540*/  IMAD R9, R206, 0x1c, RZ ;  /* 0x0000001cce097824 */ /* 0x000fe200078e02ff */
[----:B------:R-:W-:Y:S01]  /*3550*/  SHF.R.U64 R2, R85, 0x1f, RZ ;  /* 0x0000001f55027819 */ /* 0x000fe200000012ff */
[----:B------:R1:W-:Y:S01]  /*3560*/  LDGSTS.E [R204+0x5000], [R166.64], P3 ;  /* 0x05000000a6cc7fae */ /* 0x0003e20009921846 */
[----:B------:R-:W-:-:S03]  /*3570*/  IMAD.WIDE R30, R3, 0x4, R6 ;  /* 0x00000004031e7825 */ /* 0x000fc600078e0206 */
[----:B------:R1:W-:Y:S01]  /*3580*/  LDGSTS.E [R204+0x5200], [R170.64], P3 ;  /* 0x05200000aacc7fae */ /* 0x0003e20009921846 */
[----:B------:R-:W-:Y:S01]  /*3590*/  IMAD.WIDE R24, R3, 0x4, R4 ;  /* 0x0000000403187825 */ /* 0x000fe200078e0204 */
[----:B------:R-:W-:Y:S02]  /*35a0*/  LOP3.LUT P3, RZ, R2, 0x1, RZ, 0xc0, !PT ;  /* 0x0000000102ff7812 */ /* 0x000fe4000786c0ff */
[----:B------:R-:W-:Y:S01]  /*35b0*/  SHF.R.U64 R2, R85, 0x1b, RZ ;  /* 0x0000001b55027819 */ /* 0x000fe200000012ff */
[C---:B------:R-:W-:Y:S01]  /*35c0*/  IMAD.WIDE R18, R9.reuse, 0x4, R6 ;  /* 0x0000000409127825 */ /* 0x040fe200078e0206 */
[----:B------:R2:W-:Y:S03]  /*35d0*/  LDGSTS.E [R204+0x6000], [R30.64], P4 ;  /* 0x060000001ecc7fae */ /* 0x0005e6000a121846 */
[----:B------:R-:W-:Y:S01]  /*35e0*/  IMAD.WIDE R14, R9, 0x4, R4 ;  /* 0x00000004090e7825 */ /* 0x000fe200078e0204 */
[----:B------:R3:W-:Y:S01]  /*35f0*/  LDGSTS.E [R204+0x6200], [R24.64], P4 ;  /* 0x0620000018cc7fae */ /* 0x0007e2000a121846 */
[----:B------:R-:W-:-:S02]  /*3600*/  LOP3.LUT P4, RZ, R2, 0x1, RZ, 0xc0, !PT ;  /* 0x0000000102ff7812 */ /* 0x000fc4000788c0ff */
[C---:B------:R-:W-:Y:S01]  /*3610*/  IMAD.SHL.U32 R3, R206.reuse, 0x20, RZ ;  /* 0x00000020ce037824 */ /* 0x040fe200078e00ff */
[----:B------:R2:W-:Y:S01]  /*3620*/  STL.64 [R1+0x40], R30 ;  /* 0x0000401e01007387 */ /* 0x0005e20000100a00 */
[----:B------:R-:W-:Y:S01]  /*3630*/  SHF.R.U64 R2, R85, 0x17, RZ ;  /* 0x0000001755027819 */ /* 0x000fe200000012ff */
[----:B------:R-:W-:Y:S02]  /*3640*/  IMAD R9, R206, 0x24, RZ ;  /* 0x00000024ce097824 */ /* 0x000fe400078e02ff */
[----:B------:R-:W-:Y:S01]  /*3650*/  STL.64 [R1+0x48], R24 ;  /* 0x0000481801007387 */ /* 0x000fe20000100a00 */
[----:B------:R-:W-:-:S03]  /*3660*/  IMAD.WIDE R38, R43, 0x4, R6 ;  /* 0x000000042b267825 */ /* 0x000fc600078e0206 */
[----:B------:R4:W-:Y:S01]  /*3670*/  STL.64 [R1+0xb0], R18 ;  /* 0x0000b01201007387 */ /* 0x0009e20000100a00 */
[----:B------:R-:W-:-:S03]  /*3680*/  IMAD.WIDE R12, R9, 0x4, R6 ;  /* 0x00000004090c7825 */ /* 0x000fc600078e0206 */
[----:B------:R4:W-:Y:S01]  /*3690*/  LDGSTS.E [R204+0x7000], [R18.64], P1 ;  /* 0x0700000012cc7fae */ /* 0x0009e20008921846 */
[----:B------:R-:W-:-:S03]  /*36a0*/  IMAD.WIDE R10, R9, 0x4, R4 ;  /* 0x00000004090a7825 */ /* 0x000fc600078e0204 */
[----:B------:R5:W-:Y:S01]  /*36b0*/  STL.64 [R1+0xd0], R14 ;  /* 0x0000d00e01007387 */ /* 0x000be20000100a00 */
[----:B------:R-:W-:Y:S02]  /*36c0*/  IMAD R9, R206, 0x2c, RZ ;  /* 0x0000002cce097824 */ /* 0x000fe400078e02ff */
[--C-:B--2---:R-:W-:Y:S01]  /*36d0*/  IMAD.WIDE R30, R35, 0x4, R6.reuse ;  /* 0x00000004231e7825 */ /* 0x104fe200078e0206 */
[----:B------:R5:W-:Y:S01]  /*36e0*/  LDGSTS.E [R204+0x7200], [R14.64], P1 ;  /* 0x072000000ecc7fae */ /* 0x000be20008921846 */
[----:B------:R-:W-:Y:S02]  /*36f0*/  LOP3.LUT P1, RZ, R2, 0x1, RZ, 0xc0, !PT ;  /* 0x0000000102ff7812 */ /* 0x000fe4000782c0ff */
[----:B------:R-:W-:Y:S01]  /*3700*/  SHF.R.U64 R2, R85, 0x13, RZ ;  /* 0x0000001355027819 */ /* 0x000fe200000012ff */
[----:B----4-:R-:W-:-:S04]  /*3710*/  IMAD.WIDE R18, R3, 0x4, R6 ;  /* 0x0000000403127825 */ /* 0x010fc800078e0206 */
[--C-:B------:R-:W-:Y:S01]  /*3720*/  IMAD.WIDE R34, R35, 0x4, R4.reuse ;  /* 0x0000000423227825 */ /* 0x100fe200078e0204 */
[----:B------:R2:W-:Y:S03]  /*3730*/  LDGSTS.E [R204+0x8000], [R18.64], P3 ;  /* 0x0800000012cc7fae */ /* 0x0005e60009921846 */
[--C-:B-----5:R-:W-:Y:S01]  /*3740*/  IMAD.WIDE R14, R3, 0x4, R4.reuse ;  /* 0x00000004030e7825 */ /* 0x120fe200078e0204 */
[----:B------:R2:W-:Y:S03]  /*3750*/  STL.64 [R1+0x270], R18 ;  /* 0x0002701201007387 */ /* 0x0005e60000100a00 */
[----:B------:R-:W-:Y:S01]  /*3760*/  IMAD R3, R206, 0x28, RZ ;  /* 0x00000028ce037824 */ /* 0x000fe200078e02ff */
[----:B------:R4:W-:Y:S01]  /*3770*/  LDGSTS.E [R204+0x8200], [R14.64], P3 ;  /* 0x082000000ecc7fae */ /* 0x0009e20009921846 */
[----:B------:R-:W-:Y:S01]  /*3780*/  LOP3.LUT P3, RZ, R2, 0x1, RZ, 0xc0, !PT ;  /* 0x0000000102ff7812 */ /* 0x000fe2000786c0ff */
[----:B------:R-:W-:Y:S01]  /*3790*/  IMAD.WIDE R42, R43, 0x4, R4 ;  /* 0x000000042b2a7825 */ /* 0x000fe200078e0204 */
[----:B------:R-:W-:Y:S01]  /*37a0*/  SHF.R.U64 R2, R85, 0xf, RZ ;  /* 0x0000000f55027819 */ /* 0x000fe200000012ff */
[----:B------:R4:W-:Y:S04]  /*37b0*/  STL.64 [R1+0x278], R14 ;  /* 0x0002780e01007387 */ /* 0x0009e80000100a00 */
[----:B------:R5:W-:Y:S01]  /*37c0*/  LDGSTS.E [R204+0x9000], [R12.64], P4 ;  /* 0x090000000ccc7fae */ /* 0x000be2000a121846 */
[----:B--2---:R-:W-:-:S03]  /*37d0*/  IMAD.WIDE R18, R3, 0x4, R6 ;  /* 0x0000000403127825 */ /* 0x004fc600078e0206 */
[----:B------:R2:W-:Y:S01]  /*37e0*/  LDGSTS.E [R204+0x9200], [R10.64], P4 ;  /* 0x092000000acc7fae */ /* 0x0005e2000a121846 */
[----:B------:R-:W-:Y:S02]  /*37f0*/  LOP3.LUT P4, RZ, R2, 0x1, RZ, 0xc0, !PT ;  /* 0x0000000102ff7812 */ /* 0x000fe4000788c0ff */
[----:B------:R-:W-:Y:S01]  /*3800*/  SHF.R.U64 R2, R85, 0xb, RZ ;  /* 0x0000000b55027819 */ /* 0x000fe200000012ff */
[----:B----4-:R-:W-:Y:S01]  /*3810*/  IMAD.WIDE R14, R3, 0x4, R4 ;  /* 0x00000004030e7825 */ /* 0x010fe200078e0204 */
[----:B------:R5:W-:Y:S03]  /*3820*/  STL.64 [R1+0x2b0], R12 ;  /* 0x0002b00c01007387 */ /* 0x000be60000100a00 */
[----:B------:R-:W-:Y:S01]  /*3830*/  IMAD R3, R206, 0x30, RZ ;  /* 0x00000030ce037824 */ /* 0x000fe200078e02ff */
[----:B------:R2:W-:Y:S04]  /*3840*/  STL.64 [R1+0x2b8], R10 ;  /* 0x0002b80a01007387 */ /* 0x0005e80000100a00 */
[----:B------:R4:W-:Y:S01]  /*3850*/  LDGSTS.E [R204+0xa000], [R18.64], P1 ;  /* 0x0a00000012cc7fae */ /* 0x0009e20008921846 */
[----:B-----5:R-:W-:-:S03]  /*3860*/  IMAD.WIDE R12, R9, 0x4, R6 ;  /* 0x00000004090c7825 */ /* 0x020fc600078e0206 */
[----:B------:R5:W-:Y:S01]  /*3870*/  LDGSTS.E [R204+0xa200], [R14.64], P1 ;  /* 0x0a2000000ecc7fae */ /* 0x000be20008921846 */
[----:B------:R-:W-:Y:S01]  /*3880*/  LOP3.LUT P1, RZ, R2, 0x1, RZ, 0xc0, !PT ;  /* 0x0000000102ff7812 */ /* 0x000fe2000782c0ff */
[----:B--2---:R-:W-:Y:S01]  /*3890*/  IMAD.WIDE R10, R9, 0x4, R4 ;  /* 0x00000004090a7825 */ /* 0x004fe200078e0204 */
[----:B------:R-:W-:Y:S01]  /*38a0*/  SHF.R.U64 R2, R85, 0x7, RZ ;  /* 0x0000000755027819 */ /* 0x000fe200000012ff */
[----:B------:R4:W-:Y:S02]  /*38b0*/  STL.64 [R1+0x2f0], R18 ;  /* 0x0002f01201007387 */ /* 0x0009e40000100a00 */
[----:B------:R-:W-:Y:S02]  /*38c0*/  IMAD R9, R206, 0x34, RZ ;  /* 0x00000034ce097824 */ /* 0x000fe400078e02ff */
[----:B------:R5:W-:Y:S04]  /*38d0*/  STL.64 [R1+0x2f8], R14 ;  /* 0x0002f80e01007387 */ /* 0x000be80000100a00 */
[----:B------:R2:W-:Y:S01]  /*38e0*/  LDGSTS.E [R204+0xb000], [R12.64], P3 ;  /* 0x0b0000000ccc7fae */ /* 0x0005e20009921846 */
[----:B----4-:R-:W-:-:S03]  /*38f0*/  IMAD.WIDE R18, R3, 0x4, R6 ;  /* 0x0000000403127825 */ /* 0x010fc600078e0206 */
[----:B------:R4:W-:Y:S01]  /*3900*/  LDGSTS.E [R204+0xb200], [R10.64], P3 ;  /* 0x0b2000000acc7fae */ /* 0x0009e20009921846 */
[----:B------:R-:W-:Y:S01]  /*3910*/  LOP3.LUT P3, RZ, R2, 0x1, RZ, 0xc0, !PT ;  /* 0x0000000102ff7812 */ /* 0x000fe2000786c0ff */
[----:B-----5:R-:W-:Y:S01]  /*3920*/  IMAD.WIDE R14, R3, 0x4, R4 ;  /* 0x00000004030e7825 */ /* 0x020fe200078e0204 */
[----:B------:R-:W-:Y:S01]  /*3930*/  SHF.R.U64 R2, R85, 0x3, RZ ;  /* 0x0000000355027819 */ /* 0x000fe200000012ff */
[----:B------:R5:W-:Y:S02]  /*3940*/  LDGSTS.E [R204+0xc000], [R18.64], P4 ;  /* 0x0c00000012cc7fae */ /* 0x000be4000a121846 */
[----:B------:R-:W-:Y:S02]  /*3950*/  IMAD R3, R206, 0x38, RZ ;  /* 0x00000038ce037824 */ /* 0x000fe400078e02ff */
[----:B------:R1:W-:Y:S01]  /*3960*/  LDGSTS.E [R204+0xc200], [R14.64], P4 ;  /* 0x0c2000000ecc7fae */ /* 0x0003e2000a121846 */
[----:B------:R-:W-:Y:S02]  /*3970*/  LOP3.LUT P4, RZ, R2, 0x1, RZ, 0xc0, !PT ;  /* 0x0000000102ff7812 */ /* 0x000fe4000788c0ff */
[----:B------:R-:W-:Y:S01]  /*3980*/  IADD3 R2, R52, -0xa, RZ ;  /* 0xfffffff634027810 */ /* 0x000fe20007ffe0ff */
[----:B------:R2:W-:Y:S04]  /*3990*/  STL.64 [R1+0x330], R12 ;  /* 0x0003300c01007387 */ /* 0x0005e80000100a00 */
[----:B------:R4:W-:Y:S04]  /*39a0*/  STL.64 [R1+0x338], R10 ;  /* 0x0003380a01007387 */ /* 0x0009e80000100a00 */
[----:B------:R5:W-:Y:S01]  /*39b0*/  STL.64 [R1+0x370], R18 ;  /* 0x0003701201007387 */ /* 0x000be20000100a00 */
[----:B--2---:R-:W-:-:S03]  /*39c0*/  IMAD.WIDE R12, R9, 0x4, R6 ;  /* 0x00000004090c7825 */ /* 0x004fc600078e0206 */
[----:B------:R1:W-:Y:S01]  /*39d0*/  STL.64 [R1+0x378], R14 ;  /* 0x0003780e01007387 */ /* 0x0003e20000100a00 */
[----:B----4-:R-:W-:-:S03]  /*39e0*/  IMAD.WIDE R10, R9, 0x4, R4 ;  /* 0x00000004090a7825 */ /* 0x010fc600078e0204 */
[----:B------:R2:W-:Y:S01]  /*39f0*/  STL.64 [R1+0x3b0], R12 ;  /* 0x0003b00c01007387 */ /* 0x0005e20000100a00 */
[----:B------:R-:W-:-:S03]  /*3a00*/  IMAD R9, R206, 0x3c, RZ ;  /* 0x0000003cce097824 */ /* 0x000fc600078e02ff */
[----:B------:R2:W-:Y:S01]  /*3a10*/  LDGSTS.E [R204+0xd000], [R12.64], P1 ;  /* 0x0d0000000ccc7fae */ /* 0x0005e20008921846 */
[----:B-----5:R-:W-:-:S03]  /*3a20*/  IMAD.WIDE R18, R3, 0x4, R6 ;  /* 0x0000000403127825 */ /* 0x020fc600078e0206 */
[----:B------:R4:W-:Y:S01]  /*3a30*/  STL.64 [R1+0x3b8], R10 ;  /* 0x0003b80a01007387 */ /* 0x0009e20000100a00 */
[----:B-1----:R-:W-:Y:S01]  /*3a40*/  IMAD.WIDE R14, R3, 0x4, R4 ;  /* 0x00000004030e7825 */ /* 0x002fe200078e0204 */
[----:B------:R-:W-:Y:S02]  /*3a50*/  IADD3 R3, R52, -0x3, RZ ;  /* 0xfffffffd34037810 */ /* 0x000fe40007ffe0ff */
[----:B------:R4:W-:Y:S01]  /*3a60*/  LDGSTS.E [R204+0xd200], [R10.64], P1 ;  /* 0x0d2000000acc7fae */ /* 0x0009e20008921846 */
[----:B------:R-:W-:Y:S02]  /*3a70*/  ISETP.GE.U32.AND P1, PT, R2, 0x7fffffb7, PT ;  /* 0x7fffffb70200780c */ /* 0x000fe40003f26070 */
[----:B------:R-:W-:Y:S01]  /*3a80*/  IADD3 R2, R52, -0xe, RZ ;  /* 0xfffffff234027810 */ /* 0x000fe20007ffe0ff */
[C---:B--2---:R-:W-:Y:S01]  /*3a90*/  IMAD.WIDE R12, R9.reuse, 0x4, R6 ;  /* 0x00000004090c7825 */ /* 0x044fe200078e0206 */
[----:B------:R-:W-:Y:S04]  /*3aa0*/  STL.64 [R1+0x3f0], R18 ;  /* 0x0003f01201007387 */ /* 0x000fe80000100a00 */
[----:B------:R1:W-:Y:S01]  /*3ab0*/  LDGSTS.E [R204+0xe000], [R18.64], P3 ;  /* 0x0e00000012cc7fae */ /* 0x0003e20009921846 */
[----:B----4-:R-:W-:-:S03]  /*3ac0*/  IMAD.WIDE R10, R9, 0x4, R4 ;  /* 0x00000004090a7825 */ /* 0x010fc600078e0204 */
[----:B------:R-:W-:Y:S01]  /*3ad0*/  STL.64 [R1+0x3f8], R14 ;  /* 0x0003f80e01007387 */ /* 0x000fe20000100a00 */
[----:B------:R-:W-:-:S03]  /*3ae0*/  IMAD R9, R206, 0xd, RZ ;  /* 0x0000000dce097824 */ /* 0x000fc600078e02ff */
[----:B------:R2:W-:Y:S01]  /*3af0*/  LDGSTS.E [R204+0xe200], [R14.64], P3 ;  /* 0x0e2000000ecc7fae */ /* 0x0005e20009921846 */
[----:B------:R-:W-:Y:S02]  /*3b00*/  ISETP.GE.U32.AND P3, PT, R2, 0x7fffffb3, PT ;  /* 0x7fffffb30200780c */ /* 0x000fe40003f66070 */
[----:B------:R-:W-:Y:S01]  /*3b10*/  IADD3 R2, R52, -0x7, RZ ;  /* 0xfffffff934027810 */ /* 0x000fe20007ffe0ff */
[----:B------:R4:W-:Y:S04]  /*3b20*/  STL.64 [R1+0x430], R12 ;  /* 0x0004300c01007387 */ /* 0x0009e80000100a00 */
[----:B------:R4:W-:Y:S04]  /*3b30*/  LDGSTS.E [R204+0xf000], [R12.64], P4 ;  /* 0x0f0000000ccc7fae */ /* 0x0009e8000a121846 */
[----:B------:R5:W-:Y:S04]  /*3b40*/  STL.64 [R1+0x438], R10 ;  /* 0x0004380a01007387 */ /* 0x000be80000100a00 */
[----:B------:R5:W-:Y:S01]  /*3b50*/  LDGSTS.E [R204+0xf200], [R10.64], P4 ;  /* 0x0f2000000acc7fae */ /* 0x000be2000a121846 */
[----:B------:R-:W-:Y:S01]  /*3b60*/  ISETP.GE.U32.AND P4, PT, R3, 0x7fffffbe, PT ;  /* 0x7fffffbe0300780c */ /* 0x000fe20003f86070 */
[----:B------:R-:W-:-:S02]  /*3b70*/  IMAD R3, R206, 0x19, RZ ;  /* 0x00000019ce037824 */ /* 0x000fc400078e02ff */
[----:B----4-:R-:W-:-:S04]  /*3b80*/  IMAD.WIDE R12, R9, 0x4, R6 ;  /* 0x00000004090c7825 */ /* 0x010fc800078e0206 */
[----:B------:R-:W-:Y:S01]  /*3b90*/  IMAD.WIDE R8, R9, 0x4, R4 ;  /* 0x0000000409087825 */ /* 0x000fe200078e0204 */
[----:B-----5:R-:W-:-:S03]  /*3ba0*/  LOP3.LUT R10, R204, 0x20, RZ, 0x3c, !PT ;  /* 0x00000020cc0a7812 */ /* 0x020fc600078e3cff */
[C---:B------:R-:W-:Y:S02]  /*3bb0*/  IMAD.WIDE R28, R3.reuse, 0x4, R6 ;  /* 0x00000004031c7825 */ /* 0x040fe400078e0206 */
[----:B------:R4:W-:Y:S02]  /*3bc0*/  LDGSTS.E [R10+0x400], [R220.64], !P5 ;  /* 0x00400000dc0a7fae */ /* 0x0009e4000e921846 */
[----:B------:R-:W-:Y:S02]  /*3bd0*/  IMAD R11, R206, 0x1d, RZ ;  /* 0x0000001dce0b7824 */ /* 0x000fe400078e02ff */
[----:B---3--:R-:W-:Y:S01]  /*3be0*/  IMAD.WIDE R24, R3, 0x4, R4 ;  /* 0x0000000403187825 */ /* 0x008fe200078e0204 */
[----:B------:R4:W-:Y:S01]  /*3bf0*/  LDGSTS.E [R10+0x600], [R222.64], !P5 ;  /* 0x00600000de0a7fae */ /* 0x0009e2000e921846 */
[----:B------:R-:W-:Y:S02]  /*3c00*/  ISETP.GE.U32.AND P5, PT, R2, 0x7fffffba, PT ;  /* 0x7fffffba0200780c */ /* 0x000fe40003fa6070 */
[----:B------:R-:W-:Y:S01]  /*3c10*/  SHF.R.U32.HI R2, RZ, 0xe, R0 ;  /* 0x0000000eff027819 */ /* 0x000fe20000011600 */
[----:B------:R4:W-:Y:S01]  /*3c20*/  LDGSTS.E [R10+0x1400], [R208.64], !P0 ;  /* 0x01400000d00a7fae */ /* 0x0009e2000c121846 */
[----:B-1----:R-:W-:-:S03]  /*3c30*/  IMAD.WIDE R18, R11, 0x4, R6 ;  /* 0x000000040b127825 */ /* 0x002fc600078e0206 */
[----:B------:R4:W-:Y:S01]  /*3c40*/  LDGSTS.E [R10+0x1600], [R200.64], !P0 ;  /* 0x01600000c80a7fae */ /* 0x0009e2000c121846 */
[----:B------:R-:W-:Y:S01]  /*3c50*/  LOP3.LUT P0, RZ, R2, 0x1, RZ, 0xc0, !PT ;  /* 0x0000000102ff7812 */ /* 0x000fe2000780c0ff */
[----:B--2---:R-:W-:Y:S01]  /*3c60*/  IMAD.WIDE R14, R11, 0x4, R4 ;  /* 0x000000040b0e7825 */ /* 0x004fe200078e0204 */
[--C-:B------:R-:W-:Y:S01]  /*3c70*/  SHF.R.U32.HI R2, RZ, 0xa, R0.reuse ;  /* 0x0000000aff027819 */ /* 0x100fe20000011600 */
[----:B------:R4:W-:Y:S02]  /*3c80*/  LDGSTS.E [R10+0x2400], [R44.64], !P1 ;  /* 0x024000002c0a7fae */ /* 0x0009e4000c921846 */
[----:B------:R-:W-:Y:S02]  /*3c90*/  IMAD R3, R206, 0x21, RZ ;  /* 0x00000021ce037824 */ /* 0x000fe400078e02ff */
[----:B------:R4:W-:Y:S01]  /*3ca0*/  LDGSTS.E [R10+0x2600], [R40.64], !P1 ;  /* 0x02600000280a7fae */ /* 0x0009e2000c921846 */
[----:B------:R-:W-:Y:S01]  /*3cb0*/  LOP3.LUT P1, RZ, R2, 0x1, RZ, 0xc0, !PT ;  /* 0x0000000102ff7812 */ /* 0x000fe2000782c0ff */
[----:B------:R-:W-:Y:S01]  /*3cc0*/  IMAD R11, R206, 0x25, RZ ;  /* 0x00000025ce0b7824 */ /* 0x000fe200078e02ff */
[----:B------:R-:W-:Y:S01]  /*3cd0*/  SHF.R.U32.HI R2, RZ, 0x6, R0 ;  /* 0x00000006ff027819 */ /* 0x000fe20000011600 */
[----:B------:R4:W-:Y:S04]  /*3ce0*/  LDGSTS.E [R10+0x3400], [R12.64], !P3 ;  /* 0x034000000c0a7fae */ /* 0x0009e8000d921846 */
[----:B------:R4:W-:Y:S01]  /*3cf0*/  LDGSTS.E [R10+0x3600], [R8.64], !P3 ;  /* 0x03600000080a7fae */ /* 0x0009e2000d921846 */
[----:B------:R-:W-:-:S02]  /*3d00*/  LOP3.LUT P3, RZ, R2, 0x1, RZ, 0xc0, !PT ;  /* 0x0000000102ff7812 */ /* 0x000fc4000786c0ff */
[----:B------:R-:W-:Y:S01]  /*3d10*/  SHF.R.U32.HI R2, RZ, 0x2, R0 ;  /* 0x00000002ff027819 */ /* 0x000fe20000011600 */
[----:B------:R4:W-:Y:S04]  /*3d20*/  LDGSTS.E [R10+0x4400], [R30.64], P0 ;  /* 0x044000001e0a7fae */ /* 0x0009e80008121846 */
[----:B------:R4:W-:Y:S01]  /*3d30*/  LDGSTS.E [R10+0x4600], [R34.64], P0 ;  /* 0x04600000220a7fae */ /* 0x0009e20008121846 */
[----:B------:R-:W-:Y:S02]  /*3d40*/  LOP3.LUT P0, RZ, R2, 0x1, RZ, 0xc0, !PT ;  /* 0x0000000102ff7812 */ /* 0x000fe4000780c0ff */
[----:B------:R-:W-:Y:S01]  /*3d50*/  SHF.R.U64 R2, R85, 0x1e, RZ ;  /* 0x0000001e55027819 */ /* 0x000fe200000012ff */
[----:B------:R4:W-:Y:S04]  /*3d60*/  LDGSTS.E [R10+0x5400], [R190.64], P1 ;  /* 0x05400000be0a7fae */ /* 0x0009e80008921846 */
[----:B------:R4:W-:Y:S01]  /*3d70*/  LDGSTS.E [R10+0x5600], [R194.64], P1 ;  /* 0x05600000c20a7fae */ /* 0x0009e20008921846 */
[----:B------:R-:W-:-:S02]  /*3d80*/  LOP3.LUT P1, RZ, R2, 0x1, RZ, 0xc0, !PT ;  /* 0x0000000102ff7812 */ /* 0x000fc4000782c0ff */
[C---:B------:R-:W-:Y:S01]  /*3d90*/  SHF.R.U64 R2, R85.reuse, 0x1a, RZ ;  /* 0x0000001a55027819 */ /* 0x040fe200000012ff */
[----:B------:R1:W-:Y:S04]  /*3da0*/  LDGSTS.E [R10+0x6400], [R28.64], P3 ;  /* 0x064000001c0a7fae */ /* 0x0003e80009921846 */
[----:B------:R2:W-:Y:S01]  /*3db0*/  LDGSTS.E [R10+0x6600], [R24.64], P3 ;  /* 0x06600000180a7fae */ /* 0x0005e20009921846 */
[----:B------:R-:W-:Y:S02]  /*3dc0*/  LOP3.LUT P3, RZ, R2, 0x1, RZ, 0xc0, !PT ;  /* 0x0000000102ff7812 */ /* 0x000fe4000786c0ff */
[----:B------:R-:W-:Y:S01]  /*3dd0*/  SHF.R.U64 R2, R85, 0x16, RZ ;  /* 0x0000001655027819 */ /* 0x000fe200000012ff */
[----:B------:R1:W-:Y:S04]  /*3de0*/  STL.64 [R1+0x50], R28 ;  /* 0x0000501c01007387 */ /* 0x0003e80000100a00 */
[----:B------:R2:W-:Y:S04]  /*3df0*/  STL.64 [R1+0x58], R24 ;  /* 0x0000581801007387 */ /* 0x0005e80000100a00 */
[----:B------:R3:W-:Y:S01]  /*3e00*/  LDGSTS.E [R10+0x7400], [R18.64], P0 ;  /* 0x07400000120a7fae */ /* 0x0007e20008121846 */
[----:B-1----:R-:W-:-:S03]  /*3e10*/  IMAD.WIDE R28, R3, 0x4, R6 ;  /* 0x00000004031c7825 */ /* 0x002fc600078e0206 */
        /* <DEDUP_REMOVED lines=8> */
[----:B---3--:R-:W-:-:S03]  /*3ea0*/  IMAD.WIDE R18, R11, 0x4, R6 ;  /* 0x000000040b127825 */ /* 0x008fc600078e0206 */
[----:B------:R3:W-:Y:S01]  /*3eb0*/  LDGSTS.E [R10+0x8600], [R24.64], P1 ;  /* 0x08600000180a7fae */ /* 0x0007e20008921846 */
[----:B------:R-:W-:Y:S01]  /*3ec0*/  LOP3.LUT P1, RZ, R2, 0x1, RZ, 0xc0, !PT ;  /* 0x0000000102ff7812 */ /* 0x000fe2000782c0ff */
[----:B-1----:R-:W-:Y:S01]  /*3ed0*/  IMAD.WIDE R14, R11, 0x4, R4 ;  /* 0x000000040b0e7825 */ /* 0x002fe200078e0204 */
[----:B------:R-:W-:Y:S01]  /*3ee0*/  SHF.R.U64 R2, R85, 0xe, RZ ;  /* 0x0000000e55027819 */ /* 0x000fe200000012ff */
[----:B------:R2:W-:Y:S02]  /*3ef0*/  STL.64 [R1+0x280], R28 ;  /* 0x0002801c01007387 */ /* 0x0005e40000100a00 */
[----:B------:R-:W-:Y:S02]  /*3f00*/  IMAD R11, R206, 0x2d, RZ ;  /* 0x0000002dce0b7824 */ /* 0x000fe400078e02ff */
[----:B------:R3:W-:Y:S04]  /*3f10*/  STL.64 [R1+0x288], R24 ;  /* 0x0002881801007387 */ /* 0x0007e80000100a00 */
[----:B------:R1:W-:Y:S01]  /*3f20*/  LDGSTS.E [R10+0x9400], [R18.64], P3 ;  /* 0x09400000120a7fae */ /* 0x0003e20009921846 */
[----:B--2---:R-:W-:-:S03]  /*3f30*/  IMAD.WIDE R28, R3, 0x4, R6 ;  /* 0x00000004031c7825 */ /* 0x004fc600078e0206 */
[----:B------:R2:W-:Y:S01]  /*3f40*/  LDGSTS.E [R10+0x9600], [R14.64], P3 ;  /* 0x096000000e0a7fae */ /* 0x0005e20009921846 */
[----:B------:R-:W-:Y:S01]  /*3f50*/  LOP3.LUT P3, RZ, R2, 0x1, RZ, 0xc0, !PT ;  /* 0x0000000102ff7812 */ /* 0x000fe2000786c0ff */
[----:B---3--:R-:W-:Y:S01]  /*3f60*/  IMAD.WIDE R24, R3, 0x4, R4 ;  /* 0x0000000403187825 */ /* 0x008fe200078e0204 */
[----:B------:R-:W-:Y:S01]  /*3f70*/  SHF.R.U64 R2, R85, 0xa, RZ ;  /* 0x0000000a55027819 */ /* 0x000fe200000012ff */
[----:B------:R1:W-:Y:S02]  /*3f80*/  STL.64 [R1+0x2c0], R18 ;  /* 0x0002c01201007387 */ /* 0x0003e40000100a00 */
[----:B------:R-:W-:Y:S02]  /*3f90*/  IMAD R3, R206, 0x31, RZ ;  /* 0x00000031ce037824 */ /* 0x000fe400078e02ff */
        /* <DEDUP_REMOVED lines=18> */
[----:B------:R1:W-:Y:S04]  /*40c0*/  LDGSTS.E [R10+0xc400], [R28.64], P3 ;  /* 0x0c4000001c0a7fae */ /* 0x0003e80009921846 */
[----:B------:R3:W-:Y:S01]  /*40d0*/  STL.64 [R1+0x348], R14 ;  /* 0x0003480e01007387 */ /* 0x0007e20000100a00 */
[----:B--2---:R-:W-:-:S03]  /*40e0*/  IMAD.WIDE R18, R11, 0x4, R6 ;  /* 0x000000040b127825 */ /* 0x004fc600078e0206 */
[----:B------:R2:W-:Y:S01]  /*40f0*/  LDGSTS.E [R10+0xc600], [R24.64], P3 ;  /* 0x0c600000180a7fae */ /* 0x0005e20009921846 */
[----:B------:R-:W-:Y:S02]  /*4100*/  LOP3.LUT P3, RZ, R2, 0x1, RZ, 0xc0, !PT ;  /* 0x0000000102ff7812 */ /* 0x000fe4000786c0ff */
[----:B------:R-:W-:Y:S01]  /*4110*/  IADD3 R2, R52, -0xb, RZ ;  /* 0xfffffff534027810 */ /* 0x000fe20007ffe0ff */
[----:B------:R1:W-:Y:S01]  /*4120*/  STL.64 [R1+0x380], R28 ;  /* 0x0003801c01007387 */ /* 0x0003e20000100a00 */
[----:B---3--:R-:W-:-:S03]  /*4130*/  IMAD.WIDE R14, R11, 0x4, R4 ;  /* 0x000000040b0e7825 */ /* 0x008fc600078e0204 */
[----:B------:R2:W-:Y:S01]  /*4140*/  STL.64 [R1+0x388], R24 ;  /* 0x0003881801007387 */ /* 0x0005e20000100a00 */
[----:B------:R-:W-:-:S03]  /*4150*/  IMAD R11, R206, 0x3d, RZ ;  /* 0x0000003dce0b7824 */ /* 0x000fc600078e02ff */
[----:B------:R3:W-:Y:S01]  /*4160*/  LDGSTS.E [R10+0xd400], [R18.64], P0 ;  /* 0x0d400000120a7fae */ /* 0x0007e20008121846 */
[----:B-1----:R-:W-:-:S03]  /*4170*/  IMAD.WIDE R28, R3, 0x4, R6 ;  /* 0x00000004031c7825 */ /* 0x002fc600078e0206 */
[----:B------:R1:W-:Y:S01]  /*4180*/  LDGSTS.E [R10+0xd600], [R14.64], P0 ;  /* 0x0d6000000e0a7fae */ /* 0x0003e20008121846 */
[----:B------:R-:W-:Y:S01]  /*4190*/  ISETP.GE.U32.AND P0, PT, R2, 0x7fffffb6, PT ;  /* 0x7fffffb60200780c */ /* 0x000fe20003f06070 */
[----:B--2---:R-:W-:Y:S02]  /*41a0*/  IMAD.WIDE R24, R3, 0x4, R4 ;  /* 0x0000000403187825 */ /* 0x004fe400078e0204 */
[----:B------:R3:W-:Y:S01]  /*41b0*/  STL.64 [R1+0x3c0], R18 ;  /* 0x0003c01201007387 */ /* 0x0007e20000100a00 */
[----:B------:R-:W-:-:S03]  /*41c0*/  IADD3 R2, R52, -0xf, RZ ;  /* 0xfffffff134027810 */ /* 0x000fc60007ffe0ff */
[----:B------:R1:W-:Y:S04]  /*41d0*/  STL.64 [R1+0x3c8], R14 ;  /* 0x0003c80e01007387 */ /* 0x0003e80000100a00 */
[----:B------:R2:W-:Y:S01]  /*41e0*/  LDGSTS.E [R10+0xe400], [R28.64], P1 ;  /* 0x0e4000001c0a7fae */ /* 0x0005e20008921846 */
[----:B---3--:R-:W-:-:S03]  /*41f0*/  IMAD.WIDE R18, R11, 0x4, R6 ;  /* 0x000000040b127825 */ /* 0x008fc600078e0206 */
[----:B------:R3:W-:Y:S01]  /*4200*/  LDGSTS.E [R10+0xe600], [R24.64], P1 ;  /* 0x0e600000180a7fae */ /* 0x0007e20008921846 */
[----:B------:R-:W-:Y:S01]  /*4210*/  ISETP.GE.U32.AND P1, PT, R2, 0x7fffffb2, PT ;  /* 0x7fffffb20200780c */ /* 0x000fe20003f26070 */
[----:B-1----:R-:W-:Y:S02]  /*4220*/  IMAD.WIDE R14, R11, 0x4, R4 ;  /* 0x000000040b0e7825 */ /* 0x002fe400078e0204 */
[----:B------:R-:W-:Y:S01]  /*4230*/  STL.64 [R1+0x400], R28 ;  /* 0x0004001c01007387 */ /* 0x000fe20000100a00 */
[----:B------:R-:W-:Y:S01]  /*4240*/  IADD3 R2, R52, -0x4, RZ ;  /* 0xfffffffc34027810 */ /* 0x000fe20007ffe0ff */
[----:B------:R-:W-:Y:S02]  /*4250*/  IMAD R11, R206, 0xe, RZ ;  /* 0x0000000ece0b7824 */ /* 0x000fe400078e02ff */
[----:B------:R-:W-:Y:S04]  /*4260*/  STL.64 [R1+0x408], R24 ;  /* 0x0004081801007387 */ /* 0x000fe80000100a00 */
[----:B------:R1:W-:Y:S04]  /*4270*/  STL.64 [R1+0x440], R18 ;  /* 0x0004401201007387 */ /* 0x0003e80000100a00 */
[----:B------:R1:W-:Y:S04]  /*4280*/  LDGSTS.E [R10+0xf400], [R18.64], P3 ;  /* 0x0f400000120a7fae */ /* 0x0003e80009921846 */
[----:B------:R5:W-:Y:S01]  /*4290*/  LDGSTS.E [R10+0xf600], [R14.64], P3 ;  /* 0x0f6000000e0a7fae */ /* 0x000be20009921846 */
[----:B------:R-:W-:-:S02]  /*42a0*/  ISETP.GE.U32.AND P3, PT, R2, 0x7fffffbd, PT ;  /* 0x7fffffbd0200780c */ /* 0x000fc40003f66070 */
[----:B------:R-:W-:Y:S01]  /*42b0*/  IADD3 R2, R52, -0x8, RZ ;  /* 0xfffffff834027810 */ /* 0x000fe20007ffe0ff */
[----:B------:R5:W-:Y:S01]  /*42c0*/  STL.64 [R1+0x448], R14 ;  /* 0x0004480e01007387 */ /* 0x000be20000100a00 */
[----:B-1----:R-:W-:Y:S01]  /*42d0*/  LOP3.LUT R18, R204, 0x40, RZ, 0x3c, !PT ;  /* 0x00000040cc127812 */ /* 0x002fe200078e3cff */
[----:B------:R-:W-:-:S04]  /*42e0*/  IMAD R19, R206, 0x1e, RZ ;  /* 0x0000001ece137824 */ /* 0x000fc800078e02ff */
[----:B------:R1:W-:Y:S01]  /*42f0*/  LDGSTS.E [R18+0x800], [R224.64], !P4 ;  /* 0x00800000e0127fae */ /* 0x0003e2000e121846 */
[C---:B--2---:R-:W-:Y:S01]  /*4300*/  IMAD.WIDE R28, R19.reuse, 0x4, R6 ;  /* 0x00000004131c7825 */ /* 0x044fe200078e0206 */
[--C-:B-----5:R-:W-:Y:S02]  /*4310*/  SHF.R.U32.HI R14, RZ, 0x9, R0.reuse ;  /* 0x00000009ff0e7819 */ /* 0x120fe40000011600 */
[----:B------:R1:W-:Y:S01]  /*4320*/  LDGSTS.E [R18+0xa00], [R226.64], !P4 ;  /* 0x00a00000e2127fae */ /* 0x0003e2000e121846 */
[----:B------:R-:W-:Y:S01]  /*4330*/  ISETP.GE.U32.AND P4, PT, R2, 0x7fffffb9, PT ;  /* 0x7fffffb90200780c */ /* 0x000fe20003f86070 */
[----:B------:R-:W-:Y:S01]  /*4340*/  IMAD R15, R206, 0x1a, RZ ;  /* 0x0000001ace0f7824 */ /* 0x000fe200078e02ff */
[----:B------:R-:W-:Y:S01]  /*4350*/  SHF.R.U32.HI R2, RZ, 0xd, R0 ;  /* 0x0000000dff027819 */ /* 0x000fe20000011600 */
[----:B------:R1:W-:Y:S01]  /*4360*/  LDGSTS.E [R18+0x1800], [R196.64], !P5 ;  /* 0x01800000c4127fae */ /* 0x0003e2000e921846 */
[----:B---3--:R-:W-:-:S03]  /*4370*/  IMAD.WIDE R24, R19, 0x4, R4 ;  /* 0x0000000413187825 */ /* 0x008fc600078e0204 */
[----:B------:R1:W-:Y:S01]  /*4380*/  LDGSTS.E [R18+0x1a00], [R192.64], !P5 ;  /* 0x01a00000c0127fae */ /* 0x0003e2000e921846 */
[----:B------:R-:W-:Y:S01]  /*4390*/  LOP3.LUT P5, RZ, R2, 0x1, RZ, 0xc0, !PT ;  /* 0x0000000102ff7812 */ /* 0x000fe200078ac0ff */
[C---:B------:R-:W-:Y:S02]  /*43a0*/  IMAD.WIDE R2, R11.reuse, 0x4, R6 ;  /* 0x000000040b027825 */ /* 0x040fe400078e0206 */
[----:B------:R1:W-:Y:S02]  /*43b0*/  LDGSTS.E [R18+0x2800], [R36.64], !P0 ;  /* 0x0280000024127fae */ /* 0x0003e4000c121846 */
[----:B----4-:R-:W-:Y:S02]  /*43c0*/  IMAD.WIDE R10, R11, 0x4, R4 ;  /* 0x000000040b0a7825 */ /* 0x010fe400078e0204 */
[----:B------:R1:W-:Y:S01]  /*43d0*/  LDGSTS.E [R18+0x2a00], [R32.64], !P0 ;  /* 0x02a0000020127fae */ /* 0x0003e2000c121846 */
[----:B------:R-:W-:Y:S01]  /*43e0*/  LOP3.LUT P0, RZ, R14, 0x1, RZ, 0xc0, !PT ;  /* 0x000000010eff7812 */ /* 0x000fe2000780c0ff */
[C---:B------:R-:W-:Y:S01]  /*43f0*/  IMAD.WIDE R86, R15.reuse, 0x4, R6 ;  /* 0x000000040f567825 */ /* 0x040fe200078e0206 */
[----:B------:R-:W-:Y:S01]  /*4400*/  SHF.R.U32.HI R14, RZ, 0x5, R0 ;  /* 0x00000005ff0e7819 */ /* 0x000fe20000011600 */
[----:B------:R1:W-:Y:S02]  /*4410*/  LDGSTS.E [R18+0x3800], [R2.64], !P1 ;  /* 0x0380000002127fae */ /* 0x0003e4000c921846 */
[----:B------:R-:W-:-:S02]  /*4420*/  IMAD.WIDE R46, R15, 0x4, R4 ;  /* 0x000000040f2e7825 */ /* 0x000fc400078e0204 */
[----:B------:R1:W-:Y:S01]  /*4430*/  LDGSTS.E [R18+0x3a00], [R10.64], !P1 ;  /* 0x03a000000a127fae */ /* 0x0003e2000c921846 */
[----:B------:R-:W-:Y:S01]  /*4440*/  LOP3.LUT P1, RZ, R14, 0x1, RZ, 0xc0, !PT ;  /* 0x000000010eff7812 */ /* 0x000fe2000782c0ff */
[C---:B------:R-:W-:Y:S01]  /*4450*/  IMAD R15, R206.reuse, 0x22, RZ ;  /* 0x00000022ce0f7824 */ /* 0x040fe200078e02ff */
[----:B------:R-:W-:Y:S01]  /*4460*/  SHF.R.U32.HI R14, RZ, 0x1, R0 ;  /* 0x00000001ff0e7819 */ /* 0x000fe20000011600 */
[----:B------:R1:W-:Y:S01]  /*4470*/  LDGSTS.E [R18+0x4800], [R38.64], P5 ;  /* 0x0480000026127fae */ /* 0x0003e2000a921846 */
[----:B------:R-:W-:-:S03]  /*4480*/  IMAD R19, R206, 0x26, RZ ;  /* 0x00000026ce137824 */ /* 0x000fc600078e02ff */
[----:B------:R1:W-:Y:S01]  /*4490*/  LDGSTS.E [R18+0x4a00], [R42.64], P5 ;  /* 0x04a000002a127fae */ /* 0x0003e2000a921846 */
[----:B------:R-:W-:Y:S02]  /*44a0*/  LOP3.LUT P5, RZ, R14, 0x1, RZ, 0xc0, !PT ;  /* 0x000000010eff7812 */ /* 0x000fe400078ac0ff */
[C---:B------:R-:W-:Y:S01]  /*44b0*/  SHF.R.U64 R14, R85.reuse, 0x1d, RZ ;  /* 0x0000001d550e7819 */ /* 0x040fe200000012ff */
[----:B------:R1:W-:Y:S04]  /*44c0*/  LDGSTS.E [R18+0x5800], [R198.64], P0 ;  /* 0x05800000c6127fae */ /* 0x0003e80008121846 */
[----:B------:R1:W-:Y:S01]  /*44d0*/  LDGSTS.E [R18+0x5a00], [R202.64], P0 ;  /* 0x05a00000ca127fae */ /* 0x0003e20008121846 */
[----:B------:R-:W-:Y:S02]  /*44e0*/  LOP3.LUT P0, RZ, R14, 0x1, RZ, 0xc0, !PT ;  /* 0x000000010eff7812 */ /* 0x000fe4000780c0ff */
[----:B------:R-:W-:Y:S01]  /*44f0*/  SHF.R.U64 R14, R85, 0x19, RZ ;  /* 0x00000019550e7819 */ /* 0x000fe200000012ff */
[----:B------:R2:W-:Y:S04]  /*4500*/  LDGSTS.E [R18+0x6800], [R86.64], P1 ;  /* 0x0680000056127fae */ /* 0x0005e80008921846 */
[----:B------:R3:W-:Y:S01]  /*4510*/  LDGSTS.E [R18+0x6a00], [R46.64], P1 ;  /* 0x06a000002e127fae */ /* 0x0007e20008921846 */
[----:B------:R-:W-:-:S02]  /*4520*/  LOP3.LUT P1, RZ, R14, 0x1, RZ, 0xc0, !PT ;  /* 0x000000010eff7812 */ /* 0x000fc4000782c0ff */
[----:B------:R-:W-:Y:S01]  /*4530*/  SHF.R.U64 R14, R85, 0x15, RZ ;  /* 0x00000015550e7819 */ /* 0x000fe200000012ff */
[----:B------:R2:W-:Y:S04]  /*4540*/  STL.64 [R1+0x60], R86 ;  /* 0x0000605601007387 */ /* 0x0005e80000100a00 */
        /* <DEDUP_REMOVED lines=23> */
[----:B----4-:R-:W-:Y:S01]  /*46c0*/  IMAD.WIDE R46, R15, 0x4, R4 ;  /* 0x000000040f2e7825 */ /* 0x010fe200078e0204 */
        /* <DEDUP_REMOVED lines=9> */
[----:B------:R-:W-:Y:S01]  /*4760*/  IADD3 R14, R52, -0xc, RZ ;  /* 0xfffffff4340e7810 */ /* 0x000fe20007ffe0ff */
[----:B------:R4:W-:Y:S02]  /*4770*/  STL.64 [R1+0x310], R86 ;  /* 0x0003105601007387 */ /* 0x0009e40000100a00 */
[----:B------:R-:W-:Y:S02]  /*4780*/  IMAD R19, R206, 0x36, RZ ;  /* 0x00000036ce137824 */ /* 0x000fe400078e02ff */
[----:B------:R2:W-:Y:S04]  /*4790*/  STL.64 [R1+0x318], R46 ;  /* 0x0003182e01007387 */ /* 0x0005e80000100a00 */
[----:B------:R3:W-:Y:S01]  /*47a0*/  LDGSTS.E [R18+0xb800], [R28.64], P0 ;  /* 0x0b8000001c127fae */ /* 0x0007e20008121846 */
[----:B----4-:R-:W-:-:S03]  /*47b0*/  IMAD.WIDE R86, R15, 0x4, R6 ;  /* 0x000000040f567825 */ /* 0x010fc600078e0206 */
[----:B------:R4:W-:Y:S01]  /*47c0*/  LDGSTS.E [R18+0xba00], [R24.64], P0 ;  /* 0x0ba0000018127fae */ /* 0x0009e20008121846 */
[----:B------:R-:W-:Y:S01]  /*47d0*/  ISETP.GE.U32.AND P0, PT, R14, 0x7fffffb5, PT ;  /* 0x7fffffb50e00780c */ /* 0x000fe20003f06070 */
[----:B--2---:R-:W-:Y:S01]  /*47e0*/  IMAD.WIDE R46, R15, 0x4, R4 ;  /* 0x000000040f2e7825 */ /* 0x004fe200078e0204 */
[----:B------:R-:W-:Y:S01]  /*47f0*/  SHF.R.U64 R14, R85, 0x5, RZ ;  /* 0x00000005550e7819 */ /* 0x000fe200000012ff */
[----:B------:R2:W-:Y:S02]  /*4800*/  LDGSTS.E [R18+0xc800], [R86.64], P1 ;  /* 0x0c80000056127fae */ /* 0x0005e40008921846 */
[----:B------:R-:W-:Y:S02]  /*4810*/  IMAD.MOV.U32 R15, RZ, RZ, 0x3f ;  /* 0x0000003fff0f7424 */ /* 0x000fe400078e00ff */
[----:B------:R5:W-:Y:S01]  /*4820*/  LDGSTS.E [R18+0xca00], [R46.64], P1 ;  /* 0x0ca000002e127fae */ /* 0x000be20008921846 */
[----:B------:R-:W-:Y:S02]  /*4830*/  LOP3.LUT P1, RZ, R14, 0x1, RZ, 0xc0, !PT ;  /* 0x000000010eff7812 */ /* 0x000fe4000782c0ff */
[----:B------:R-:W-:Y:S01]  /*4840*/  IADD3 R134, R15, c[0x0][0x180], RZ ;  /* 0x000060000f867a10 */ /* 0x000fe20007ffe0ff */
[----:B------:R3:W-:Y:S01]  /*4850*/  STL.64 [R1+0x350], R28 ;  /* 0x0003501c01007387 */ /* 0x0007e20000100a00 */
[----:B------:R-:W-:Y:S01]  /*4860*/  SHF.R.U64 R14, R85, 0x1, RZ ;  /* 0x00000001550e7819 */ /* 0x000fe200000012ff */
[----:B------:R-:W-:-:S02]  /*4870*/  IMAD R15, R206, 0x3a, RZ ;  /* 0x0000003ace0f7824 */ /* 0x000fc400078e02ff */
[----:B------:R4:W-:Y:S04]  /*4880*/  STL.64 [R1+0x358], R24 ;  /* 0x0003581801007387 */ /* 0x0009e80000100a00 */
[----:B------:R2:W-:Y:S01]  /*4890*/  STL.64 [R1+0x390], R86 ;  /* 0x0003905601007387 */ /* 0x0005e20000100a00 */
[----:B---3--:R-:W-:-:S03]  /*48a0*/  IMAD.WIDE R28, R19, 0x4, R6 ;  /* 0x00000004131c7825 */ /* 0x008fc600078e0206 */
[----:B------:R5:W-:Y:S01]  /*48b0*/  STL.64 [R1+0x398], R46 ;  /* 0x0003982e01007387 */ /* 0x000be20000100a00 */
[----:B----4-:R-:W-:-:S03]  /*48c0*/  IMAD.WIDE R24, R19, 0x4, R4 ;  /* 0x0000000413187825 */ /* 0x010fc600078e0204 */
[----:B------:R3:W-:Y:S01]  /*48d0*/  LDGSTS.E [R18+0xd800], [R28.64], P5 ;  /* 0x0d8000001c127fae */ /* 0x0007e2000a921846 */
[----:B--2---:R-:W-:-:S03]  /*48e0*/  LOP3.LUT R86, R50, 0x3f, RZ, 0xc0, !PT ;  /* 0x0000003f32567812 */ /* 0x004fc600078ec0ff */
[----:B------:R2:W-:Y:S01]  /*48f0*/  LDGSTS.E [R18+0xda00], [R24.64], P5 ;  /* 0x0da0000018127fae */ /* 0x0005e2000a921846 */
[----:B------:R-:W-:Y:S01]  /*4900*/  LOP3.LUT P5, RZ, R14, 0x1, RZ, 0xc0, !PT ;  /* 0x000000010eff7812 */ /* 0x000fe200078ac0ff */
[C---:B------:R-:W-:Y:S01]  /*4910*/  IMAD.WIDE R50, R15.reuse, 0x4, R6 ;  /* 0x000000040f327825 */ /* 0x040fe200078e0206 */
[----:B------:R-:W-:Y:S01]  /*4920*/  IADD3 R14, R52, -0x10, RZ ;  /* 0xfffffff0340e7810 */ /* 0x000fe20007ffe0ff */
[----:B------:R3:W-:Y:S02]  /*4930*/  STL.64 [R1+0x3d0], R28 ;  /* 0x0003d01c01007387 */ /* 0x0007e40000100a00 */
[----:B-----5:R-:W-:Y:S02]  /*4940*/  IMAD.WIDE R46, R15, 0x4, R4 ;  /* 0x000000040f2e7825 */ /* 0x020fe400078e0204 */
[----:B------:R4:W-:Y:S02]  /*4950*/  LDGSTS.E [R18+0xe800], [R50.64], P1 ;  /* 0x0e80000032127fae */ /* 0x0009e40008921846 */
[----:B------:R-:W-:-:S02]  /*4960*/  IMAD R19, R206, 0x3e, RZ ;  /* 0x0000003ece137824 */ /* 0x000fc400078e02ff */
[----:B------:R5:W-:Y:S01]  /*4970*/  LDGSTS.E [R18+0xea00], [R46.64], P1 ;  /* 0x0ea000002e127fae */ /* 0x000be20008921846 */
[----:B------:R-:W-:Y:S01]  /*4980*/  ISETP.GT.AND P1, PT, R134, 0x3f, PT ;  /* 0x0000003f8600780c */ /* 0x000fe20003f24270 */
[----:B------:R-:W-:Y:S02]  /*4990*/  IMAD R52, R206, 0x1b, RZ ;  /* 0x0000001bce347824 */ /* 0x000fe400078e02ff */
[----:B------:R2:W-:Y:S01]  /*49a0*/  STL.64 [R1+0x3d8], R24 ;  /* 0x0003d81801007387 */ /* 0x0005e20000100a00 */
[--C-:B---3--:R-:W-:Y:S01]  /*49b0*/  IMAD.WIDE R28, R19, 0x4, R6.reuse ;  /* 0x00000004131c7825 */ /* 0x108fe200078e0206 */
[----:B------:R-:W-:Y:S02]  /*49c0*/  SEL R15, RZ, 0x4, !P1 ;  /* 0x00000004ff0f7807 */ /* 0x000fe40004800000 */
[----:B------:R4:W-:Y:S01]  /*49d0*/  STL.64 [R1+0x410], R50 ;  /* 0x0004103201007387 */ /* 0x0009e20000100a00 */
[----:B------:R-:W-:Y:S01]  /*49e0*/  ISETP.GE.U32.AND P1, PT, R14, 0x7fffffb1, PT ;  /* 0x7fffffb10e00780c */ /* 0x000fe20003f26070 */
[C---:B------:R-:W-:Y:S01]  /*49f0*/  IMAD.WIDE R90, R52.reuse, 0x4, R6 ;  /* 0x00000004345a7825 */ /* 0x040fe200078e0206 */
[----:B------:R-:W-:Y:S01]  /*4a00*/  SHF.R.U32.HI R14, RZ, 0x4, R0 ;  /* 0x00000004ff0e7819 */ /* 0x000fe20000011600 */
[----:B------:R5:W-:Y:S02]  /*4a10*/  STL.64 [R1+0x418], R46 ;  /* 0x0004182e01007387 */ /* 0x000be40000100a00 */
[----:B------:R-:W-:-:S02]  /*4a20*/  IMAD.WIDE R88, R52, 0x4, R4 ;  /* 0x0000000434587825 */ /* 0x000fc400078e0204 */
[----:B------:R1:W-:Y:S02]  /*4a30*/  LDGSTS.E [R18+0xf800], [R28.64], P5 ;  /* 0x0f8000001c127fae */ /* 0x0003e4000a921846 */
[----:B--2---:R-:W-:Y:S02]  /*4a40*/  IMAD.WIDE R24, R19, 0x4, R4 ;  /* 0x0000000413187825 */ /* 0x004fe400078e0204 */
[----:B------:R-:W-:Y:S02]  /*4a50*/  STL.64 [R1+0x450], R28 ;  /* 0x0004501c01007387 */ /* 0x000fe40000100a00 */
[----:B----4-:R-:W-:Y:S02]  /*4a60*/  IMAD R50, R206, 0x13, RZ ;  /* 0x00000013ce327824 */ /* 0x010fe400078e02ff */
[----:B------:R1:W-:Y:S01]  /*4a70*/  LDGSTS.E [R18+0xfa00], [R24.64], P5 ;  /* 0x0fa0000018127fae */ /* 0x0003e2000a921846 */
[----:B------:R-:W-:Y:S01]  /*4a80*/  ISETP.GE.AND P5, PT, R86, c[0x0][0x180], PT ;  /* 0x0000600056007a0c */ /* 0x000fe20003fa6270 */
[----:B-----5:R-:W-:-:S02]  /*4a90*/  IMAD.WIDE R46, R50, 0x4, R6 ;  /* 0x00000004322e7825 */ /* 0x020fc400078e0206 */
[----:B------:R2:W-:Y:S01]  /*4aa0*/  STL.64 [R1+0x458], R24 ;  /* 0x0004581801007387 */ /* 0x0005e20000100a00 */
[----:B------:R-:W-:Y:S01]  /*4ab0*/  SEL R15, R15, RZ, !P5 ;  /* 0x000000ff0f0f7207 */ /* 0x000fe20006800000 */
[----:B------:R-:W-:Y:S02]  /*4ac0*/  IMAD.WIDE R50, R50, 0x4, R4 ;  /* 0x0000000432327825 */ /* 0x000fe400078e0204 */
[----:B------:R3:W-:Y:S01]  /*4ad0*/  LDGSTS.E [R135+0xc00], [R228.64], !P3 ;  /* 0x00c00000e4877fae */ /* 0x0007e2000d921846 */
[----:B------:R-:W-:Y:S01]  /*4ae0*/  ISETP.NE.U32.AND P5, PT, R15, RZ, PT ;  /* 0x000000ff0f00720c */ /* 0x000fe20003fa5070 */
[----:B------:R-:W-:Y:S02]  /*4af0*/  IMAD R52, R206, 0x1f, RZ ;  /* 0x0000001fce347824 */ /* 0x000fe400078e02ff */
[----:B-1----:R-:W-:Y:S01]  /*4b00*/  IMAD.SHL.U32 R18, R86, 0x4, RZ ;  /* 0x0000000456127824 */ /* 0x002fe200078e00ff */
[----:B------:R3:W-:Y:S01]  /*4b10*/  LDGSTS.E [R135+0xe00], [R230.64], !P3 ;  /* 0x00e00000e6877fae */ /* 0x0007e2000d921846 */
[----:B------:R-:W-:Y:S01]  /*4b20*/  LOP3.LUT P3, RZ, R14, 0x1, RZ, 0xc0, !PT ;  /* 0x000000010eff7812 */ /* 0x000fe2000786c0ff */
[C---:B------:R-:W-:Y:S01]  /*4b30*/  IMAD R87, R206.reuse, 0x23, RZ ;  /* 0x00000023ce577824 */ /* 0x040fe200078e02ff */
[--C-:B------:R-:W-:Y:S01]  /*4b40*/  SHF.R.U32.HI R14, RZ, 0xc, R0.reuse ;  /* 0x0000000cff0e7819 */ /* 0x100fe20000011600 */
[----:B--2---:R-:W-:Y:S01]  /*4b50*/  IMAD R25, R206, 0xb, RZ ;  /* 0x0000000bce197824 */ /* 0x004fe200078e02ff */
[----:B------:R-:W-:Y:S01]  /*4b60*/  LOP3.LUT R205, R18, 0x110, R205, 0x78, !PT ;  /* 0x0000011012cd7812 */ /* 0x000fe200078e78cd */
[----:B------:R3:W-:Y:S01]  /*4b70*/  LDGSTS.E [R135+0x1c00], [R188.64], !P4 ;  /* 0x01c00000bc877fae */ /* 0x0007e2000e121846 */
[----:B------:R-:W-:Y:S01]  /*4b80*/  IMAD R18, R206, 0xf, RZ ;  /* 0x0000000fce127824 */ /* 0x000fe200078e02ff */
[----:B------:R-:W-:Y:S01]  /*4b90*/  SHF.R.U32.HI R0, RZ, 0x8, R0 ;  /* 0x00000008ff007819 */ /* 0x000fe20000011600 */
[----:B------:R-:W-:Y:S01]  /*4ba0*/  IMAD.WIDE R28, R25, 0x4, R6 ;  /* 0x00000004191c7825 */ /* 0x000fe200078e0206 */
[----:B------:R3:W-:Y:S01]  /*4bb0*/  LDGSTS.E [R135+0x1e00], [R168.64], !P4 ;  /* 0x01e00000a8877fae */ /* 0x0007e2000e121846 */
[----:B------:R-:W-:-:S02]  /*4bc0*/  LOP3.LUT P4, RZ, R14, 0x1, RZ, 0xc0, !PT ;  /* 0x000000010eff7812 */ /* 0x000fc4000788c0ff */
[----:B------:R-:W-:Y:S01]  /*4bd0*/  IMAD.WIDE R24, R25, 0x4, R4 ;  /* 0x0000000419187825 */ /* 0x000fe200078e0204 */
[----:B------:R3:W-:Y:S03]  /*4be0*/  LDGSTS.E [R135+0x2c00], [R28.64], !P0 ;  /* 0x02c000001c877fae */ /* 0x0007e6000c121846 */
[----:B------:R-:W-:Y:S01]  /*4bf0*/  IMAD.WIDE R14, R18, 0x4, R6 ;  /* 0x00000004120e7825 */ /* 0x000fe200078e0206 */
[----:B------:R3:W-:Y:S01]  /*4c00*/  LDGSTS.E [R135+0x2e00], [R24.64], !P0 ;  /* 0x02e0000018877fae */ /* 0x0007e2000c121846 */
[----:B------:R-:W-:Y:S02]  /*4c10*/  LOP3.LUT P0, RZ, R0, 0x1, RZ, 0xc0, !PT ;  /* 0x0000000100ff7812 */ /* 0x000fe4000780c0ff */
[----:B------:R-:W-:Y:S01]  /*4c20*/  IMAD.WIDE R18, R18, 0x4, R4 ;  /* 0x0000000412127825 */ /* 0x000fe200078e0204 */
[----:B------:R-:W-:Y:S01]  /*4c30*/  SHF.R.U64 R0, R85, 0x1c, RZ ;  /* 0x0000001c55007819 */ /* 0x000fe200000012ff */
[----:B------:R3:W-:Y:S02]  /*4c40*/  LDGSTS.E [R135+0x3c00], [R14.64], !P1 ;  /* 0x03c000000e877fae */ /* 0x0007e4000c921846 */
[----:B------:R-:W-:-:S02]  /*4c50*/  IMAD.WIDE R94, R52, 0x4, R6 ;  /* 0x00000004345e7825 */ /* 0x000fc400078e0206 */
[----:B------:R3:W-:Y:S01]  /*4c60*/  LDGSTS.E [R135+0x3e00], [R18.64], !P1 ;  /* 0x03e0000012877fae */ /* 0x0007e2000c921846 */
[----:B------:R-:W-:Y:S01]  /*4c70*/  LOP3.LUT P1, RZ, R0, 0x1, RZ, 0xc0, !PT ;  /* 0x0000000100ff7812 */ /* 0x000fe2000782c0ff */
[----:B------:R-:W-:Y:S01]  /*4c80*/  IMAD.WIDE R92, R52, 0x4, R4 ;  /* 0x00000004345c7825 */ /* 0x000fe200078e0204 */
[C---:B------:R-:W-:Y:S01]  /*4c90*/  SHF.R.U64 R0, R85.reuse, 0x18, RZ ;  /* 0x0000001855007819 */ /* 0x040fe200000012ff */
[----:B------:R3:W-:Y:S02]  /*4ca0*/  LDGSTS.E [R135+0x4c00], [R46.64], P4 ;  /* 0x04c000002e877fae */ /* 0x0007e4000a121846 */
[----:B------:R-:W-:Y:S02]  /*4cb0*/  IMAD R86, R86, c[0x0][0x18c], RZ ;  /* 0x0000630056567a24 */ /* 0x000fe400078e02ff */
        /* <DEDUP_REMOVED lines=8> */
[----:B------:R1:W-:Y:S04]  /*4d40*/  LDGSTS.E [R135+0x6c00], [R90.64], P3 ;  /* 0x06c000005a877fae */ /* 0x0003e80009921846 */
[----:B------:R2:W-:Y:S04]  /*4d50*/  STL.64 [R1+0x90], R88 ;  /* 0x0000905801007387 */ /* 0x0005e80000100a00 */
[----:B------:R2:W-:Y:S01]  /*4d60*/  LDGSTS.E [R135+0x6e00], [R88.64], P3 ;  /* 0x06e0000058877fae */ /* 0x0005e20009921846 */
[----:B------:R-:W-:-:S02]  /*4d70*/  LOP3.LUT P3, RZ, R0, 0x1, RZ, 0xc0, !PT ;  /* 0x0000000100ff7812 */ /* 0x000fc4000786c0ff */
[----:B------:R-:W-:Y:S01]  /*4d80*/  SHF.R.U64 R0, R85, 0xc, RZ ;  /* 0x0000000c55007819 */ /* 0x000fe200000012ff */
[C---:B-1----:R-:W-:Y:S01]  /*4d90*/  IMAD.WIDE R90, R87.reuse, 0x4, R6 ;  /* 0x00000004575a7825 */ /* 0x042fe200078e0206 */
[----:B------:R1:W-:Y:S04]  /*4da0*/  LDGSTS.E [R135+0x7c00], [R94.64], !P2 ;  /* 0x07c000005e877fae */ /* 0x0003e8000d121846 */
[----:B------:R4:W-:Y:S01]  /*4db0*/  LDGSTS.E [R135+0x7e00], [R92.64], !P2 ;  /* 0x07e000005c877fae */ /* 0x0009e2000d121846 */
[----:B------:R-:W-:Y:S01]  /*4dc0*/  LEA R52, P2, R86, c[0x0][0x168], 0x2 ;  /* 0x00005a0056347a11 */ /* 0x000fe200078410ff */
[----:B--2---:R-:W-:Y:S02]  /*4dd0*/  IMAD.WIDE R88, R87, 0x4, R4 ;  /* 0x0000000457587825 */ /* 0x004fe400078e0204 */
[----:B------:R1:W-:Y:S02]  /*4de0*/  STL.64 [R1+0x260], R94 ;  /* 0x0002605e01007387 */ /* 0x0003e40000100a00 */
[----:B------:R-:W-:-:S02]  /*4df0*/  IMAD R87, R206, 0x27, RZ ;  /* 0x00000027ce577824 */ /* 0x000fc400078e02ff */
[----:B------:R-:W-:Y:S02]  /*4e00*/  STL.64 [R1+0x268], R92 ;  /* 0x0002685c01007387 */ /* 0x000fe40000100a00 */
[C---:B------:R-:W-:Y:S02]  /*4e10*/  IMAD.WIDE R96, R87.reuse, 0x4, R6 ;  /* 0x0000000457607825 */ /* 0x040fe400078e0206 */
[----:B------:R2:W-:Y:S04]  /*4e20*/  LDGSTS.E [R135+0x8c00], [R90.64], P1 ;  /* 0x08c000005a877fae */ /* 0x0005e80008921846 */
[----:B------:R-:W-:Y:S01]  /*4e30*/  STL.64 [R1+0x2a0], R90 ;  /* 0x0002a05a01007387 */ /* 0x000fe20000100a00 */
[----:B-1----:R-:W-:-:S03]  /*4e40*/  IMAD.WIDE R94, R87, 0x4, R4 ;  /* 0x00000004575e7825 */ /* 0x002fc600078e0204 */
[----:B------:R1:W-:Y:S01]  /*4e50*/  LDGSTS.E [R135+0x8e00], [R88.64], P1 ;  /* 0x08e0000058877fae */ /* 0x0003e20008921846 */
[----:B------:R-:W-:Y:S02]  /*4e60*/  LOP3.LUT P1, RZ, R0, 0x1, RZ, 0xc0, !PT ;  /* 0x0000000100ff7812 */ /* 0x000fe4000782c0ff */
[----:B------:R-:W-:Y:S01]  /*4e70*/  LEA.HI.X.SX32 R0, R86, c[0x0][0x16c], 0x2, P2 ;  /* 0x00005b0056007a11 */ /* 0x000fe200010f16ff */
[----:B------:R1:W-:Y:S01]  /*4e80*/  STL.64 [R1+0x2a8], R88 ;  /* 0x0002a85801007387 */ /* 0x0003e20000100a00 */
[C---:B------:R-:W-:Y:S02]  /*4e90*/  LEA R152, P2, R54.reuse, R52, 0x2 ;  /* 0x0000003436987211 */ /* 0x040fe400078410ff */
[----:B------:R-:W-:Y:S01]  /*4ea0*/  SHF.R.U64 R86, R85, 0x8, RZ ;  /* 0x0000000855567819 */ /* 0x000fe200000012ff */
[----:B------:R5:W-:Y:S01]  /*4eb0*/  LDGSTS.E [R135+0x9c00], [R96.64], P4 ;  /* 0x09c0000060877fae */ /* 0x000be2000a121846 */
[----:B------:R-:W-:Y:S01]  /*4ec0*/  LEA.HI.X.SX32 R153, R54, R0, 0x2, P2 ;  /* 0x0000000036997211 */ /* 0x000fe200010f16ff */
[----:B------:R-:W-:Y:S01]  /*4ed0*/  IMAD R54, R206, 0x3b, RZ ;  /* 0x0000003bce367824 */ /* 0x000fe200078e02ff */
[CC--:B------:R-:W-:Y:S01]  /*4ee0*/  LEA R136, P2, R55.reuse, R52.reuse, 0x2 ;  /* 0x0000003437887211 */ /* 0x0c0fe200078410ff */
[----:B------:R2:W-:Y:S01]  /*4ef0*/  LDGSTS.E [R135+0x9e00], [R94.64], P4 ;  /* 0x09e000005e877fae */ /* 0x0005e2000a121846 */
[----:B------:R-:W-:Y:S01]  /*4f00*/  LEA R118, P4, R56, R52, 0x2 ;  /* 0x0000003438767211 */ /* 0x000fe200078810ff */
[--C-:B------:R-:W-:Y:S01]  /*4f10*/  IMAD.WIDE R160, R54, 0x4, R6.reuse ;  /* 0x0000000436a07825 */ /* 0x100fe200078e0206 */
[----:B------:R-:W-:Y:S01]  /*4f20*/  LEA.HI.X.SX32 R137, R55, R0, 0x2, P2 ;  /* 0x0000000037897211 */ /* 0x000fe200010f16ff */
[----:B------:R5:W-:Y:S01]  /*4f30*/  STL.64 [R1+0x2e0], R96 ;  /* 0x0002e06001007387 */ /* 0x000be20000100a00 */
[----:B------:R-:W-:Y:S01]  /*4f40*/  LEA R150, P2, R58, R52, 0x2 ;  /* 0x000000343a967211 */ /* 0x000fe200078410ff */
[----:B-1----:R-:W-:Y:S01]  /*4f50*/  IMAD R88, R206, 0x2b, RZ ;  /* 0x0000002bce587824 */ /* 0x002fe200078e02ff */
[-C--:B------:R-:W-:Y:S01]  /*4f60*/  LEA.HI.X.SX32 R119, R56, R0.reuse, 0x2, P4 ;  /* 0x0000000038777211 */ /* 0x080fe200020f16ff */
[----:B------:R1:W-:Y:S01]  /*4f70*/  STL.64 [R1+0x2e8], R94 ;  /* 0x0002e85e01007387 */ /* 0x0003e20000100a00 */
[----:B------:R-:W-:Y:S01]  /*4f80*/  LEA.HI.X.SX32 R151, R58, R0, 0x2, P2 ;  /* 0x000000003a977211 */ /* 0x000fe200010f16ff */
[C---:B----4-:R-:W-:Y:S01]  /*4f90*/  IMAD.WIDE R92, R88.reuse, 0x4, R6 ;  /* 0x00000004585c7825 */ /* 0x050fe200078e0206 */
[-C--:B------:R-:W-:Y:S01]  /*4fa0*/  LEA R132, P4, R59, R52.reuse, 0x2 ;  /* 0x000000343b847211 */ /* 0x080fe200078810ff */
[----:B------:R-:W-:Y:S01]  /*4fb0*/  STL.64 [R1+0x78], R152 ;  /* 0x0000789801007387 */ /* 0x000fe20000100a00 */
[----:B------:R-:W-:Y:S01]  /*4fc0*/  LEA R100, P2, R61, R52, 0x2 ;  /* 0x000000343d647211 */ /* 0x000fe200078410ff */
[--C-:B--2---:R-:W-:Y:S01]  /*4fd0*/  IMAD.WIDE R90, R88, 0x4, R4.reuse ;  /* 0x00000004585a7825 */ /* 0x104fe200078e0204 */
[-C--:B------:R-:W-:Y:S01]  /*4fe0*/  LEA.HI.X.SX32 R133, R59, R0.reuse, 0x2, P4 ;  /* 0x000000003b857211 */ /* 0x080fe200020f16ff */
[----:B------:R2:W-:Y:S01]  /*4ff0*/  LDGSTS.E [R135+0xac00], [R92.64], P0 ;  /* 0x0ac000005c877fae */ /* 0x0005e20008121846 */
[----:B------:R-:W-:Y:S01]  /*5000*/  LEA.HI.X.SX32 R101, R61, R0, 0x2, P2 ;  /* 0x000000003d657211 */ /* 0x000fe200010f16ff */
[----:B------:R-:W-:Y:S01]  /*5010*/  IMAD R55, R206, 0x3f, RZ ;  /* 0x0000003fce377824 */ /* 0x000fe200078e02ff */
[-C--:B------:R-:W-:Y:S01]  /*5020*/  LEA R148, P4, R62, R52.reuse, 0x2 ;  /* 0x000000343e947211 */ /* 0x080fe200078810ff */
[----:B------:R4:W-:Y:S01]  /*5030*/  LDGSTS.E [R135+0xae00], [R90.64], P0 ;  /* 0x0ae000005a877fae */ /* 0x0009e20008121846 */
[CC--:B------:R-:W-:Y:S01]  /*5040*/  LEA R102, P0, R57.reuse, R52.reuse, 0x2 ;  /* 0x0000003439667211 */ /* 0x0c0fe200078010ff */
[----:B------:R-:W-:Y:S01]  /*5050*/  IMAD.WIDE R158, R54, 0x4, R4 ;  /* 0x00000004369e7825 */ /* 0x000fe200078e0204 */
[----:B------:R-:W-:Y:S01]  /*5060*/  LEA R114, P2, R64, R52, 0x2 ;  /* 0x0000003440727211 */ /* 0x000fe200078410ff */
[----:B------:R2:W-:Y:S01]  /*5070*/  STL.64 [R1+0x320], R92 ;  /* 0x0003205c01007387 */ /* 0x0005e20000100a00 */
[----:B------:R-:W-:Y:S01]  /*5080*/  LEA.HI.X.SX32 R103, R57, R0, 0x2, P0 ;  /* 0x0000000039677211 */ /* 0x000fe200000f16ff */
[C---:B------:R-:W-:Y:S01]  /*5090*/  IMAD.WIDE R156, R55.reuse, 0x4, R6 ;  /* 0x00000004379c7825 */ /* 0x040fe200078e0206 */
[----:B------:R-:W-:Y:S01]  /*50a0*/  LEA R116, P0, R60, R52, 0x2 ;  /* 0x000000343c747211 */ /* 0x000fe200078010ff */
[----:B------:R4:W-:Y:S01]  /*50b0*/  STL.64 [R1+0x328], R90 ;  /* 0x0003285a01007387 */ /* 0x0009e20000100a00 */
[-C--:B------:R-:W-:Y:S01]  /*50c0*/  LEA.HI.X.SX32 R149, R62, R0.reuse, 0x2, P4 ;  /* 0x000000003e957211 */ /* 0x080fe200020f16ff */
[----:B------:R-:W-:Y:S01]  /*50d0*/  IMAD.WIDE R154, R55, 0x4, R4 ;  /* 0x00000004379a7825 */ /* 0x000fe200078e0204 */
[----:B------:R-:W-:Y:S01]  /*50e0*/  LEA.HI.X.SX32 R117, R60, R0, 0x2, P0 ;  /* 0x000000003c757211 */ /* 0x000fe200000f16ff */
[----:B------:R-:W-:Y:S01]  /*50f0*/  STL.64 [R1+0x80], R136 ;  /* 0x0000808801007387 */ /* 0x000fe20000100a00 */
[C---:B------:R-:W-:Y:S01]  /*5100*/  LEA R130, P0, R63.reuse, R52, 0x2 ;  /* 0x000000343f827211 */ /* 0x040fe200078010ff */
[----:B------:R-:W-:Y:S01]  /*5110*/  CS2R R54, SRZ ;  /* 0x0000000000367805 */ /* 0x000fe2000001ff00 */
[-C--:B------:R-:W-:Y:S01]  /*5120*/  LEA.HI.X.SX32 R115, R64, R0.reuse, 0x2, P2 ;  /* 0x0000000040737211 */ /* 0x080fe200010f16ff */
[----:B------:R-:W-:Y:S01]  /*5130*/  STL.64 [R1+0x88], R118 ;  /* 0x0000887601007387 */ /* 0x000fe20000100a00 */
[----:B------:R-:W-:Y:S01]  /*5140*/  LEA.HI.X.SX32 R131, R63, R0, 0x2, P0 ;  /* 0x000000003f837211 */ /* 0x000fe200000f16ff */
[----:B------:R-:W-:Y:S01]  /*5150*/  CS2R R56, SRZ ;  /* 0x0000000000387805 */ /* 0x000fe2000001ff00 */
[-C--:B------:R-:W-:Y:S01]  /*5160*/  LEA R98, P4, R65, R52.reuse, 0x2 ;  /* 0x0000003441627211 */ /* 0x080fe200078810ff */
[----:B------:R-:W-:Y:S01]  /*5170*/  STL.64 [R1+0x98], R102 ;  /* 0x0000986601007387 */ /* 0x000fe20000100a00 */
[CC--:B------:R-:W-:Y:S01]  /*5180*/  LEA R146, P0, R66.reuse, R52.reuse, 0x2 ;  /* 0x0000003442927211 */ /* 0x0c0fe200078010ff */
[----:B------:R-:W-:Y:S01]  /*5190*/  CS2R R58, SRZ ;  /* 0x00000000003a7805 */ /* 0x000fe2000001ff00 */
[----:B------:R-:W-:Y:S01]  /*51a0*/  LEA R128, P2, R67, R52, 0x2 ;  /* 0x0000003443807211 */ /* 0x000fe200078410ff */
[----:B------:R1:W-:Y:S01]  /*51b0*/  STL.64 [R1+0xa0], R150 ;  /* 0x0000a09601007387 */ /* 0x0003e20000100a00 */
[-C--:B------:R-:W-:Y:S01]  /*51c0*/  LEA.HI.X.SX32 R99, R65, R0.reuse, 0x2, P4 ;  /* 0x0000000041637211 */ /* 0x080fe200020f16ff */
[----:B------:R-:W-:Y:S01]  /*51d0*/  CS2R R60, SRZ ;  /* 0x00000000003c7805 */ /* 0x000fe2000001ff00 */
[-C--:B------:R-:W-:Y:S01]  /*51e0*/  LEA.HI.X.SX32 R147, R66, R0.reuse, 0x2, P0 ;  /* 0x0000000042937211 */ /* 0x080fe200000f16ff */
[----:B------:R-:W-:Y:S01]  /*51f0*/  STL.64 [R1+0xa8], R132 ;  /* 0x0000a88401007387 */ /* 0x000fe20000100a00 */
[----:B------:R-:W-:Y:S01]  /*5200*/  LEA.HI.X.SX32 R129, R67, R0, 0x2, P2 ;  /* 0x0000000043817211 */ /* 0x000fe200010f16ff */
[----:B------:R-:W-:Y:S01]  /*5210*/  CS2R R62, SRZ ;  /* 0x00000000003e7805 */ /* 0x000fe2000001ff00 */
[-C--:B------:R-:W-:Y:S01]  /*5220*/  LEA R112, P4, R68, R52.reuse, 0x2 ;  /* 0x0000003444707211 */ /* 0x080fe200078810ff */
[----:B------:R-:W-:Y:S01]  /*5230*/  STL.64 [R1+0xb8], R116 ;  /* 0x0000b87401007387 */ /* 0x000fe20000100a00 */
[CC--:B-----5:R-:W-:Y:S01]  /*5240*/  LEA R96, P0, R69.reuse, R52.reuse, 0x2 ;  /* 0x0000003445607211 */ /* 0x0e0fe200078010ff */
[----:B------:R-:W-:Y:S01]  /*5250*/  CS2R R64, SRZ ;  /* 0x0000000000407805 */ /* 0x000fe2000001ff00 */
[----:B------:R-:W-:Y:S01]  /*5260*/  LEA R144, P2, R70, R52, 0x2 ;  /* 0x0000003446907211 */ /* 0x000fe200078410ff */
[----:B------:R-:W-:Y:S01]  /*5270*/  STL.64 [R1+0xc0], R100 ;  /* 0x0000c06401007387 */ /* 0x000fe20000100a00 */
[-C--:B------:R-:W-:Y:S01]  /*5280*/  LEA.HI.X.SX32 R113, R68, R0.reuse, 0x2, P4 ;  /* 0x0000000044717211 */ /* 0x080fe200020f16ff */
[----:B------:R-:W-:Y:S01]  /*5290*/  CS2R R66, SRZ ;  /* 0x0000000000427805 */ /* 0x000fe2000001ff00 */
[-C--:B------:R-:W-:Y:S01]  /*52a0*/  LEA.HI.X.SX32 R97, R69, R0.reuse, 0x2, P0 ;  /* 0x0000000045617211 */ /* 0x080fe200000f16ff */
[----:B------:R5:W-:Y:S01]  /*52b0*/  STL.64 [R1+0xc8], R148 ;  /* 0x0000c89401007387 */ /* 0x000be20000100a00 */
[----:B------:R-:W-:Y:S01]  /*52c0*/  LEA.HI.X.SX32 R145, R70, R0, 0x2, P2 ;  /* 0x0000000046917211 */ /* 0x000fe200010f16ff */
[----:B------:R-:W-:Y:S01]  /*52d0*/  CS2R R68, SRZ ;  /* 0x0000000000447805 */ /* 0x000fe2000001ff00 */
[-C--:B------:R-:W-:Y:S01]  /*52e0*/  LEA R126, P4, R71, R52.reuse, 0x2 ;  /* 0x00000034477e7211 */ /* 0x080fe200078810ff */
[----:B------:R-:W-:Y:S01]  /*52f0*/  STL.64 [R1+0xd8], R130 ;  /* 0x0000d88201007387 */ /* 0x000fe20000100a00 */
[----:B------:R-:W-:-:S02]  /*5300*/  LEA R110, P0, R72, R52, 0x2 ;  /* 0x00000034486e7211 */ /* 0x000fc400078010ff */
[----:B-1----:R-:W-:Y:S01]  /*5310*/  LEA R94, P2, R73, R52, 0x2 ;  /* 0x00000034495e7211 */ /* 0x002fe200078410ff */
[----:B------:R-:W-:Y:S01]  /*5320*/  STL.64 [R1+0xe0], R114 ;  /* 0x0000e07201007387 */ /* 0x000fe20000100a00 */
[-C--:B------:R-:W-:Y:S02]  /*5330*/  LEA.HI.X.SX32 R127, R71, R0.reuse, 0x2, P4 ;  /* 0x00000000477f7211 */ /* 0x080fe400020f16ff */
[-C--:B------:R-:W-:Y:S01]  /*5340*/  LEA.HI.X.SX32 R111, R72, R0.reuse, 0x2, P0 ;  /* 0x00000000486f7211 */ /* 0x080fe200000f16ff */
[----:B------:R-:W-:Y:S01]  /*5350*/  STL.64 [R1+0xe8], R98 ;  /* 0x0000e86201007387 */ /* 0x000fe20000100a00 */
[----:B------:R-:W-:Y:S01]  /*5360*/  LEA.HI.X.SX32 R95, R73, R0, 0x2, P2 ;  /* 0x00000000495f7211 */ /* 0x000fe200010f16ff */
[----:B------:R-:W-:Y:S01]  /*5370*/  CS2R R70, SRZ ;  /* 0x0000000000467805 */ /* 0x000fe2000001ff00 */
[-C--:B------:R-:W-:Y:S01]  /*5380*/  LEA R142, P4, R74, R52.reuse, 0x2 ;  /* 0x000000344a8e7211 */ /* 0x080fe200078810ff */
[----:B------:R1:W-:Y:S01]  /*5390*/  STL.64 [R1+0xf8], R146 ;  /* 0x0000f89201007387 */ /* 0x0003e20000100a00 */
[-C--:B------:R-:W-:Y:S01]  /*53a0*/  LEA R124, P0, R75, R52.reuse, 0x2 ;  /* 0x000000344b7c7211 */ /* 0x080fe200078010ff */
[----:B------:R-:W-:Y:S01]  /*53b0*/  CS2R R72, SRZ ;  /* 0x0000000000487805 */ /* 0x000fe2000001ff00 */
[----:B------:R-:W-:Y:S01]  /*53c0*/  LEA R108, P2, R76, R52, 0x2 ;  /* 0x000000344c6c7211 */ /* 0x000fe200078410ff */
[----:B------:R-:W-:Y:S01]  /*53d0*/  STL.64 [R1+0x100], R128 ;  /* 0x0001008001007387 */ /* 0x000fe20000100a00 */
[----:B------:R-:W-:-:S02]  /*53e0*/  LEA.HI.X.SX32 R143, R74, R0, 0x2, P4 ;  /* 0x000000004a8f7211 */ /* 0x000fc400020f16ff */
[-C--:B------:R-:W-:Y:S01]  /*53f0*/  LEA.HI.X.SX32 R125, R75, R0.reuse, 0x2, P0 ;  /* 0x000000004b7d7211 */ /* 0x080fe200000f16ff */
[----:B------:R-:W-:Y:S01]  /*5400*/  STL.64 [R1+0x108], R112 ;  /* 0x0001087001007387 */ /* 0x000fe20000100a00 */
[----:B------:R-:W-:Y:S01]  /*5410*/  LEA.HI.X.SX32 R109, R76, R0, 0x2, P2 ;  /* 0x000000004c6d7211 */ /* 0x000fe200010f16ff */
[----:B------:R-:W-:Y:S01]  /*5420*/  CS2R R74, SRZ ;  /* 0x00000000004a7805 */ /* 0x000fe2000001ff00 */
[-C--:B--2---:R-:W-:Y:S01]  /*5430*/  LEA R92, P4, R77, R52.reuse, 0x2 ;  /* 0x000000344d5c7211 */ /* 0x084fe200078810ff */
[----:B------:R-:W-:Y:S01]  /*5440*/  STL.64 [R1+0x118], R96 ;  /* 0x0001186001007387 */ /* 0x000fe20000100a00 */
[-C--:B------:R-:W-:Y:S02]  /*5450*/  LEA R140, P0, R78, R52.reuse, 0x2 ;  /* 0x000000344e8c7211 */ /* 0x080fe400078010ff */
[----:B------:R-:W-:Y:S01]  /*5460*/  LEA R122, P2, R79, R52, 0x2 ;  /* 0x000000344f7a7211 */ /* 0x000fe200078410ff */
[----:B------:R2:W-:Y:S01]  /*5470*/  STL.64 [R1+0x120], R144 ;  /* 0x0001209001007387 */ /* 0x0005e20000100a00 */
[----:B------:R-:W-:-:S02]  /*5480*/  LEA.HI.X.SX32 R93, R77, R0, 0x2, P4 ;  /* 0x000000004d5d7211 */ /* 0x000fc400020f16ff */
[-C--:B------:R-:W-:Y:S01]  /*5490*/  LEA.HI.X.SX32 R141, R78, R0.reuse, 0x2, P0 ;  /* 0x000000004e8d7211 */ /* 0x080fe200000f16ff */
[----:B------:R-:W-:Y:S01]  /*54a0*/  STL.64 [R1+0x128], R126 ;  /* 0x0001287e01007387 */ /* 0x000fe20000100a00 */
[----:B------:R-:W-:Y:S01]  /*54b0*/  LEA.HI.X.SX32 R123, R79, R0, 0x2, P2 ;  /* 0x000000004f7b7211 */ /* 0x000fe200010f16ff */
[----:B------:R-:W-:Y:S01]  /*54c0*/  CS2R R76, SRZ ;  /* 0x00000000004c7805 */ /* 0x000fe2000001ff00 */
[-C--:B------:R-:W-:Y:S01]  /*54d0*/  LEA R106, P4, R80, R52.reuse, 0x2 ;  /* 0x00000034506a7211 */ /* 0x080fe200078810ff */
[----:B------:R-:W-:Y:S01]  /*54e0*/  STL.64 [R1+0x138], R110 ;  /* 0x0001386e01007387 */ /* 0x000fe20000100a00 */
[-C--:B----4-:R-:W-:Y:S01]  /*54f0*/  LEA R90, P0, R81, R52.reuse, 0x2 ;  /* 0x00000034515a7211 */ /* 0x090fe200078010ff */
[----:B------:R-:W-:Y:S01]  /*5500*/  CS2R R78, SRZ ;  /* 0x00000000004e7805 */ /* 0x000fe2000001ff00 */
[----:B------:R-:W-:Y:S01]  /*5510*/  LEA R138, P2, R82, R52, 0x2 ;  /* 0x00000034528a7211 */ /* 0x000fe200078410ff */
[----:B------:R-:W-:Y:S01]  /*5520*/  STL.64 [R1+0x470], R94 ;  /* 0x0004705e01007387 */ /* 0x000fe20000100a00 */
[----:B------:R-:W-:-:S02]  /*5530*/  LEA.HI.X.SX32 R107, R80, R0, 0x2, P4 ;  /* 0x00000000506b7211 */ /* 0x000fc400020f16ff */
[-C--:B------:R-:W-:Y:S01]  /*5540*/  LEA.HI.X.SX32 R91, R81, R0.reuse, 0x2, P0 ;  /* 0x00000000515b7211 */ /* 0x080fe200000f16ff */
[----:B------:R4:W-:Y:S01]  /*5550*/  STL.64 [R1+0x478], R142 ;  /* 0x0004788e01007387 */ /* 0x0009e20000100a00 */
[----:B------:R-:W-:Y:S01]  /*5560*/  LEA.HI.X.SX32 R139, R82, R0, 0x2, P2 ;  /* 0x00000000528b7211 */ /* 0x000fe200010f16ff */
[----:B------:R-:W-:Y:S01]  /*5570*/  CS2R R80, SRZ ;  /* 0x0000000000507805 */ /* 0x000fe2000001ff00 */
[-C--:B------:R-:W-:Y:S01]  /*5580*/  LEA R120, P4, R83, R52.reuse, 0x2 ;  /* 0x0000003453787211 */ /* 0x080fe200078810ff */
[----:B------:R-:W-:Y:S01]  /*5590*/  STL.64 [R1+0x480], R124 ;  /* 0x0004807c01007387 */ /* 0x000fe20000100a00 */
[-C--:B------:R-:W-:Y:S02]  /*55a0*/  LEA R104, P0, R84, R52.reuse, 0x2 ;  /* 0x0000003454687211 */ /* 0x080fe400078010ff */
[----:B------:R-:W-:Y:S01]  /*55b0*/  LEA R88, P2, R53, R52, 0x2 ;  /* 0x0000003435587211 */ /* 0x000fe200078410ff */
[----:B------:R-:W-:Y:S01]  /*55c0*/  IMAD R52, R206, 0x33, RZ ;  /* 0x00000033ce347824 */ /* 0x000fe200078e02ff */
[----:B------:R-:W-:Y:S01]  /*55d0*/  SHF.R.U64 R85, R85, 0x4, RZ ;  /* 0x0000000455557819 */ /* 0x000fe200000012ff */
[----:B------:R-:W-:Y:S01]  /*55e0*/  STL.64 [R1+0x488], R108 ;  /* 0x0004886c01007387 */ /* 0x000fe20000100a00 */
[-C--:B------:R-:W-:Y:S01]  /*55f0*/  LEA.HI.X.SX32 R121, R83, R0.reuse, 0x2, P4 ;  /* 0x0000000053797211 */ /* 0x080fe200020f16ff */
[--C-:B------:R-:W-:Y:S01]  /*5600*/  IMAD.WIDE R176, R52, 0x4, R6.reuse ;  /* 0x0000000434b07825 */ /* 0x100fe200078e0206 */
[-C--:B------:R-:W-:Y:S01]  /*5610*/  LEA.HI.X.SX32 R105, R84, R0.reuse, 0x2, P0 ;  /* 0x0000000054697211 */ /* 0x080fe200000f16ff */
[----:B------:R-:W-:Y:S01]  /*5620*/  STL.64 [R1+0x490], R92 ;  /* 0x0004905c01007387 */ /* 0x000fe20000100a00 */
[----:B------:R-:W-:Y:S01]  /*5630*/  LEA.HI.X.SX32 R89, R53, R0, 0x2, P2 ;  /* 0x0000000035597211 */ /* 0x000fe200010f16ff */
[----:B------:R-:W-:Y:S01]  /*5640*/  IMAD R0, R206, 0x2f, RZ ;  /* 0x0000002fce007824 */ /* 0x000fe200078e02ff */
[----:B------:R-:W-:Y:S01]  /*5650*/  LOP3.LUT P4, RZ, R86, 0x1, RZ, 0xc0, !PT ;  /* 0x0000000156ff7812 */ /* 0x000fe2000788c0ff */
[----:B------:R-:W-:Y:S01]  /*5660*/  IMAD R53, R206, 0x37, RZ ;  /* 0x00000037ce357824 */ /* 0x000fe200078e02ff */
[----:B------:R-:W-:Y:S01]  /*5670*/  LOP3.LUT P0, RZ, R85, 0x1, RZ, 0xc0, !PT ;  /* 0x0000000155ff7812 */ /* 0x000fe2000780c0ff */
[C---:B------:R-:W-:Y:S01]  /*5680*/  IMAD.WIDE R180, R0.reuse, 0x4, R6 ;  /* 0x0000000400b47825 */ /* 0x040fe200078e0206 */
[----:B------:R1:W-:Y:S01]  /*5690*/  STL.64 [R1+0x498], R140 ;  /* 0x0004988c01007387 */ /* 0x0003e20000100a00 */
[----:B------:R-:W-:Y:S01]  /*56a0*/  CS2R R82, SRZ ;  /* 0x0000000000527805 */ /* 0x000fe2000001ff00 */
[----:B------:R-:W-:Y:S01]  /*56b0*/  CS2R R84, SRZ ;  /* 0x0000000000547805 */ /* 0x000fe2000001ff00 */
[--C-:B------:R-:W-:Y:S01]  /*56c0*/  IMAD.WIDE R178, R0, 0x4, R4.reuse ;  /* 0x0000000400b27825 */ /* 0x100fe200078e0204 */
[----:B------:R3:W-:Y:S01]  /*56d0*/  LDGSTS.E [R135+0xbc00], [R180.64], P3 ;  /* 0x0bc00000b4877fae */ /* 0x0007e20009921846 */
[C---:B------:R-:W-:Y:S01]  /*56e0*/  LOP3.LUT R0, R205.reuse, 0x20, RZ, 0x3c, !PT ;  /* 0x00000020cd007812 */ /* 0x040fe200078e3cff */
[----:B------:R-:W-:Y:S01]  /*56f0*/  CS2R R86, SRZ ;  /* 0x0000000000567805 */ /* 0x000fe2000001ff00 */
[----:B------:R-:W-:Y:S01]  /*5700*/  IMAD.WIDE R174, R52, 0x4, R4 ;  /* 0x0000000434ae7825 */ /* 0x000fe200078e0204 */
[----:B------:R3:W-:Y:S01]  /*5710*/  LDGSTS.E [R135+0xbe00], [R178.64], P3 ;  /* 0x0be00000b2877fae */ /* 0x0007e20009921846 */
[----:B------:R-:W-:-:S02]  /*5720*/  LOP3.LUT R52, R205, 0x40, RZ, 0x3c, !PT ;  /* 0x00000040cd347812 */ /* 0x000fc400078e3cff */
[C---:B------:R-:W-:Y:S01]  /*5730*/  IMAD.WIDE R172, R53.reuse, 0x4, R6 ;  /* 0x0000000435ac7825 */ /* 0x040fe200078e0206 */
[----:B------:R3:W-:Y:S03]  /*5740*/  LDGSTS.E [R135+0xcc00], [R176.64], P1 ;  /* 0x0cc00000b0877fae */ /* 0x0007e60008921846 */
[----:B------:R-:W-:Y:S01]  /*5750*/  IMAD.WIDE R162, R53, 0x4, R4 ;  /* 0x0000000435a27825 */ /* 0x000fe200078e0204 */
[----:B------:R3:W-:Y:S04]  /*5760*/  LDGSTS.E [R135+0xce00], [R174.64], P1 ;  /* 0x0ce00000ae877fae */ /* 0x0007e80008921846 */
[----:B------:R3:W-:Y:S04]  /*5770*/  LDGSTS.E [R135+0xdc00], [R172.64], P4 ;  /* 0x0dc00000ac877fae */ /* 0x0007e8000a121846 */
[----:B------:R3:W-:Y:S04]  /*5780*/  LDGSTS.E [R135+0xde00], [R162.64], P4 ;  /* 0x0de00000a2877fae */ /* 0x0007e8000a121846 */
[----:B------:R3:W-:Y:S04]  /*5790*/  LDGSTS.E [R135+0xec00], [R160.64], P0 ;  /* 0x0ec00000a0877fae */ /* 0x0007e80008121846 */
[----:B------:R3:W-:Y:S01]  /*57a0*/  LDGSTS.E [R135+0xee00], [R158.64], P0 ;  /* 0x0ee000009e877fae */ /* 0x0007e20008121846 */
[----:B------:R-:W-:-:S03]  /*57b0*/  ISETP.GE.AND P0, PT, R134, 0x40, PT ;  /* 0x000000408600780c */ /* 0x000fc60003f06270 */
[----:B------:R3:W-:Y:S04]  /*57c0*/  LDGSTS.E [R135+0xfc00], [R156.64], !P6 ;  /* 0x0fc000009c877fae */ /* 0x0007e8000f121846 */
[----:B------:R3:W-:Y:S04]  /*57d0*/  LDGSTS.E [R135+0xfe00], [R154.64], !P6 ;  /* 0x0fe000009a877fae */ /* 0x0007e8000f121846 */
[----:B------:R-:W0:Y:S04]  /*57e0*/  LDGDEPBAR ;  /* 0x00000000000079af */ /* 0x000e280000000000 */
[----:B------:R1:W-:Y:S04]  /*57f0*/  LDGSTS.E [R205+0x10000], [R152.64], P5 ;  /* 0x1000000098cd7fae */ /* 0x0003e8000a921846 */
[----:B------:R2:W-:Y:S01]  /*5800*/  LDGSTS.E [R205+0x10800], [R150.64], P5 ;  /* 0x1080000096cd7fae */ /* 0x0005e2000a921846 */
[----:B---3--:R-:W-:-:S03]  /*5810*/  CS2R R134, SRZ ;  /* 0x0000000000867805 */ /* 0x008fc6000001ff00 */
[----:B------:R5:W-:Y:S04]  /*5820*/  LDGSTS.E [R205+0x11000], [R148.64], P5 ;  /* 0x1100000094cd7fae */ /* 0x000be8000a921846 */
[----:B------:R3:W-:Y:S01]  /*5830*/  LDGSTS.E [R205+0x11800], [R146.64], P5 ;  /* 0x1180000092cd7fae */ /* 0x0007e2000a921846 */
[----:B-1----:R-:W-:-:S03]  /*5840*/  CS2R R152, SRZ ;  /* 0x0000000000987805 */ /* 0x002fc6000001ff00 */
[----:B------:R1:W-:Y:S01]  /*5850*/  LDGSTS.E [R205+0x12000], [R144.64], P5 ;  /* 0x1200000090cd7fae */ /* 0x0003e2000a921846 */
[----:B--2---:R-:W-:-:S03]  /*5860*/  CS2R R150, SRZ ;  /* 0x0000000000967805 */ /* 0x004fc6000001ff00 */
[----:B------:R4:W-:Y:S01]  /*5870*/  LDGSTS.E [R205+0x12800], [R142.64], P5 ;  /* 0x128000008ecd7fae */ /* 0x0009e2000a921846 */
[----:B-----5:R-:W-:-:S03]  /*5880*/  CS2R R148, SRZ ;  /* 0x0000000000947805 */ /* 0x020fc6000001ff00 */
[----:B------:R2:W-:Y:S01]  /*5890*/  LDGSTS.E [R205+0x13000], [R140.64], P5 ;  /* 0x130000008ccd7fae */ /* 0x0005e2000a921846 */
[----:B---3--:R-:W-:-:S03]  /*58a0*/  CS2R R146, SRZ ;  /* 0x0000000000927805 */ /* 0x008fc6000001ff00 */
[----:B------:R3:W-:Y:S01]  /*58b0*/  LDGSTS.E [R205+0x13800], [R138.64], P5 ;  /* 0x138000008acd7fae */ /* 0x0007e2000a921846 */
[----:B-1----:R-:W-:-:S03]  /*58c0*/  CS2R R144, SRZ ;  /* 0x0000000000907805 */ /* 0x002fc6000001ff00 */
[----:B------:R1:W-:Y:S01]  /*58d0*/  LDGSTS.E [R0+0x10200], [R136.64], P5 ;  /* 0x1020000088007fae */ /* 0x0003e2000a921846 */
[----:B----4-:R-:W-:-:S03]  /*58e0*/  CS2R R142, SRZ ;  /* 0x00000000008e7805 */ /* 0x010fc6000001ff00 */
[----:B------:R4:W-:Y:S01]  /*58f0*/  LDGSTS.E [R0+0x10a00], [R132.64], P5 ;  /* 0x10a0000084007fae */ /* 0x0009e2000a921846 */
[----:B--2---:R-:W-:-:S03]  /*5900*/  CS2R R140, SRZ ;  /* 0x00000000008c7805 */ /* 0x004fc6000001ff00 */
[----:B------:R2:W-:Y:S04]  /*5910*/  LDGSTS.E [R0+0x11200], [R130.64], P5 ;  /* 0x1120000082007fae */ /* 0x0005e8000a921846 */
[----:B------:R5:W-:Y:S01]  /*5920*/  LDGSTS.E [R0+0x11a00], [R128.64], P5 ;  /* 0x11a0000080007fae */ /* 0x000be2000a921846 */
[----:B-1----:R-:W-:-:S03]  /*5930*/  CS2R R136, SRZ ;  /* 0x0000000000887805 */ /* 0x002fc6000001ff00 */
[----:B------:R1:W-:Y:S01]  /*5940*/  LDGSTS.E [R0+0x12200], [R126.64], P5 ;  /* 0x122000007e007fae */ /* 0x0003e2000a921846 */
[----:B----4-:R-:W-:-:S03]  /*5950*/  CS2R R132, SRZ ;  /* 0x0000000000847805 */ /* 0x010fc6000001ff00 */
[----:B------:R4:W-:Y:S01]  /*5960*/  LDGSTS.E [R0+0x12a00], [R124.64], P5 ;  /* 0x12a000007c007fae */ /* 0x0009e2000a921846 */
[----:B--2---:R-:W-:-:S03]  /*5970*/  CS2R R130, SRZ ;  /* 0x0000000000827805 */ /* 0x004fc6000001ff00 */
[----:B------:R2:W-:Y:S01]  /*5980*/  LDGSTS.E [R0+0x13200], [R122.64], P5 ;  /* 0x132000007a007fae */ /* 0x0005e2000a921846 */
[----:B-----5:R-:W-:-:S03]  /*5990*/  CS2R R128, SRZ ;  /* 0x0000000000807805 */ /* 0x020fc6000001ff00 */
[----:B------:R2:W-:Y:S01]  /*59a0*/  LDGSTS.E [R0+0x13a00], [R120.64], P5 ;  /* 0x13a0000078007fae */ /* 0x0005e2000a921846 */
[----:B-1----:R-:W-:-:S03]  /*59b0*/  CS2R R126, SRZ ;  /* 0x00000000007e7805 */ /* 0x002fc6000001ff00 */
[----:B------:R1:W-:Y:S01]  /*59c0*/  LDGSTS.E [R52+0x10400], [R118.64], P5 ;  /* 0x1040000076347fae */ /* 0x0003e2000a921846 */
[----:B----4-:R-:W-:-:S03]  /*59d0*/  CS2R R124, SRZ ;  /* 0x00000000007c7805 */ /* 0x010fc6000001ff00 */
[----:B------:R4:W-:Y:S04]  /*59e0*/  LDGSTS.E [R52+0x10c00], [R116.64], P5 ;  /* 0x10c0000074347fae */ /* 0x0009e8000a921846 */
[----:B------:R5:W-:Y:S01]  /*59f0*/  STL.64 [R1+0x4a0], R122 ;  /* 0x0004a07a01007387 */ /* 0x000be20000100a00 */
[----:B--2---:R-:W-:-:S03]  /*5a00*/  LOP3.LUT R0, R205, 0x60, RZ, 0x3c, !PT ;  /* 0x00000060cd007812 */ /* 0x004fc600078e3cff */
[----:B------:R2:W-:Y:S01]  /*5a10*/  LDGSTS.E [R52+0x11400], [R114.64], P5 ;  /* 0x1140000072347fae */ /* 0x0005e2000a921846 */
[----:B-1----:R-:W-:-:S03]  /*5a20*/  CS2R R118, SRZ ;  /* 0x0000000000767805 */ /* 0x002fc6000001ff00 */
[----:B------:R-:W-:Y:S01]  /*5a30*/  STL.64 [R1+0x4a8], R106 ;  /* 0x0004a86a01007387 */ /* 0x000fe20000100a00 */
[----:B----4-:R-:W-:-:S03]  /*5a40*/  CS2R R116, SRZ ;  /* 0x0000000000747805 */ /* 0x010fc6000001ff00 */
[----:B------:R1:W-:Y:S01]  /*5a50*/  LDGSTS.E [R52+0x11c00], [R112.64], P5 ;  /* 0x11c0000070347fae */ /* 0x0003e2000a921846 */
[----:B-----5:R-:W-:-:S03]  /*5a60*/  CS2R R122, SRZ ;  /* 0x00000000007a7805 */ /* 0x020fc6000001ff00 */
[----:B------:R-:W-:Y:S01]  /*5a70*/  STL.64 [R1+0x4b0], R90 ;  /* 0x0004b05a01007387 */ /* 0x000fe20000100a00 */
[----:B--2---:R-:W-:-:S03]  /*5a80*/  CS2R R114, SRZ ;  /* 0x0000000000727805 */ /* 0x004fc6000001ff00 */
[----:B------:R2:W-:Y:S04]  /*5a90*/  LDGSTS.E [R52+0x12400], [R110.64], P5 ;  /* 0x124000006e347fae */ /* 0x0005e8000a921846 */
[----:B------:R3:W-:Y:S01]  /*5aa0*/  STL.64 [R1+0x4b8], R138 ;  /* 0x0004b88a01007387 */ /* 0x0007e20000100a00 */
[----:B-1----:R-:W-:-:S03]  /*5ab0*/  CS2R R112, SRZ ;  /* 0x0000000000707805 */ /* 0x002fc6000001ff00 */
[----:B------:R1:W-:Y:S04]  /*5ac0*/  LDGSTS.E [R52+0x12c00], [R108.64], P5 ;  /* 0x12c000006c347fae */ /* 0x0003e8000a921846 */
[----:B------:R4:W-:Y:S01]  /*5ad0*/  STL.64 [R1+0x4c0], R120 ;  /* 0x0004c07801007387 */ /* 0x0009e20000100a00 */
[----:B--2---:R-:W-:-:S03]  /*5ae0*/  CS2R R110, SRZ ;  /* 0x00000000006e7805 */ /* 0x004fc6000001ff00 */
[----:B------:R2:W-:Y:S01]  /*5af0*/  LDGSTS.E [R52+0x13400], [R106.64], P5 ;  /* 0x134000006a347fae */ /* 0x0005e2000a921846 */
[----:B---3--:R-:W-:-:S03]  /*5b00*/  CS2R R138, SRZ ;  /* 0x00000000008a7805 */ /* 0x008fc6000001ff00 */
[----:B------:R3:W-:Y:S01]  /*5b10*/  STL.64 [R1+0x4c8], R104 ;  /* 0x0004c86801007387 */ /* 0x0007e20000100a00 */
[----:B-1----:R-:W-:-:S03]  /*5b20*/  CS2R R108, SRZ ;  /* 0x00000000006c7805 */ /* 0x002fc6000001ff00 */
[----:B------:R1:W-:Y:S01]  /*5b30*/  LDGSTS.E [R52+0x13c00], [R104.64], P5 ;  /* 0x13c0000068347fae */ /* 0x0003e2000a921846 */
[----:B----4-:R-:W-:-:S03]  /*5b40*/  CS2R R120, SRZ ;  /* 0x0000000000787805 */ /* 0x010fc6000001ff00 */
[----:B------:R-:W-:Y:S01]  /*5b50*/  STL.64 [R1+0x4d0], R88 ;  /* 0x0004d05801007387 */ /* 0x000fe20000100a00 */
[----:B--2---:R-:W-:-:S03]  /*5b60*/  CS2R R106, SRZ ;  /* 0x00000000006a7805 */ /* 0x004fc6000001ff00 */
[----:B------:R2:W-:Y:S04]  /*5b70*/  LDGSTS.E [R0+0x10600], [R102.64], P5 ;  /* 0x1060000066007fae */ /* 0x0005e8000a921846 */
[----:B------:R4:W-:Y:S01]  /*5b80*/  STL.64 [R1+0x360], R180 ;  /* 0x000360b401007387 */ /* 0x0009e20000100a00 */
[----:B-1----:R-:W-:Y:S01]  /*5b90*/  CS2R R52, SRZ ;  /* 0x0000000000347805 */ /* 0x002fe2000001ff00 */
[----:B---3--:R-:W-:Y:S02]  /*5ba0*/  CS2R R104, SRZ ;  /* 0x0000000000687805 */ /* 0x008fe4000001ff00 */
[----:B------:R1:W-:Y:S04]  /*5bb0*/  LDGSTS.E [R0+0x10e00], [R100.64], P5 ;  /* 0x10e0000064007fae */ /* 0x0003e8000a921846 */
[----:B------:R3:W-:Y:S01]  /*5bc0*/  STL.64 [R1+0x3a0], R176 ;  /* 0x0003a0b001007387 */ /* 0x0007e20000100a00 */
[----:B--2---:R-:W-:-:S03]  /*5bd0*/  CS2R R102, SRZ ;  /* 0x0000000000667805 */ /* 0x004fc6000001ff00 */
[----:B------:R2:W-:Y:S01]  /*5be0*/  LDGSTS.E [R0+0x11600], [R98.64], P5 ;  /* 0x1160000062007fae */ /* 0x0005e2000a921846 */
[----:B----4-:R-:W-:-:S03]  /*5bf0*/  CS2R R180, SRZ ;  /* 0x0000000000b47805 */ /* 0x010fc6000001ff00 */
[----:B------:R4:W-:Y:S01]  /*5c00*/  STL.64 [R1+0x3e0], R172 ;  /* 0x0003e0ac01007387 */ /* 0x0009e20000100a00 */
[----:B-1----:R-:W-:-:S03]  /*5c10*/  CS2R R100, SRZ ;  /* 0x0000000000647805 */ /* 0x002fc6000001ff00 */
[----:B------:R1:W-:Y:S01]  /*5c20*/  LDGSTS.E [R0+0x11e00], [R96.64], P5 ;  /* 0x11e0000060007fae */ /* 0x0003e2000a921846 */
[----:B---3--:R-:W-:-:S03]  /*5c30*/  CS2R R176, SRZ ;  /* 0x0000000000b07805 */ /* 0x008fc6000001ff00 */
        /* <DEDUP_REMOVED lines=18> */
[----:B------:R-:W0:Y:S01]  /*5d60*/  LDGDEPBAR ;  /* 0x00000000000079af */ /* 0x000e220000000000 */
[----:B----4-:R-:W-:-:S03]  /*5d70*/  CS2R R174, SRZ ;  /* 0x0000000000ae7805 */ /* 0x010fc6000001ff00 */
[----:B------:R2:W-:Y:S01]  /*5d80*/  STL.64 [R1+0x428], R158 ;  /* 0x0004289e01007387 */ /* 0x0005e20000100a00 */
[----:B-1----:R-:W-:-:S03]  /*5d90*/  CS2R R88, SRZ ;  /* 0x0000000000587805 */ /* 0x002fc6000001ff00 */
[----:B------:R1:W-:Y:S01]  /*5da0*/  STL.64 [R1+0x4e0], R154 ;  /* 0x0004e09a01007387 */ /* 0x0003e20000100a00 */
[----:B---3--:R-:W-:Y:S01]  /*5db0*/  CS2R R162, SRZ ;  /* 0x0000000000a27805 */ /* 0x008fe2000001ff00 */
[----:B--2---:R-:W-:Y:S01]  /*5dc0*/  CS2R R158, SRZ ;  /* 0x00000000009e7805 */ /* 0x004fe2000001ff00 */
[----:B-1----:R-:W-:Y:S01]  /*5dd0*/  CS2R R154, SRZ ;  /* 0x00000000009a7805 */ /* 0x002fe2000001ff00 */
[----:B------:R-:W-:Y:S05]  /*5de0*/  @!P0 BRA `(.L_x_0) ;  /* 0x0000b61000008947 */ /* 0x000fea0003800000 */
[----:B------:R-:W-:Y:S01]  /*5df0*/  STL [R1], R40 ;  /* 0x0000002801007387 */ /* 0x000fe20000100800 */
[----:B------:R-:W-:Y:S01]  /*5e00*/  IMAD.MOV.U32 R219, RZ, RZ, R220 ;  /* 0x000000ffffdb7224 */ /* 0x000fe200078e00dc */
[----:B------:R-:W-:Y:S01]  /*5e10*/  MOV R237, R200 ;  /* 0x000000c800ed7202 */ /* 0x000fe20000000f00 */
[----:B------:R-:W-:Y:S01]  /*5e20*/  IMAD.MOV.U32 R218, RZ, RZ, R221 ;  /* 0x000000ffffda7224 */ /* 0x000fe200078e00dd */
[----:B------:R-:W-:Y:S01]  /*5e30*/  STL [R1+0x8], R36 ;  /* 0x0000082401007387 */ /* 0x000fe20000100800 */
[----:B------:R-:W-:Y:S02]  /*5e40*/  IMAD.MOV.U32 R235, RZ, RZ, R208 ;  /* 0x000000ffffeb7224 */ /* 0x000fe400078e00d0 */
[----:B------:R-:W-:Y:S01]  /*5e50*/  IMAD.MOV.U32 R234, RZ, RZ, R209 ;  /* 0x000000ffffea7224 */ /* 0x000fe200078e00d1 */
[----:B------:R-:W-:Y:S01]  /*5e60*/  STL [R1+0x4], R37 ;  /* 0x0000042501007387 */ /* 0x000fe20000100800 */
[----:B------:R-:W-:-:S02]  /*5e70*/  IMAD.MOV.U32 R236, RZ, RZ, R201 ;  /* 0x000000ffffec7224 */ /* 0x000fc400078e00c9 */
[----:B------:R-:W-:Y:S01]  /*5e80*/  IMAD.MOV.U32 R239, RZ, RZ, R196 ;  /* 0x000000ffffef7224 */ /* 0x000fe200078e00c4 */
[----:B------:R-:W-:Y:S01]  /*5e90*/  STL [R1+0x10], R32 ;  /* 0x0000102001007387 */ /* 0x000fe20000100800 */
[----:B------:R-:W-:Y:S02]  /*5ea0*/  IMAD.MOV.U32 R238, RZ, RZ, R197 ;  /* 0x000000ffffee7224 */ /* 0x000fe400078e00c5 */
        /* <DEDUP_REMOVED lines=19> */
[----:B------:R-:W-:Y:S04]  /*5fe0*/  STL [R1+0x24], R21 ;  /* 0x0000241501007387 */ /* 0x000fe80000100800 */
[----:B------:R-:W1:Y:S01]  /*5ff0*/  S2R R110, SR_TID.X ;  /* 0x00000000006e7919 */ /* 0x000e620000002100 */
[----:B------:R-:W-:-:S02]  /*6000*/  IMAD.MOV.U32 R111, RZ, RZ, 0x3f ;  /* 0x0000003fff6f7424 */ /* 0x000fc400078e00ff */
[----:B------:R-:W-:Y:S01]  /*6010*/  IMAD.SHL.U32 R206, R206, 0x40, RZ ;  /* 0x00000040cece7824 */ /* 0x000fe200078e00ff */
[----:B------:R-:W-:Y:S01]  /*6020*/  STL [R1+0x34], R16 ;  /* 0x0000341001007387 */ /* 0x000fe20000100800 */
[----:B------:R-:W-:Y:S01]  /*6030*/  IMAD.MOV.U32 R220, RZ, RZ, R223 ;  /* 0x000000ffffdc7224 */ /* 0x000fe200078e00df */
[----:B------:R-:W-:Y:S01]  /*6040*/  IADD3 R111, R111, c[0x0][0x180], RZ ;  /* 0x000060006f6f7a10 */ /* 0x000fe20007ffe0ff */
[----:B------:R-:W-:Y:S01]  /*6050*/  IMAD.MOV.U32 R223, RZ, RZ, R224 ;  /* 0x000000ffffdf7224 */ /* 0x000fe200078e00e0 */
[----:B------:R-:W-:Y:S01]  /*6060*/  STL [R1+0x30], R17 ;  /* 0x0000301101007387 */ /* 0x000fe20000100800 */
[----:B------:R-:W-:Y:S01]  /*6070*/  IMAD.MOV.U32 R221, RZ, RZ, R222 ;  /* 0x000000ffffdd7224 */ /* 0x000fe200078e00de */
[----:B------:R-:W-:Y:S01]  /*6080*/  ULDC UR4, c[0x0][0x18c] ;  /* 0x0000630000047ab9 */ /* 0x000fe20000000800 */
[----:B------:R-:W-:Y:S01]  /*6090*/  IMAD.MOV.U32 R224, RZ, RZ, R227 ;  /* 0x000000ffffe07224 */ /* 0x000fe200078e00e3 */
[----:B------:R-:W-:Y:S01]  /*60a0*/  STL [R1+0x3c], R12 ;  /* 0x00003c0c01007387 */ /* 0x000fe20000100800 */
[----:B------:R-:W-:Y:S01]  /*60b0*/  IMAD.MOV.U32 R222, RZ, RZ, R225 ;  /* 0x000000ffffde7224 */ /* 0x000fe200078e00e1 */
[----:B------:R-:W-:Y:S01]  /*60c0*/  USHF.L.U32 UR4, UR4, 0x6, URZ ;  /* 0x0000000604047899 */ /* 0x000fe2000800063f */
[----:B------:R-:W-:Y:S01]  /*60d0*/  IMAD.MOV.U32 R227, RZ, RZ, R228 ;  /* 0x000000ffffe37224 */ /* 0x000fe200078e00e4 */
[----:B------:R-:W-:Y:S01]  /*60e0*/  STL [R1+0x38], R13 ;  /* 0x0000380d01007387 */ /* 0x000fe20000100800 */
[----:B------:R-:W-:-:S02]  /*60f0*/  IMAD.MOV.U32 R225, RZ, RZ, R226 ;  /* 0x000000ffffe17224 */ /* 0x000fc400078e00e2 */
[----:B------:R-:W-:Y:S01]  /*6100*/  IMAD.MOV.U32 R228, RZ, RZ, R231 ;  /* 0x000000ffffe47224 */ /* 0x000fe200078e00e7 */
[----:B------:R2:W-:Y:S01]  /*6110*/  STL [R1+0x144], R8 ;  /* 0x0001440801007387 */ /* 0x0005e20000100800 */
[----:B------:R-:W-:Y:S02]  /*6120*/  IMAD.MOV.U32 R226, RZ, RZ, R229 ;  /* 0x000000ffffe27224 */ /* 0x000fe400078e00e5 */
[----:B------:R-:W-:Y:S01]  /*6130*/  IMAD.MOV.U32 R231, RZ, RZ, R232 ;  /* 0x000000ffffe77224 */ /* 0x000fe200078e00e8 */
[----:B------:R1:W-:Y:S01]  /*6140*/  STL [R1+0x140], R9 ;  /* 0x0001400901007387 */ /* 0x0003e20000100800 */
[----:B------:R-:W-:Y:S02]  /*6150*/  IMAD.MOV.U32 R229, RZ, RZ, R230 ;  /* 0x000000ffffe57224 */ /* 0x000fe400078e00e6 */
[----:B------:R-:W-:Y:S01]  /*6160*/  IMAD.MOV.U32 R232, RZ, RZ, R215 ;  /* 0x000000ffffe87224 */ /* 0x000fe200078e00d7 */
[----:B------:R-:W-:Y:S01]  /*6170*/  STL [R1+0x14c], R2 ;  /* 0x00014c0201007387 */ /* 0x000fe20000100800 */
[----:B------:R-:W-:Y:S01]  /*6180*/  IMAD.MOV.U32 R230, RZ, RZ, R233 ;  /* 0x000000ffffe67224 */ /* 0x000fe200078e00e9 */
[----:B--2---:R-:W-:-:S02]  /*6190*/  SHF.R.S32.HI R8, RZ, 0x1f, R111 ;  /* 0x0000001fff087819 */ /* 0x004fc4000001146f */
[----:B------:R-:W-:Y:S01]  /*61a0*/  STL [R1+0x148], R3 ;  /* 0x0001480301007387 */ /* 0x000fe20000100800 */
[----:B-1----:R-:W-:Y:S01]  /*61b0*/  LOP3.LUT R9, R110, 0x3, RZ, 0xc0, !PT ;  /* 0x000000036e097812 */ /* 0x002fe200078ec0ff */
[----:B------:R-:W-:Y:S02]  /*61c0*/  IMAD.MOV.U32 R215, RZ, RZ, R6 ;  /* 0x000000ffffd77224 */ /* 0x000fe400078e0006 */
[----:B------:R-:W-:Y:S01]  /*61d0*/  STL [R1+0x154], R10 ;  /* 0x0001540a01007387 */ /* 0x000fe20000100800 */
[----:B------:R-:W-:-:S03]  /*61e0*/  IMAD.MOV.U32 R233, RZ, RZ, R214 ;  /* 0x000000ffffe97224 */ /* 0x000fc600078e00d6 */
[----:B------:R-:W-:Y:S04]  /*61f0*/  STL [R1+0x150], R11 ;  /* 0x0001500b01007387 */ /* 0x000fe80000100800 */
        /* <DEDUP_REMOVED lines=11> */
[----:B------:R-:W2:Y:S04]  /*62b0*/  LDL.LU.64 R134, [R1+0x48] ;  /* 0x0000480001867983 */ /* 0x000ea80000300a00 */
[----:B------:R-:W-:Y:S04]  /*62c0*/  STL [R1+0x180], R35 ;  /* 0x0001802301007387 */ /* 0x000fe80000100800 */
[----:B------:R-:W-:Y:S04]  /*62d0*/  STL [R1+0x18c], R38 ;  /* 0x00018c2601007387 */ /* 0x000fe80000100800 */
[----:B------:R-:W-:Y:S04]  /*62e0*/  STL [R1+0x188], R39 ;  /* 0x0001882701007387 */ /* 0x000fe80000100800 */
[----:B------:R-:W3:Y:S04]  /*62f0*/  LDL.LU.64 R136, [R1+0x50] ;  /* 0x0000500001887983 */ /* 0x000ee80000300a00 */
[----:B------:R-:W-:Y:S04]  /*6300*/  STL [R1+0x194], R42 ;  /* 0x0001942a01007387 */ /* 0x000fe80000100800 */
[----:B------:R-:W4:Y:S04]  /*6310*/  LDL.LU.64 R138, [R1+0x58] ;  /* 0x00005800018a7983 */ /* 0x000f280000300a00 */
[----:B------:R-:W-:Y:S04]  /*6320*/  STL [R1+0x190], R43 ;  /* 0x0001902b01007387 */ /* 0x000fe80000100800 */
[----:B------:R-:W5:Y:S04]  /*6330*/  LDL.LU.64 R140, [R1+0x60] ;  /* 0x00006000018c7983 */ /* 0x000f680000300a00 */
[----:B------:R-:W-:Y:S04]  /*6340*/  STL [R1+0x19c], R46 ;  /* 0x00019c2e01007387 */ /* 0x000fe80000100800 */
[----:B------:R-:W5:Y:S04]  /*6350*/  LDL.LU.64 R142, [R1+0x130] ;  /* 0x00013000018e7983 */ /* 0x000f680000300a00 */
[----:B------:R-:W5:Y:S04]  /*6360*/  LDL.LU.64 R144, [R1+0x68] ;  /* 0x0000680001907983 */ /* 0x000f680000300a00 */
[----:B------:R-:W-:Y:S04]  /*6370*/  STL [R1+0x198], R47 ;  /* 0x0001982f01007387 */ /* 0x000fe80000100800 */
[----:B------:R-:W5:Y:S04]  /*6380*/  LDL.LU.64 R146, [R1+0x70] ;  /* 0x0000700001927983 */ /* 0x000f680000300a00 */
[----:B------:R-:W-:Y:S04]  /*6390*/  STL [R1+0x1a4], R50 ;  /* 0x0001a43201007387 */ /* 0x000fe80000100800 */
[----:B------:R-:W5:Y:S04]  /*63a0*/  LDL.LU.64 R148, [R1+0x90] ;  /* 0x0000900001947983 */ /* 0x000f680000300a00 */
[----:B------:R-:W5:Y:S04]  /*63b0*/  LDL.LU.64 R158, [R1+0xf0] ;  /* 0x0000f000019e7983 */ /* 0x000f680000300a00 */
[----:B------:R-:W5:Y:S04]  /*63c0*/  LDL.LU.64 R150, [R1+0xb0] ;  /* 0x0000b00001967983 */ /* 0x000f680000300a00 */
[----:B------:R-:W5:Y:S04]  /*63d0*/  LDL.LU.64 R152, [R1+0xd0] ;  /* 0x0000d00001987983 */ /* 0x000f680000300a00 */
[----:B------:R-:W5:Y:S04]  /*63e0*/  LDL.LU.64 R154, [R1+0x258] ;  /* 0x00025800019a7983 */ /* 0x000f680000300a00 */
[----:B------:R-:W5:Y:S04]  /*63f0*/  LDL.LU.64 R156, [R1+0x260] ;  /* 0x00026000019c7983 */ /* 0x000f680000300a00 */
[----:B------:R-:W-:Y:S04]  /*6400*/  STL [R1+0x1a0], R51 ;  /* 0x0001a03301007387 */ /* 0x000fe80000100800 */
[----:B------:R-:W5:Y:S04]  /*6410*/  LDL.LU.64 R160, [R1+0x298] ;  /* 0x0002980001a07983 */ /* 0x000f680000300a00 */
[----:B------:R-:W5:Y:S04]  /*6420*/  LDL.LU.64 R162, [R1+0x40] ;  /* 0x0000400001a27983 */ /* 0x000f680000300a00 */
        /* <DEDUP_REMOVED lines=15> */
[----:B------:R-:W-:Y:S01]  /*6520*/  STL [R1+0x1e0], R217 ;  /* 0x0001e0d901007387 */ /* 0x000fe20000100800 */
[----:B--2---:R-:W-:-:S02]  /*6530*/  IMAD.MOV.U32 R120, RZ, RZ, R134 ;  /* 0x000000ffff787224 */ /* 0x004fc400078e0086 */
[----:B------:R-:W-:Y:S02]  /*6540*/  IMAD.MOV.U32 R121, RZ, RZ, R135 ;  /* 0x000000ffff797224 */ /* 0x000fe400078e0087 */
[----:B---3--:R-:W-:Y:S02]  /*6550*/  IMAD.MOV.U32 R122, RZ, RZ, R136 ;  /* 0x000000ffff7a7224 */ /* 0x008fe400078e0088 */
[----:B------:R-:W-:Y:S02]  /*6560*/  IMAD.MOV.U32 R123, RZ, RZ, R137 ;  /* 0x000000ffff7b7224 */ /* 0x000fe400078e0089 */
[----:B----4-:R-:W-:Y:S02]  /*6570*/  IMAD.MOV.U32 R124, RZ, RZ, R138 ;  /* 0x000000ffff7c7224 */ /* 0x010fe400078e008a */
[----:B------:R-:W-:Y:S01]  /*6580*/  IMAD.MOV.U32 R125, RZ, RZ, R139 ;  /* 0x000000ffff7d7224 */ /* 0x000fe200078e008b */
[----:B-----5:R-:W-:Y:S01]  /*6590*/  MOV R126, R140 ;  /* 0x0000008c007e7202 */ /* 0x020fe20000000f00 */
[----:B------:R-:W-:-:S02]  /*65a0*/  IMAD.MOV.U32 R127, RZ, RZ, R141 ;  /* 0x000000ffff7f7224 */ /* 0x000fc400078e008d */
[----:B------:R-:W-:Y:S02]  /*65b0*/  IMAD.MOV.U32 R128, RZ, RZ, R142 ;  /* 0x000000ffff807224 */ /* 0x000fe400078e008e */
[----:B------:R-:W-:Y:S02]  /*65c0*/  IMAD.MOV.U32 R129, RZ, RZ, R143 ;  /* 0x000000ffff817224 */ /* 0x000fe400078e008f */
[----:B------:R-:W-:Y:S02]  /*65d0*/  IMAD.MOV.U32 R130, RZ, RZ, R144 ;  /* 0x000000ffff827224 */ /* 0x000fe400078e0090 */
[----:B------:R-:W-:Y:S02]  /*65e0*/  IMAD.MOV.U32 R131, RZ, RZ, R145 ;  /* 0x000000ffff837224 */ /* 0x000fe400078e0091 */
[----:B------:R-:W-:Y:S02]  /*65f0*/  IMAD.MOV.U32 R132, RZ, RZ, R146 ;  /* 0x000000ffff847224 */ /* 0x000fe400078e0092 */
        /* <DEDUP_REMOVED lines=12> */
[----:B------:R-:W-:Y:S01]  /*66c0*/  IMAD.MOV.U32 R143, RZ, RZ, R161 ;  /* 0x000000ffff8f7224 */ /* 0x000fe200078e00a1 */
[----:B------:R1:W-:Y:S01]  /*66d0*/  STL [R1+0x1ec], R162 ;  /* 0x0001eca201007387 */ /* 0x0003e20000100800 */
[----:B------:R-:W-:-:S03]  /*66e0*/  IMAD.MOV.U32 R0, RZ, RZ, R163 ;  /* 0x000000ffff007224 */ /* 0x000fc600078e00a3 */
[----:B------:R-:W2:Y:S04]  /*66f0*/  LDL.LU.64 R146, [R1+0x268] ;  /* 0x0002680001927983 */ /* 0x000ea80000300a00 */
[----:B------:R-:W3:Y:S04]  /*6700*/  LDL.LU.64 R148, [R1+0x288] ;  /* 0x0002880001947983 */ /* 0x000ee80000300a00 */
[----:B------:R-:W4:Y:S04]  /*6710*/  LDL.LU.64 R150, [R1+0x270] ;  /* 0x0002700001967983 */ /* 0x000f280000300a00 */
[----:B------:R-:W5:Y:S04]  /*6720*/  LDL.LU.64 R152, [R1+0x278] ;  /* 0x0002780001987983 */ /* 0x000f680000300a00 */
[----:B------:R1:W-:Y:S04]  /*6730*/  STL [R1+0x1e8], R0 ;  /* 0x0001e80001007387 */ /* 0x0003e80000100800 */
[----:B------:R-:W3:Y:S04]  /*6740*/  LDL.LU.64 R154, [R1+0x280] ;  /* 0x00028000019a7983 */ /* 0x000ee80000300a00 */
[----:B------:R-:W3:Y:S04]  /*6750*/  LDL.LU.64 R156, [R1+0x2a0] ;  /* 0x0002a000019c7983 */ /* 0x000ee80000300a00 */
[----:B------:R1:W-:Y:S04]  /*6760*/  STL [R1+0x1f4], R120 ;  /* 0x0001f47801007387 */ /* 0x0003e80000100800 */
[----:B------:R-:W3:Y:S04]  /*6770*/  LDL.LU.64 R160, [R1+0x2a8] ;  /* 0x0002a80001a07983 */ /* 0x000ee80000300a00 */
[----:B-1----:R-:W3:Y:S01]  /*6780*/  LDL.LU.64 R162, [R1+0x110] ;  /* 0x0001100001a27983 */ /* 0x002ee20000300a00 */
        /* <DEDUP_REMOVED lines=9> */
[----:B------:R-:W-:-:S02]  /*6820*/  IMAD.MOV.U32 R121, RZ, RZ, R143 ;  /* 0x000000ffff797224 */ /* 0x000fc400078e008f */
[----:B-1----:R-:W-:Y:S02]  /*6830*/  IMAD.MOV.U32 R122, RZ, RZ, R140 ;  /* 0x000000ffff7a7224 */ /* 0x002fe400078e008c */
[----:B------:R-:W-:Y:S02]  /*6840*/  IMAD.MOV.U32 R0, RZ, RZ, R123 ;  /* 0x000000ffff007224 */ /* 0x000fe400078e007b */
[----:B------:R-:W-:-:S03]  /*6850*/  IMAD.MOV.U32 R123, RZ, RZ, R141 ;  /* 0x000000ffff7b7224 */ /* 0x000fc600078e008d */
[----:B------:R1:W-:Y:S04]  /*6860*/  STL [R1+0x1f8], R0 ;  /* 0x0001f80001007387 */ /* 0x0003e80000100800 */
[----:B------:R-:W-:Y:S01]  /*6870*/  STL [R1+0x20c], R126 ;  /* 0x00020c7e01007387 */ /* 0x000fe20000100800 */
[----:B-1----:R-:W-:-:S05]  /*6880*/  MOV R0, R125 ;  /* 0x0000007d00007202 */ /* 0x002fca0000000f00 */
[----:B------:R1:W-:Y:S02]  /*6890*/  STL [R1+0x200], R0 ;  /* 0x0002000001007387 */ /* 0x0003e40000100800 */
[----:B-1----:R-:W-:-:S05]  /*68a0*/  IMAD.MOV.U32 R0, RZ, RZ, R127 ;  /* 0x000000ffff007224 */ /* 0x002fca00078e007f */
[----:B------:R1:W-:Y:S04]  /*68b0*/  STL [R1+0x208], R0 ;  /* 0x0002080001007387 */ /* 0x0003e80000100800 */
[----:B------:R-:W-:Y:S04]  /*68c0*/  STL [R1+0x214], R130 ;  /* 0x0002148201007387 */ /* 0x000fe80000100800 */
[----:B------:R-:W-:Y:S01]  /*68d0*/  STL [R1+0x21c], R132 ;  /* 0x00021c8401007387 */ /* 0x000fe20000100800 */
[----:B-1----:R-:W-:-:S05]  /*68e0*/  IMAD.MOV.U32 R0, RZ, RZ, R131 ;  /* 0x000000ffff007224 */ /* 0x002fca00078e0083 */
[----:B------:R1:W-:Y:S04]  /*68f0*/  STL [R1+0x210], R0 ;  /* 0x0002100001007387 */ /* 0x0003e80000100800 */
[----:B------:R-:W-:Y:S01]  /*6900*/  STL [R1+0x224], R134 ;  /* 0x0002248601007387 */ /* 0x000fe20000100800 */
[----:B-1----:R-:W-:-:S05]  /*6910*/  IMAD.MOV.U32 R0, RZ, RZ, R133 ;  /* 0x000000ffff007224 */ /* 0x002fca00078e0085 */
[----:B------:R1:W-:Y:S04]  /*6920*/  STL [R1+0x218], R0 ;  /* 0x0002180001007387 */ /* 0x0003e80000100800 */
[----:B------:R-:W-:Y:S01]  /*6930*/  STL [R1+0x22c], R136 ;  /* 0x00022c8801007387 */ /* 0x000fe20000100800 */
[----:B-1----:R-:W-:-:S05]  /*6940*/  IMAD.MOV.U32 R0, RZ, RZ, R135 ;  /* 0x000000ffff007224 */ /* 0x002fca00078e0087 */
[----:B------:R1:W-:Y:S02]  /*6950*/  STL [R1+0x220], R0 ;  /* 0x0002200001007387 */ /* 0x0003e40000100800 */
[----:B-1----:R-:W-:-:S05]  /*6960*/  IMAD.MOV.U32 R0, RZ, RZ, R137 ;  /* 0x000000ffff007224 */ /* 0x002fca00078e0089 */
[----:B------:R1:W-:Y:S04]  /*6970*/  STL [R1+0x228], R0 ;  /* 0x0002280001007387 */ /* 0x0003e80000100800 */
[----:B------:R-:W-:Y:S01]  /*6980*/  STL [R1+0x234], R144 ;  /* 0x0002349001007387 */ /* 0x000fe20000100800 */
[----:B-1----:R-:W-:-:S05]  /*6990*/  IMAD.MOV.U32 R0, RZ, RZ, R145 ;  /* 0x000000ffff007224 */ /* 0x002fca00078e0091 */
[----:B------:R1:W-:Y:S04]  /*69a0*/  STL [R1+0x230], R0 ;  /* 0x0002300001007387 */ /* 0x0003e80000100800 */
[----:B------:R-:W-:Y:S01]  /*69b0*/  STL [R1+0x23c], R158 ;  /* 0x00023c9e01007387 */ /* 0x000fe20000100800 */
[----:B-1----:R-:W-:-:S05]  /*69c0*/  IMAD.MOV.U32 R0, RZ, RZ, R159 ;  /* 0x000000ffff007224 */ /* 0x002fca00078e009f */
[----:B------:R1:W-:Y:S01]  /*69d0*/  STL [R1+0x238], R0 ;  /* 0x0002380001007387 */ /* 0x0003e20000100800 */
[----:B--2---:R-:W-:Y:S02]  /*69e0*/  IMAD.MOV.U32 R124, RZ, RZ, R146 ;  /* 0x000000ffff7c7224 */ /* 0x004fe400078e0092 */
[----:B------:R-:W-:Y:S02]  /*69f0*/  IMAD.MOV.U32 R125, RZ, RZ, R147 ;  /* 0x000000ffff7d7224 */ /* 0x000fe400078e0093 */
[----:B----4-:R-:W-:Y:S02]  /*6a00*/  IMAD.MOV.U32 R126, RZ, RZ, R150 ;  /* 0x000000ffff7e7224 */ /* 0x010fe400078e0096 */
[----:B------:R-:W-:Y:S02]  /*6a10*/  IMAD.MOV.U32 R127, RZ, RZ, R151 ;  /* 0x000000ffff7f7224 */ /* 0x000fe400078e0097 */
[----:B-----5:R-:W-:Y:S02]  /*6a20*/  IMAD.MOV.U32 R128, RZ, RZ, R152 ;  /* 0x000000ffff807224 */ /* 0x020fe400078e0098 */
[----:B------:R-:W-:-:S02]  /*6a30*/  IMAD.MOV.U32 R129, RZ, RZ, R153 ;  /* 0x000000ffff817224 */ /* 0x000fc400078e0099 */
[----:B---3--:R-:W-:Y:S02]  /*6a40*/  IMAD.MOV.U32 R134, RZ, RZ, R154 ;  /* 0x000000ffff867224 */ /* 0x008fe400078e009a */
[----:B------:R-:W-:Y:S01]  /*6a50*/  IMAD.MOV.U32 R135, RZ, RZ, R155 ;  /* 0x000000ffff877224 */ /* 0x000fe200078e009b */
[----:B------:R-:W-:Y:S01]  /*6a60*/  MOV R130, R156 ;  /* 0x0000009c00827202 */ /* 0x000fe20000000f00 */
[----:B------:R-:W-:Y:S02]  /*6a70*/  IMAD.MOV.U32 R131, RZ, RZ, R157 ;  /* 0x000000ffff837224 */ /* 0x000fe400078e009d */
[----:B------:R-:W-:Y:S02]  /*6a80*/  IMAD.MOV.U32 R132, RZ, RZ, R160 ;  /* 0x000000ffff847224 */ /* 0x000fe400078e00a0 */
[----:B------:R-:W-:Y:S02]  /*6a90*/  IMAD.MOV.U32 R133, RZ, RZ, R161 ;  /* 0x000000ffff857224 */ /* 0x000fe400078e00a1 */
[----:B-1----:R-:W-:Y:S01]  /*6aa0*/  IMAD.MOV.U32 R0, RZ, RZ, R163 ;  /* 0x000000ffff007224 */ /* 0x002fe200078e00a3 */
[----:B------:R1:W-:Y:S04]  /*6ab0*/  STL [R1+0x244], R162 ;  /* 0x000244a201007387 */ /* 0x0003e80000100800 */
[----:B------:R-:W2:Y:S04]  /*6ac0*/  LDL.LU.64 R136, [R1+0x2e0] ;  /* 0x0002e00001887983 */ /* 0x000ea80000300a00 */
[----:B------:R-:W3:Y:S04]  /*6ad0*/  LDL.LU.64 R138, [R1+0x2b0] ;  /* 0x0002b000018a7983 */ /* 0x000ee80000300a00 */
[----:B------:R-:W4:Y:S04]  /*6ae0*/  LDL.LU.64 R140, [R1+0x2b8] ;  /* 0x0002b800018c7983 */ /* 0x000f280000300a00 */
[----:B------:R5:W-:Y:S04]  /*6af0*/  STL [R1+0x240], R0 ;  /* 0x0002400001007387 */ /* 0x000be80000100800 */
[----:B------:R-:W4:Y:S04]  /*6b00*/  LDL.LU.64 R142, [R1+0x2c0] ;  /* 0x0002c000018e7983 */ /* 0x000f280000300a00 */
[----:B------:R-:W4:Y:S04]  /*6b10*/  LDL.LU.64 R144, [R1+0x2c8] ;  /* 0x0002c80001907983 */ /* 0x000f280000300a00 */
[----:B------:R-:W4:Y:S04]  /*6b20*/  LDL.LU.64 R146, [R1+0x2e8] ;  /* 0x0002e80001927983 */ /* 0x000f280000300a00 */
[----:B------:R1:W-:Y:S04]  /*6b30*/  STL [R1+0x24c], R116 ;  /* 0x00024c7401007387 */ /* 0x0003e80000100800 */
[----:B------:R-:W4:Y:S04]  /*6b40*/  LDL.LU.64 R150, [R1+0x2f0] ;  /* 0x0002f00001967983 */ /* 0x000f280000300a00 */
[----:B------:R-:W4:Y:S04]  /*6b50*/  LDL.LU.64 R152, [R1+0x318] ;  /* 0x0003180001987983 */ /* 0x000f280000300a00 */
[----:B------:R-:W4:Y:S04]  /*6b60*/  LDL.LU.64 R154, [R1+0x2f8] ;  /* 0x0002f800019a7983 */ /* 0x000f280000300a00 */
[----:B------:R-:W4:Y:S04]  /*6b70*/  LDL.LU.64 R156, [R1+0x2d0] ;  /* 0x0002d000019c7983 */ /* 0x000f280000300a00 */
[----:B------:R-:W4:Y:S04]  /*6b80*/  LDL.LU.64 R158, [R1+0x300] ;  /* 0x00030000019e7983 */ /* 0x000f280000300a00 */
[----:B------:R-:W4:Y:S04]  /*6b90*/  LDL.LU.64 R160, [R1+0x308] ;  /* 0x0003080001a07983 */ /* 0x000f280000300a00 */
[----:B-1----:R-:W4:Y:S01]  /*6ba0*/  LDL.LU.64 R162, [R1+0x290] ;  /* 0x0002900001a27983 */ /* 0x002f220000300a00 */
[----:B-----5:R-:W-:-:S02]  /*6bb0*/  IMAD.MOV.U32 R0, RZ, RZ, R117 ;  /* 0x000000ffff007224 */ /* 0x020fc400078e0075 */
[----:B------:R-:W-:Y:S01]  /*6bc0*/  IMAD.MOV.U32 R116, RZ, RZ, R120 ;  /* 0x000000ffff747224 */ /* 0x000fe200078e0078 */
[----:B------:R1:W-:Y:S01]  /*6bd0*/  STL [R1+0x254], R118 ;  /* 0x0002547601007387 */ /* 0x0003e20000100800 */
[----:B------:R-:W-:Y:S02]  /*6be0*/  IMAD.MOV.U32 R117, RZ, RZ, R121 ;  /* 0x000000ffff757224 */ /* 0x000fe400078e0079 */
[----:B------:R-:W-:Y:S01]  /*6bf0*/  IMAD.MOV.U32 R120, RZ, RZ, R132 ;  /* 0x000000ffff787224 */ /* 0x000fe200078e0084 */
[----:B------:R5:W-:Y:S01]  /*6c00*/  STL [R1+0x248], R0 ;  /* 0x0002480001007387 */ /* 0x000be20000100800 */
[----:B------:R-:W-:-:S03]  /*6c10*/  IMAD.MOV.U32 R121, RZ, RZ, R133 ;  /* 0x000000ffff797224 */ /* 0x000fc600078e0085 */
[----:B------:R-:W-:Y:S01]  /*6c20*/  STL [R1+0x25c], R122 ;  /* 0x00025c7a01007387 */ /* 0x000fe20000100800 */
[----:B-1----:R-:W-:Y:S02]  /*6c30*/  IMAD.MOV.U32 R118, RZ, RZ, R130 ;  /* 0x000000ffff767224 */ /* 0x002fe400078e0082 */
[----:B-----5:R-:W-:Y:S02]  /*6c40*/  IMAD.MOV.U32 R0, RZ, RZ, R119 ;  /* 0x000000ffff007224 */ /* 0x020fe400078e0077 */
[----:B------:R-:W-:-:S03]  /*6c50*/  IMAD.MOV.U32 R119, RZ, RZ, R131 ;  /* 0x000000ffff777224 */ /* 0x000fc600078e0083 */
[----:B------:R1:W-:Y:S04]  /*6c60*/  STL [R1+0x250], R0 ;  /* 0x0002500001007387 */ /* 0x0003e80000100800 */
        /* <DEDUP_REMOVED lines=14> */
[----:B------:R5:W-:Y:S01]  /*6d50*/  STL [R1+0x284], R148 ;  /* 0x0002849401007387 */ /* 0x000be20000100800 */
[----:B-1----:R-:W-:-:S05]  /*6d60*/  IMAD.MOV.U32 R0, RZ, RZ, R149 ;  /* 0x000000ffff007224 */ /* 0x002fca00078e0095 */
[----:B------:R1:W-:Y:S01]  /*6d70*/  STL [R1+0x280], R0 ;  /* 0x0002800001007387 */ /* 0x0003e20000100800 */
[----:B--2---:R-:W-:Y:S02]  /*6d80*/  IMAD.MOV.U32 R122, RZ, RZ, R136 ;  /* 0x000000ffff7a7224 */ /* 0x004fe400078e0088 */
[----:B------:R-:W-:Y:S02]  /*6d90*/  IMAD.MOV.U32 R123, RZ, RZ, R137 ;  /* 0x000000ffff7b7224 */ /* 0x000fe400078e0089 */
[----:B---3--:R-:W-:Y:S02]  /*6da0*/  IMAD.MOV.U32 R124, RZ, RZ, R138 ;  /* 0x000000ffff7c7224 */ /* 0x008fe400078e008a */
[----:B------:R-:W-:Y:S01]  /*6db0*/  IMAD.MOV.U32 R125, RZ, RZ, R139 ;  /* 0x000000ffff7d7224 */ /* 0x000fe200078e008b */
[----:B----4-:R-:W-:Y:S01]  /*6dc0*/  MOV R126, R140 ;  /* 0x0000008c007e7202 */ /* 0x010fe20000000f00 */
        /* <DEDUP_REMOVED lines=13> */
[----:B-----5:R-:W-:-:S02]  /*6ea0*/  IMAD.MOV.U32 R148, RZ, RZ, R156 ;  /* 0x000000ffff947224 */ /* 0x020fc400078e009c */
[----:B------:R-:W-:Y:S02]  /*6eb0*/  IMAD.MOV.U32 R149, RZ, RZ, R157 ;  /* 0x000000ffff957224 */ /* 0x000fe400078e009d */
[----:B------:R-:W-:Y:S02]  /*6ec0*/  IMAD.MOV.U32 R136, RZ, RZ, R158 ;  /* 0x000000ffff887224 */ /* 0x000fe400078e009e */
[----:B------:R-:W-:Y:S02]  /*6ed0*/  IMAD.MOV.U32 R137, RZ, RZ, R159 ;  /* 0x000000ffff897224 */ /* 0x000fe400078e009f */
[----:B------:R-:W-:Y:S02]  /*6ee0*/  IMAD.MOV.U32 R138, RZ, RZ, R160 ;  /* 0x000000ffff8a7224 */ /* 0x000fe400078e00a0 */
[----:B------:R-:W-:Y:S02]  /*6ef0*/  IMAD.MOV.U32 R139, RZ, RZ, R161 ;  /* 0x000000ffff8b7224 */ /* 0x000fe400078e00a1 */
[----:B-1----:R-:W-:Y:S01]  /*6f00*/  IMAD.MOV.U32 R0, RZ, RZ, R163 ;  /* 0x000000ffff007224 */ /* 0x002fe200078e00a3 */
[----:B------:R1:W-:Y:S04]  /*6f10*/  STL [R1+0x28c], R162 ;  /* 0x00028ca201007387 */ /* 0x0003e80000100800 */
[----:B------:R-:W2:Y:S04]  /*6f20*/  LDL.LU.64 R144, [R1+0x330] ;  /* 0x0003300001907983 */ /* 0x000ea80000300a00 */
[----:B------:R-:W3:Y:S04]  /*6f30*/  LDL.LU.64 R146, [R1+0x310] ;  /* 0x0003100001927983 */ /* 0x000ee80000300a00 */
[----:B------:R4:W-:Y:S04]  /*6f40*/  STL [R1+0x288], R0 ;  /* 0x0002880001007387 */ /* 0x0009e80000100800 */
[----:B------:R-:W5:Y:S04]  /*6f50*/  LDL.LU.64 R154, [R1+0x320] ;  /* 0x00032000019a7983 */ /* 0x000f680000300a00 */
[----:B------:R-:W-:Y:S04]  /*6f60*/  STL [R1+0x294], R116 ;  /* 0x0002947401007387 */ /* 0x000fe80000100800 */
[----:B------:R-:W5:Y:S04]  /*6f70*/  LDL.LU.64 R152, [R1+0x358] ;  /* 0x0003580001987983 */ /* 0x000f680000300a00 */
[----:B------:R-:W5:Y:S04]  /*6f80*/  LDL.LU.64 R150, [R1+0x338] ;  /* 0x0003380001967983 */ /* 0x000f680000300a00 */
[----:B------:R-:W5:Y:S04]  /*6f90*/  LDL.LU.64 R156, [R1+0x350] ;  /* 0x00035000019c7983 */ /* 0x000f680000300a00 */
[----:B------:R-:W5:Y:S04]  /*6fa0*/  LDL.LU.64 R158, [R1+0x340] ;  /* 0x00034000019e7983 */ /* 0x000f680000300a00 */
[----:B------:R-:W5:Y:S04]  /*6fb0*/  LDL.LU.64 R160, [R1+0x348] ;  /* 0x0003480001a07983 */ /* 0x000f680000300a00 */
[----:B-1----:R-:W5:Y:S01]  /*6fc0*/  LDL.LU.64 R162, [R1+0x2d8] ;  /* 0x0002d80001a27983 */ /* 0x002f620000300a00 */
[----:B----4-:R-:W-:-:S03]  /*6fd0*/  IMAD.MOV.U32 R0, RZ, RZ, R117 ;  /* 0x000000ffff007224 */ /* 0x010fc600078e0075 */
[----:B------:R1:W-:Y:S04]  /*6fe0*/  STL [R1+0x29c], R118 ;  /* 0x00029c7601007387 */ /* 0x0003e80000100800 */
[----:B------:R4:W-:Y:S04]  /*6ff0*/  STL [R1+0x290], R0 ;  /* 0x0002900001007387 */ /* 0x0009e80000100800 */
[----:B------:R4:W-:Y:S01]  /*7000*/  STL [R1+0x2a4], R120 ;  /* 0x0002a47801007387 */ /* 0x0009e20000100800 */
[----:B-1----:R-:W-:Y:S01]  /*7010*/  IMAD.MOV.U32 R118, RZ, RZ, R122 ;  /* 0x000000ffff767224 */ /* 0x002fe200078e007a */
[----:B----4-:R-:W-:Y:S01]  /*7020*/  MOV R0, R119 ;  /* 0x0000007700007202 */ /* 0x010fe20000000f00 */
[----:B------:R-:W-:-:S02]  /*7030*/  IMAD.MOV.U32 R119, RZ, RZ, R123 ;  /* 0x000000ffff777224 */ /* 0x000fc400078e007b */
[----:B------:R-:W-:Y:S02]  /*7040*/  IMAD.MOV.U32 R122, RZ, RZ, R132 ;  /* 0x000000ffff7a7224 */ /* 0x000fe400078e0084 */
[----:B------:R1:W-:Y:S01]  /*7050*/  STL [R1+0x298], R0 ;  /* 0x0002980001007387 */ /* 0x0003e20000100800 */
[----:B------:R-:W-:Y:S02]  /*7060*/  IMAD.MOV.U32 R120, RZ, RZ, R128 ;  /* 0x000000ffff787224 */ /* 0x000fe400078e0080 */
[----:B------:R-:W-:Y:S02]  /*7070*/  IMAD.MOV.U32 R123, RZ, RZ, R133 ;  /* 0x000000ffff7b7224 */ /* 0x000fe400078e0085 */
[----:B-1----:R-:W-:Y:S02]  /*7080*/  IMAD.MOV.U32 R0, RZ, RZ, R121 ;  /* 0x000000ffff007224 */ /* 0x002fe400078e0079 */
[----:B------:R-:W-:-:S03]  /*7090*/  IMAD.MOV.U32 R121, RZ, RZ, R129 ;  /* 0x000000ffff797224 */ /* 0x000fc600078e0081 */
[----:B------:R1:W-:Y:S04]  /*70a0*/  STL [R1+0x2a0], R0 ;  /* 0x0002a00001007387 */ /* 0x0003e80000100800 */
[----:B------:R4:W-:Y:S04]  /*70b0*/  STL [R1+0x2ac], R124 ;  /* 0x0002ac7c01007387 */ /* 0x0009e80000100800 */
[----:B------:R4:W-:Y:S01]  /*70c0*/  STL [R1+0x2b4], R126 ;  /* 0x0002b47e01007387 */ /* 0x0009e20000100800 */
[----:B-1----:R-:W-:-:S05]  /*70d0*/  IMAD.MOV.U32 R0, RZ, RZ, R125 ;  /* 0x000000ffff007224 */ /* 0x002fca00078e007d */
[----:B------:R1:W-:Y:S01]  /*70e0*/  STL [R1+0x2a8], R0 ;  /* 0x0002a80001007387 */ /* 0x0003e20000100800 */
[----:B----4-:R-:W-:Y:S02]  /*70f0*/  IMAD.MOV.U32 R124, RZ, RZ, R134 ;  /* 0x000000ffff7c7224 */ /* 0x010fe400078e0086 */
[----:B------:R-:W-:Y:S01]  /*7100*/  IMAD.MOV.U32 R125, RZ, RZ, R135 ;  /* 0x000000ffff7d7224 */ /* 0x000fe200078e0087 */
[----:B------:R4:W-:Y:S01]  /*7110*/  STL [R1+0x2bc], R130 ;  /* 0x0002bc8201007387 */ /* 0x0009e20000100800 */
[----:B------:R-:W-:Y:S02]  /*7120*/  IMAD.MOV.U32 R126, RZ, RZ, R136 ;  /* 0x000000ffff7e7224 */ /* 0x000fe400078e0088 */
[----:B-1----:R-:W-:Y:S02]  /*7130*/  IMAD.MOV.U32 R0, RZ, RZ, R127 ;  /* 0x000000ffff007224 */ /* 0x002fe400078e007f */
[----:B------:R-:W-:-:S03]  /*7140*/  IMAD.MOV.U32 R127, RZ, RZ, R137 ;  /* 0x000000ffff7f7224 */ /* 0x000fc600078e0089 */
[----:B------:R1:W-:Y:S01]  /*7150*/  STL [R1+0x2b0], R0 ;  /* 0x0002b00001007387 */ /* 0x0003e20000100800 */
[----:B----4-:R-:W-:Y:S02]  /*7160*/  IMAD.MOV.U32 R130, RZ, RZ, R138 ;  /* 0x000000ffff827224 */ /* 0x010fe400078e008a */
[----:B-1----:R-:W-:Y:S02]  /*7170*/  IMAD.MOV.U32 R0, RZ, RZ, R131 ;  /* 0x000000ffff007224 */ /* 0x002fe400078e0083 */
[----:B------:R-:W-:-:S03]  /*7180*/  IMAD.MOV.U32 R131, RZ, RZ, R139 ;  /* 0x000000ffff837224 */ /* 0x000fc600078e008b */
        /* <DEDUP_REMOVED lines=9> */
[----:B---3--:R-:W-:Y:S02]  /*7220*/  IMAD.MOV.U32 R132, RZ, RZ, R146 ;  /* 0x000000ffff847224 */ /* 0x008fe400078e0092 */
[----:B------:R-:W-:Y:S01]  /*7230*/  IMAD.MOV.U32 R133, RZ, RZ, R147 ;  /* 0x000000ffff857224 */ /* 0x000fe200078e0093 */
[----:B-----5:R-:W-:Y:S01]  /*7240*/  MOV R134, R150 ;  /* 0x0000009600867202 */ /* 0x020fe20000000f00 */
[----:B------:R-:W-:Y:S02]  /*7250*/  IMAD.MOV.U32 R135, RZ, RZ, R151 ;  /* 0x000000ffff877224 */ /* 0x000fe400078e0097 */
[----:B------:R-:W-:-:S02]  /*7260*/  IMAD.MOV.U32 R136, RZ, RZ, R156 ;  /* 0x000000ffff887224 */ /* 0x000fc400078e009c */
        /* <DEDUP_REMOVED lines=11> */
[----:B------:R-:W5:Y:S04]  /*7320*/  LDL.LU.64 R150, [R1+0x370] ;  /* 0x0003700001967983 */ /* 0x000f680000300a00 */
[----:B------:R1:W-:Y:S04]  /*7330*/  STL [R1+0x2dc], R118 ;  /* 0x0002dc7601007387 */ /* 0x0003e80000100800 */
[----:B------:R-:W5:Y:S04]  /*7340*/  LDL.LU.64 R156, [R1+0x398] ;  /* 0x00039800019c7983 */ /* 0x000f680000300a00 */
[----:B------:R-:W5:Y:S04]  /*7350*/  LDL.LU.64 R158, [R1+0x3b0] ;  /* 0x0003b000019e7983 */ /* 0x000f680000300a00 */
[----:B------:R-:W5:Y:S04]  /*7360*/  LDL.LU.64 R160, [R1+0x3a0] ;  /* 0x0003a00001a07983 */ /* 0x000f680000300a00 */
[----:B-1----:R-:W5:Y:S01]  /*7370*/  LDL.LU.64 R162, [R1+0x328] ;  /* 0x0003280001a27983 */ /* 0x002f620000300a00 */
[----:B----4-:R-:W-:Y:S01]  /*7380*/  IMAD.MOV.U32 R0, RZ, RZ, R119 ;  /* 0x000000ffff007224 */ /* 0x010fe200078e0077 */
[----:B------:R-:W-:Y:S01]  /*7390*/  MOV R117, R139 ;  /* 0x0000008b00757202 */ /* 0x000fe20000000f00 */
[----:B------:R-:W-:Y:S01]  /*73a0*/  IMAD.MOV.U32 R114, RZ, RZ, R134 ;  /* 0x000000ffff727224 */ /* 0x000fe200078e0086 */
[----:B------:R-:W-:Y:S01]  /*73b0*/  STL [R1+0x2e4], R120 ;  /* 0x0002e47801007387 */ /* 0x000fe20000100800 */
[----:B------:R-:W-:-:S02]  /*73c0*/  IMAD.MOV.U32 R115, RZ, RZ, R135 ;  /* 0x000000ffff737224 */ /* 0x000fc400078e0087 */
[----:B------:R-:W-:Y:S01]  /*73d0*/  IMAD.MOV.U32 R118, RZ, RZ, R140 ;  /* 0x000000ffff767224 */ /* 0x000fe200078e008c */
[----:B------:R1:W-:Y:S01]  /*73e0*/  STL [R1+0x2d8], R0 ;  /* 0x0002d80001007387 */ /* 0x0003e20000100800 */
[----:B------:R-:W-:Y:S02]  /*73f0*/  IMAD.MOV.U32 R119, RZ, RZ, R141 ;  /* 0x000000ffff777224 */ /* 0x000fe400078e008d */
[----:B------:R-:W-:Y:S01]  /*7400*/  IMAD.MOV.U32 R116, RZ, RZ, R138 ;  /* 0x000000ffff747224 */ /* 0x000fe200078e008a */
[----:B------:R-:W-:Y:S01]  /*7410*/  STL [R1+0x2ec], R122 ;  /* 0x0002ec7a01007387 */ /* 0x000fe20000100800 */
[----:B------:R-:W-:Y:S02]  /*7420*/  IMAD.MOV.U32 R112, RZ, RZ, R128 ;  /* 0x000000ffff707224 */ /* 0x000fe400078e0080 */
[----:B------:R-:W-:Y:S02]  /*7430*/  IMAD.MOV.U32 R113, RZ, RZ, R129 ;  /* 0x000000ffff717224 */ /* 0x000fe400078e0081 */
[----:B-1----:R-:W-:-:S05]  /*7440*/  IMAD.MOV.U32 R0, RZ, RZ, R121 ;  /* 0x000000ffff007224 */ /* 0x002fca00078e0079 */
        /* <DEDUP_REMOVED lines=13> */
[----:B----4-:R-:W-:-:S03]  /*7520*/  IMAD.MOV.U32 R132, RZ, RZ, R136 ;  /* 0x000000ffff847224 */ /* 0x010fc600078e0088 */
[----:B------:R-:W-:Y:S01]  /*7530*/  STL [R1+0x314], R142 ;  /* 0x0003148e01007387 */ /* 0x000fe20000100800 */
[----:B-1----:R-:W-:Y:S02]  /*7540*/  IMAD.MOV.U32 R0, RZ, RZ, R133 ;  /* 0x000000ffff007224 */ /* 0x002fe400078e0085 */
[----:B------:R-:W-:-:S03]  /*7550*/  IMAD.MOV.U32 R133, RZ, RZ, R137 ;  /* 0x000000ffff857224 */ /* 0x000fc600078e0089 */
[----:B------:R1:W-:Y:S02]  /*7560*/  STL [R1+0x308], R0 ;  /* 0x0003080001007387 */ /* 0x0003e40000100800 */
        /* <DEDUP_REMOVED lines=8> */
[----:B------:R-:W-:Y:S02]  /*75f0*/  IMAD.MOV.U32 R121, RZ, RZ, R147 ;  /* 0x000000ffff797224 */ /* 0x000fe400078e0093 */
[----:B-----5:R-:W-:Y:S02]  /*7600*/  IMAD.MOV.U32 R122, RZ, RZ, R148 ;  /* 0x000000ffff7a7224 */ /* 0x020fe400078e0094 */
        /* <DEDUP_REMOVED lines=8> */
[----:B------:R-:W-:Y:S01]  /*7690*/  IMAD.MOV.U32 R131, RZ, RZ, R161 ;  /* 0x000000ffff837224 */ /* 0x000fe200078e00a1 */
[----:B------:R2:W-:Y:S01]  /*76a0*/  STL [R1+0x324], R162 ;  /* 0x000324a201007387 */ /* 0x0005e20000100800 */
[----:B-1----:R-:W-:-:S03]  /*76b0*/  IMAD.MOV.U32 R0, RZ, RZ, R163 ;  /* 0x000000ffff007224 */ /* 0x002fc600078e00a3 */
[----:B------:R-:W3:Y:S04]  /*76c0*/  LDL.LU.64 R134, [R1+0x3e0] ;  /* 0x0003e00001867983 */ /* 0x000ee80000300a00 */
[----:B------:R-:W4:Y:S04]  /*76d0*/  LDL.LU.64 R136, [R1+0x3a8] ;  /* 0x0003a80001887983 */ /* 0x000f280000300a00 */
[----:B------:R-:W5:Y:S04]  /*76e0*/  LDL.LU.64 R154, [R1+0x388] ;  /* 0x00038800019a7983 */ /* 0x000f680000300a00 */
[----:B------:R-:W5:Y:S04]  /*76f0*/  LDL.LU.64 R140, [R1+0x3e8] ;  /* 0x0003e800018c7983 */ /* 0x000f680000300a00 */
[----:B------:R-:W5:Y:S04]  /*7700*/  LDL.LU.64 R142, [R1+0x3f0] ;  /* 0x0003f000018e7983 */ /* 0x000f680000300a00 */
[----:B------:R1:W-:Y:S04]  /*7710*/  STL [R1+0x320], R0 ;  /* 0x0003200001007387 */ /* 0x0003e80000100800 */
[----:B------:R-:W5:Y:S04]  /*7720*/  LDL.LU.64 R144, [R1+0x3f8] ;  /* 0x0003f80001907983 */ /* 0x000f680000300a00 */
[----:B------:R-:W5:Y:S04]  /*7730*/  LDL.LU.64 R146, [R1+0x460] ;  /* 0x0004600001927983 */ /* 0x000f680000300a00 */
[----:B------:R-:W5:Y:S04]  /*7740*/  LDL.LU.64 R148, [R1+0x3b8] ;  /* 0x0003b80001947983 */ /* 0x000f680000300a00 */
[----:B------:R-:W5:Y:S04]  /*7750*/  LDL.LU.64 R150, [R1+0x4e0] ;  /* 0x0004e00001967983 */ /* 0x000f680000300a00 */
[----:B------:R1:W-:Y:S04]  /*7760*/  STL [R1+0x32c], R112 ;  /* 0x00032c7001007387 */ /* 0x0003e80000100800 */
[----:B------:R-:W5:Y:S04]  /*7770*/  LDL.LU.64 R156, [R1+0x400] ;  /* 0x00040000019c7983 */ /* 0x000f680000300a00 */
[----:B------:R-:W5:Y:S04]  /*7780*/  LDL.LU.64 R158, [R1+0x3c0] ;  /* 0x0003c000019e7983 */ /* 0x000f680000300a00 */
[----:B------:R-:W5:Y:S04]  /*7790*/  LDL.LU.64 R160, [R1+0x408] ;  /* 0x0004080001a07983 */ /* 0x000f680000300a00 */
[----:B--2---:R-:W2:Y:S01]  /*77a0*/  LDL.LU.64 R162, [R1+0x360] ;  /* 0x0003600001a27983 */ /* 0x004ea20000300a00 */
[----:B-1----:R-:W-:-:S02]  /*77b0*/  IMAD.MOV.U32 R0, RZ, RZ, R113 ;  /* 0x000000ffff007224 */ /* 0x002fc400078e0071 */
[----:B------:R-:W-:Y:S01]  /*77c0*/  IMAD.MOV.U32 R112, RZ, RZ, R120 ;  /* 0x000000ffff707224 */ /* 0x000fe200078e0078 */
[----:B------:R1:W-:Y:S01]  /*77d0*/  STL [R1+0x334], R114 ;  /* 0x0003347201007387 */ /* 0x0003e20000100800 */
[----:B------:R-:W-:Y:S02]  /*77e0*/  IMAD.MOV.U32 R113, RZ, RZ, R121 ;  /* 0x000000ffff717224 */ /* 0x000fe400078e0079 */
[----:B------:R-:W-:Y:S01]  /*77f0*/  IMAD.MOV.U32 R120, RZ, RZ, R130 ;  /* 0x000000ffff787224 */ /* 0x000fe200078e0082 */
[----:B------:R1:W-:Y:S01]  /*7800*/  STL [R1+0x328], R0 ;  /* 0x0003280001007387 */ /* 0x0003e20000100800 */
[----:B------:R-:W-:-:S03]  /*7810*/  IMAD.MOV.U32 R121, RZ, RZ, R131 ;  /* 0x000000ffff797224 */ /* 0x000fc600078e0083 */
[----:B------:R1:W-:Y:S02]  /*7820*/  STL [R1+0x33c], R116 ;  /* 0x00033c7401007387 */ /* 0x0003e40000100800 */
[----:B-1----:R-:W-:Y:S02]  /*7830*/  IMAD.MOV.U32 R114, RZ, RZ, R124 ;  /* 0x000000ffff727224 */ /* 0x002fe400078e007c */
[----:B------:R-:W-:Y:S02]  /*7840*/  IMAD.MOV.U32 R0, RZ, RZ, R115 ;  /* 0x000000ffff007224 */ /* 0x000fe400078e0073 */
[----:B------:R-:W-:Y:S02]  /*7850*/  IMAD.MOV.U32 R115, RZ, RZ, R125 ;  /* 0x000000ffff737224 */ /* 0x000fe400078e007d */
[----:B------:R-:W-:Y:S01]  /*7860*/  IMAD.MOV.U32 R124, RZ, RZ, R128 ;  /* 0x000000ffff7c7224 */ /* 0x000fe200078e0080 */
[----:B------:R1:W-:Y:S01]  /*7870*/  STL [R1+0x330], R0 ;  /* 0x0003300001007387 */ /* 0x0003e20000100800 */
[----:B------:R-:W-:-:S02]  /*7880*/  IMAD.MOV.U32 R116, RZ, RZ, R122 ;  /* 0x000000ffff747224 */ /* 0x000fc400078e007a */
[----:B------:R-:W-:Y:S01]  /*7890*/  IMAD.MOV.U32 R125, RZ, RZ, R129 ;  /* 0x000000ffff7d7224 */ /* 0x000fe200078e0081 */
[----:B------:R1:W-:Y:S02]  /*78a0*/  STL [R1+0x344], R118 ;  /* 0x0003447601007387 */ /* 0x0003e40000100800 */
[----:B-1----:R-:W-:Y:S02]  /*78b0*/  IMAD.MOV.U32 R0, RZ, RZ, R117 ;  /* 0x000000ffff007224 */ /* 0x002fe400078e0075 */
[----:B------:R-:W-:-:S03]  /*78c0*/  IMAD.MOV.U32 R117, RZ, RZ, R123 ;  /* 0x000000ffff757224 */ /* 0x000fc600078e007b */
[----:B------:R1:W-:Y:S01]  /*78d0*/  STL [R1+0x338], R0 ;  /* 0x0003380001007387 */ /* 0x0003e20000100800 */
[----:B------:R-:W-:Y:S01]  /*78e0*/  IMAD.MOV.U32 R118, RZ, RZ, R126 ;  /* 0x000000ffff767224 */ /* 0x000fe200078e007e */
[----:B-1----:R-:W-:Y:S01]  /*78f0*/  MOV R0, R119 ;  /* 0x0000007700007202 */ /* 0x002fe20000000f00 */
[----:B------:R-:W-:-:S04]  /*7900*/  IMAD.MOV.U32 R119, RZ, RZ, R127 ;  /* 0x000000ffff777224 */ /* 0x000fc800078e007f */
[----:B------:R1:W-:Y:S04]  /*7910*/  STL [R1+0x340], R0 ;  /* 0x0003400001007387 */ /* 0x0003e80000100800 */
[----:B------:R-:W-:Y:S01]  /*7920*/  STL [R1+0x34c], R132 ;  /* 0x00034c8401007387 */ /* 0x000fe20000100800 */
[----:B-1----:R-:W-:-:S05]  /*7930*/  IMAD.MOV.U32 R0, RZ, RZ, R133 ;  /* 0x000000ffff007224 */ /* 0x002fca00078e0085 */
[----:B------:R1:W-:Y:S04]  /*7940*/  STL [R1+0x348], R0 ;  /* 0x0003480001007387 */ /* 0x0003e80000100800 */
[----:B------:R-:W-:Y:S01]  /*7950*/  STL [R1+0x354], R152 ;  /* 0x0003549801007387 */ /* 0x000fe20000100800 */
[----:B-1----:R-:W-:-:S05]  /*7960*/  IMAD.MOV.U32 R0, RZ, RZ, R153 ;  /* 0x000000ffff007224 */ /* 0x002fca00078e0099 */
[----:B------:R1:W-:Y:S01]  /*7970*/  STL [R1+0x350], R0 ;  /* 0x0003500001007387 */ /* 0x0003e20000100800 */
[----:B---3--:R-:W-:Y:S02]  /*7980*/  IMAD.MOV.U32 R128, RZ, RZ, R134 ;  /* 0x000000ffff807224 */ /* 0x008fe400078e0086 */
[----:B------:R-:W-:Y:S02]  /*7990*/  IMAD.MOV.U32 R129, RZ, RZ, R135 ;  /* 0x000000ffff817224 */ /* 0x000fe400078e0087 */
[----:B----4-:R-:W-:Y:S02]  /*79a0*/  IMAD.MOV.U32 R122, RZ, RZ, R136 ;  /* 0x000000ffff7a7224 */ /* 0x010fe400078e0088 */
[----:B------:R-:W-:Y:S02]  /*79b0*/  IMAD.MOV.U32 R123, RZ, RZ, R137 ;  /* 0x000000ffff7b7224 */ /* 0x000fe400078e0089 */
[----:B-----5:R-:W-:Y:S02]  /*79c0*/  IMAD.MOV.U32 R130, RZ, RZ, R140 ;  /* 0x000000ffff827224 */ /* 0x020fe400078e008c */
[----:B------:R-:W-:-:S02]  /*79d0*/  IMAD.MOV.U32 R131, RZ, RZ, R141 ;  /* 0x000000ffff837224 */ /* 0x000fc400078e008d */
[----:B------:R-:W-:Y:S02]  /*79e0*/  IMAD.MOV.U32 R132, RZ, RZ, R142 ;  /* 0x000000ffff847224 */ /* 0x000fe400078e008e */
[----:B------:R-:W-:Y:S02]  /*79f0*/  IMAD.MOV.U32 R133, RZ, RZ, R143 ;  /* 0x000000ffff857224 */ /* 0x000fe400078e008f */
[----:B------:R-:W-:Y:S01]  /*7a00*/  IMAD.MOV.U32 R140, RZ, RZ, R144 ;  /* 0x000000ffff8c7224 */ /* 0x000fe200078e0090 */
[----:B------:R-:W-:Y:S01]  /*7a10*/  MOV R141, R145 ;  /* 0x00000091008d7202 */ /* 0x000fe20000000f00 */
        /* <DEDUP_REMOVED lines=11> */
[----:B------:R-:W-:Y:S01]  /*7ad0*/  IMAD.MOV.U32 R147, RZ, RZ, R161 ;  /* 0x000000ffff937224 */ /* 0x000fe200078e00a1 */
[----:B--2---:R2:W-:Y:S01]  /*7ae0*/  STL [R1+0x35c], R162 ;  /* 0x00035ca201007387 */ /* 0x0045e20000100800 */
[----:B-1----:R-:W-:-:S03]  /*7af0*/  IMAD.MOV.U32 R0, RZ, RZ, R163 ;  /* 0x000000ffff007224 */ /* 0x002fc600078e00a3 */
[----:B------:R-:W3:Y:S04]  /*7b00*/  LDL.LU.64 R148, [R1+0x410] ;  /* 0x0004100001947983 */ /* 0x000ee80000300a00 */
[----:B------:R-:W4:Y:S04]  /*7b10*/  LDL.LU.64 R152, [R1+0x3c8] ;  /* 0x0003c80001987983 */ /* 0x000f280000300a00 */
[----:B------:R-:W5:Y:S04]  /*7b20*/  LDL.LU.64 R150, [R1+0x418] ;  /* 0x0004180001967983 */ /* 0x000f680000300a00 */
[----:B------:R-:W4:Y:S04]  /*7b30*/  LDL.LU.64 R156, [R1+0x420] ;  /* 0x00042000019c7983 */ /* 0x000f280000300a00 */
[----:B------:R1:W-:Y:S04]  /*7b40*/  STL [R1+0x358], R0 ;  /* 0x0003580001007387 */ /* 0x0003e80000100800 */
[----:B------:R-:W4:Y:S04]  /*7b50*/  LDL.LU.64 R158, [R1+0x3d0] ;  /* 0x0003d000019e7983 */ /* 0x000f280000300a00 */
[----:B------:R-:W4:Y:S04]  /*7b60*/  LDL.LU.64 R160, [R1+0x428] ;  /* 0x0004280001a07983 */ /* 0x000f280000300a00 */
[----:B--2---:R-:W2:Y:S01]  /*7b70*/  LDL.LU.64 R162, [R1+0x390] ;  /* 0x0003900001a27983 */ /* 0x004ea20000300a00 */
[----:B-1----:R-:W-:-:S03]  /*7b80*/  IMAD.MOV.U32 R0, RZ, RZ, R113 ;  /* 0x000000ffff007224 */ /* 0x002fc600078e0071 */
[----:B------:R-:W-:Y:S04]  /*7b90*/  STL [R1+0x364], R112 ;  /* 0x0003647001007387 */ /* 0x000fe80000100800 */
[----:B------:R-:W-:Y:S04]  /*7ba0*/  STL [R1+0x36c], R114 ;  /* 0x00036c7201007387 */ /* 0x000fe80000100800 */
[----:B------:R1:W-:Y:S02]  /*7bb0*/  STL [R1+0x360], R0 ;  /* 0x0003600001007387 */ /* 0x0003e40000100800 */
[----:B-1----:R-:W-:-:S05]  /*7bc0*/  IMAD.MOV.U32 R0, RZ, RZ, R115 ;  /* 0x000000ffff007224 */ /* 0x002fca00078e0073 */
[----:B------:R1:W-:Y:S04]  /*7bd0*/  STL [R1+0x368], R0 ;  /* 0x0003680001007387 */ /* 0x0003e80000100800 */
[----:B------:R-:W-:Y:S01]  /*7be0*/  STL [R1+0x374], R116 ;  /* 0x0003747401007387 */ /* 0x000fe20000100800 */
[----:B-1----:R-:W-:-:S05]  /*7bf0*/  IMAD.MOV.U32 R0, RZ, RZ, R117 ;  /* 0x000000ffff007224 */ /* 0x002fca00078e0075 */
[----:B------:R1:W-:Y:S04]  /*7c00*/  STL [R1+0x370], R0 ;  /* 0x0003700001007387 */ /* 0x0003e80000100800 */
[----:B------:R1:W-:Y:S02]  /*7c10*/  STL [R1+0x37c], R138 ;  /* 0x00037c8a01007387 */ /* 0x0003e40000100800 */
[----:B-1----:R-:W-:-:S05]  /*7c20*/  IMAD.MOV.U32 R0, RZ, RZ, R139 ;  /* 0x000000ffff007224 */ /* 0x002fca00078e008b */
[----:B------:R1:W-:Y:S01]  /*7c30*/  STL [R1+0x378], R0 ;  /* 0x0003780001007387 */ /* 0x0003e20000100800 */
[----:B------:R-:W-:Y:S02]  /*7c40*/  IMAD.MOV.U32 R138, RZ, RZ, R144 ;  /* 0x000000ffff8a7224 */ /* 0x000fe400078e0090 */
[----:B------:R-:W-:Y:S01]  /*7c50*/  IMAD.MOV.U32 R139, RZ, RZ, R145 ;  /* 0x000000ffff8b7224 */ /* 0x000fe200078e0091 */
[----:B------:R3:W-:Y:S01]  /*7c60*/  STL [R1+0x384], R154 ;  /* 0x0003849a01007387 */ /* 0x0007e20000100800 */
[----:B------:R-:W-:Y:S02]  /*7c70*/  IMAD.MOV.U32 R144, RZ, RZ, R146 ;  /* 0x000000ffff907224 */ /* 0x000fe400078e0092 */
[----:B------:R-:W-:Y:S02]  /*7c80*/  IMAD.MOV.U32 R145, RZ, RZ, R147 ;  /* 0x000000ffff917224 */ /* 0x000fe400078e0093 */
[----:B-1----:R-:W-:-:S05]  /*7c90*/  IMAD.MOV.U32 R0, RZ, RZ, R155 ;  /* 0x000000ffff007224 */ /* 0x002fca00078e009b */
[----:B------:R2:W-:Y:S01]  /*7ca0*/  STL [R1+0x380], R0 ;  /* 0x0003800001007387 */ /* 0x0005e20000100800 */
[----:B---3--:R-:W-:Y:S01]  /*7cb0*/  MOV R146, R148 ;  /* 0x0000009400927202 */ /* 0x008fe20000000f00 */
[----:B------:R-:W-:Y:S02]  /*7cc0*/  IMAD.MOV.U32 R147, RZ, RZ, R149 ;  /* 0x000000ffff937224 */ /* 0x000fe400078e0095 */
[----:B-----5:R-:W-:Y:S02]  /*7cd0*/  IMAD.MOV.U32 R148, RZ, RZ, R150 ;  /* 0x000000ffff947224 */ /* 0x020fe400078e0096 */
[----:B------:R-:W-:Y:S02]  /*7ce0*/  IMAD.MOV.U32 R149, RZ, RZ, R151 ;  /* 0x000000ffff957224 */ /* 0x000fe400078e0097 */
[----:B----4-:R-:W-:Y:S02]  /*7cf0*/  IMAD.MOV.U32 R150, RZ, RZ, R156 ;  /* 0x000000ffff967224 */ /* 0x010fe400078e009c */
[----:B------:R-:W-:-:S02]  /*7d00*/  IMAD.MOV.U32 R151, RZ, RZ, R157 ;  /* 0x000000ffff977224 */ /* 0x000fc400078e009d */
[----:B------:R-:W-:Y:S02]  /*7d10*/  IMAD.MOV.U32 R154, RZ, RZ, R160 ;  /* 0x000000ffff9a7224 */ /* 0x000fe400078e00a0 */
[----:B------:R-:W-:Y:S02]  /*7d20*/  IMAD.MOV.U32 R155, RZ, RZ, R161 ;  /* 0x000000ffff9b7224 */ /* 0x000fe400078e00a1 */
[----:B--2---:R-:W-:Y:S01]  /*7d30*/  IMAD.MOV.U32 R0, RZ, RZ, R163 ;  /* 0x000000ffff007224 */ /* 0x004fe200078e00a3 */
[----:B------:R1:W-:Y:S04]  /*7d40*/  STL [R1+0x38c], R162 ;  /* 0x00038ca201007387 */ /* 0x0003e80000100800 */
[----:B------:R-:W2:Y:S04]  /*7d50*/  LDL.LU.64 R156, [R1+0x430] ;  /* 0x00043000019c7983 */ /* 0x000ea80000300a00 */
[----:B------:R-:W3:Y:S04]  /*7d60*/  LDL.LU.64 R160, [R1+0x438] ;  /* 0x0004380001a07983 */ /* 0x000ee80000300a00 */
[----:B------:R4:W-:Y:S04]  /*7d70*/  STL [R1+0x388], R0 ;  /* 0x0003880001007387 */ /* 0x0009e80000100800 */
[----:B-1----:R-:W5:Y:S04]  /*7d80*/  LDL.LU.64 R162, [R1+0x3d8] ;  /* 0x0003d80001a27983 */ /* 0x002f680000300a00 */
[----:B------:R-:W-:Y:S01]  /*7d90*/  STL [R1+0x394], R118 ;  /* 0x0003947601007387 */ /* 0x000fe20000100800 */
[----:B----4-:R-:W-:-:S03]  /*7da0*/  IMAD.MOV.U32 R0, RZ, RZ, R119 ;  /* 0x000000ffff007224 */ /* 0x010fc600078e0077 */
[----:B------:R-:W-:Y:S04]  /*7db0*/  STL [R1+0x39c], R120 ;  /* 0x00039c7801007387 */ /* 0x000fe80000100800 */
        /* <DEDUP_REMOVED lines=18> */
[----:B----4-:R-:W-:Y:S02]  /*7ee0*/  IMAD.MOV.U32 R152, RZ, RZ, R154 ;  /* 0x000000ffff987224 */ /* 0x010fe400078e009a */
[----:B------:R-:W-:Y:S01]  /*7ef0*/  IMAD.MOV.U32 R153, RZ, RZ, R155 ;  /* 0x000000ffff997224 */ /* 0x000fe200078e009b */
[----:B------:R-:W-:Y:S01]  /*7f00*/  STL [R1+0x3cc], R158 ;  /* 0x0003cc9e01007387 */ /* 0x000fe20000100800 */
[----:B-1----:R-:W-:-:S05]  /*7f10*/  IMAD.MOV.U32 R0, RZ, RZ, R159 ;  /* 0x000000ffff007224 */ /* 0x002fca00078e009f */
[----:B------:R1:W-:Y:S01]  /*7f20*/  STL [R1+0x3c8], R0 ;  /* 0x0003c80001007387 */ /* 0x0003e20000100800 */
[----:B--2---:R-:W-:Y:S02]  /*7f30*/  IMAD.MOV.U32 R154, RZ, RZ, R156 ;  /* 0x000000ffff9a7224 */ /* 0x004fe400078e009c */
[----:B------:R-:W-:Y:S02]  /*7f40*/  IMAD.MOV.U32 R155, RZ, RZ, R157 ;  /* 0x000000ffff9b7224 */ /* 0x000fe400078e009d */
[----:B---3--:R-:W-:Y:S01]  /*7f50*/  IMAD.MOV.U32 R156, RZ, RZ, R160 ;  /* 0x000000ffff9c7224 */ /* 0x008fe200078e00a0 */
[----:B------:R-:W-:Y:S01]  /*7f60*/  MOV R157, R161 ;  /* 0x000000a1009d7202 */ /* 0x000fe20000000f00 */
[----:B-----5:R2:W-:Y:S01]  /*7f70*/  STL [R1+0x3d4], R162 ;  /* 0x0003d4a201007387 */ /* 0x0205e20000100800 */
[----:B-1----:R-:W-:-:S03]  /*7f80*/  IMAD.MOV.U32 R0, RZ, RZ, R163 ;  /* 0x000000ffff007224 */ /* 0x002fc600078e00a3 */
[----:B------:R-:W3:Y:S04]  /*7f90*/  LDL.LU.64 R158, [R1+0x440] ;  /* 0x00044000019e7983 */ /* 0x000ee80000300a00 */
[----:B------:R-:W4:Y:S04]  /*7fa0*/  LDL.LU.64 R160, [R1+0x458] ;  /* 0x0004580001a07983 */ /* 0x000f280000300a00 */
[----:B------:R1:W-:Y:S04]  /*7fb0*/  STL [R1+0x3d0], R0 ;  /* 0x0003d00001007387 */ /* 0x0003e80000100800 */
[----:B--2---:R-:W2:Y:S04]  /*7fc0*/  LDL.LU.64 R162, [R1+0x448] ;  /* 0x0004480001a27983 */ /* 0x004ea80000300a00 */
[----:B------:R-:W-:Y:S04]  /*7fd0*/  STL [R1+0x3dc], R128 ;  /* 0x0003dc8001007387 */ /* 0x000fe80000100800 */
[----:B------:R-:W5:Y:S01]  /*7fe0*/  LDL.LU.64 R138, [R1+0x450] ;  /* 0x00045000018a7983 */ /* 0x000f620000300a00 */
[----:B-1----:R-:W-:-:S02]  /*7ff0*/  IMAD.MOV.U32 R0, RZ, RZ, R129 ;  /* 0x000000ffff007224 */ /* 0x002fc400078e0081 */
[----:B------:R-:W-:Y:S01]  /*8000*/  IMAD.MOV.U32 R106, RZ, RZ, R134 ;  /* 0x000000ffff6a7224 */ /* 0x000fe200078e0086 */
[----:B------:R-:W-:Y:S01]  /*8010*/  STL [R1+0x3e4], R130 ;  /* 0x0003e48201007387 */ /* 0x000fe20000100800 */
[----:B------:R-:W-:Y:S02]  /*8020*/  IMAD.MOV.U32 R107, RZ, RZ, R135 ;  /* 0x000000ffff6b7224 */ /* 0x000fe400078e0087 */
[----:B------:R-:W-:Y:S01]  /*8030*/  IMAD.MOV.U32 R108, RZ, RZ, R136 ;  /* 0x000000ffff6c7224 */ /* 0x000fe200078e0088 */
[----:B------:R1:W-:Y:S01]  /*8040*/  STL [R1+0x3d8], R0 ;  /* 0x0003d80001007387 */ /* 0x0003e20000100800 */
[----:B------:R-:W-:-:S03]  /*8050*/  IMAD.MOV.U32 R109, RZ, RZ, R137 ;  /* 0x000000ffff6d7224 */ /* 0x000fc600078e0089 */
[----:B------:R-:W-:Y:S01]  /*8060*/  STL [R1+0x3ec], R132 ;  /* 0x0003ec8401007387 */ /* 0x000fe20000100800 */
[----:B-1----:R-:W-:-:S05]  /*8070*/  IMAD.MOV.U32 R0, RZ, RZ, R131 ;  /* 0x000000ffff007224 */ /* 0x002fca00078e0083 */
        /* <DEDUP_REMOVED lines=28> */
[----:B-1----:R-:W-:Y:S02]  /*8240*/  IMAD.MOV.U32 R0, RZ, RZ, R157 ;  /* 0x000000ffff007224 */ /* 0x002fe400078e009d */
[----:B---3--:R-:W-:Y:S04]  /*8250*/  STL [R1+0x43c], R158 ;  /* 0x00043c9e01007387 */ /* 0x008fe80000100800 */
[----:B------:R1:W-:Y:S01]  /*8260*/  STL [R1+0x430], R0 ;  /* 0x0004300001007387 */ /* 0x0003e20000100800 */
[----:B----4-:R-:W-:Y:S02]  /*8270*/  IMAD.MOV.U32 R104, RZ, RZ, R160 ;  /* 0x000000ffff687224 */ /* 0x010fe400078e00a0 */
[----:B------:R-:W-:-:S02]  /*8280*/  IMAD.MOV.U32 R105, RZ, RZ, R161 ;  /* 0x000000ffff697224 */ /* 0x000fc400078e00a1 */
[----:B-1----:R-:W-:-:S05]  /*8290*/  IMAD.MOV.U32 R0, RZ, RZ, R159 ;  /* 0x000000ffff007224 */ /* 0x002fca00078e009f */
[----:B------:R1:W-:Y:S04]  /*82a0*/  STL [R1+0x438], R0 ;  /* 0x0004380001007387 */ /* 0x0003e80000100800 */
[----:B--2---:R2:W-:Y:S04]  /*82b0*/  STL [R1+0x444], R162 ;  /* 0x000444a201007387 */ /* 0x0045e80000100800 */
[----:B-----5:R-:W-:Y:S01]  /*82c0*/  STL [R1+0x44c], R138 ;  /* 0x00044c8a01007387 */ /* 0x020fe20000100800 */
[----:B-1----:R-:W-:-:S05]  /*82d0*/  IMAD.MOV.U32 R0, RZ, RZ, R163 ;  /* 0x000000ffff007224 */ /* 0x002fca00078e00a3 */
[----:B------:R1:W-:Y:S04]  /*82e0*/  STL [R1+0x440], R0 ;  /* 0x0004400001007387 */ /* 0x0003e80000100800 */
[----:B------:R-:W3:Y:S04]  /*82f0*/  LDL.64 R140, [R1+0x478] ;  /* 0x00047800018c7983 */ /* 0x000ee80000100a00 */
[----:B------:R-:W4:Y:S04]  /*8300*/  LDL.LU.64 R126, [R1+0xe8] ;  /* 0x0000e800017e7983 */ /* 0x000f280000300a00 */
[----:B------:R-:W5:Y:S04]  /*8310*/  LDL.LU.64 R156, [R1+0x78] ;  /* 0x00007800019c7983 */ /* 0x000f680000300a00 */
[----:B------:R-:W3:Y:S04]  /*8320*/  LDL.LU.64 R154, [R1+0xa8] ;  /* 0x0000a800019a7983 */ /* 0x000ee80000300a00 */
[----:B------:R-:W3:Y:S04]  /*8330*/  LDL.LU.64 R148, [R1+0x498] ;  /* 0x0004980001947983 */ /* 0x000ee80000300a00 */
[----:B------:R-:W3:Y:S04]  /*8340*/  LDL.LU.64 R150, [R1+0x100] ;  /* 0x0001000001967983 */ /* 0x000ee80000300a00 */
[----:B------:R-:W3:Y:S04]  /*8350*/  LDL.LU.64 R152, [R1+0x4a0] ;  /* 0x0004a00001987983 */ /* 0x000ee80000300a00 */
[----:B------:R-:W3:Y:S04]  /*8360*/  LDL.LU.64 R146, [R1+0x490] ;  /* 0x0004900001927983 */ /* 0x000ee80000300a00 */
[----:B------:R-:W3:Y:S04]  /*8370*/  LDL.LU.64 R158, [R1+0x4a8] ;  /* 0x0004a800019e7983 */ /* 0x000ee80000300a00 */
[----:B------:R-:W4:Y:S04]  /*8380*/  LDL.LU.64 R160, [R1+0x108] ;  /* 0x0001080001a07983 */ /* 0x000f280000300a00 */
[----:B--2---:R-:W2:Y:S04]  /*8390*/  LDL.LU.64 R162, [R1+0x4b0] ;  /* 0x0004b00001a27983 */ /* 0x004ea80000300a00 */
[----:B------:R-:W2:Y:S04]  /*83a0*/  LDL.LU.64 R116, [R1+0x98] ;  /* 0x0000980001747983 */ /* 0x000ea80000300a00 */
[----:B------:R-:W2:Y:S04]  /*83b0*/  LDL.LU.64 R112, [R1+0x80] ;  /* 0x0000800001707983 */ /* 0x000ea80000300a00 */
[----:B------:R-:W2:Y:S04]  /*83c0*/  LDL.LU.64 R130, [R1+0xf8] ;  /* 0x0000f80001827983 */ /* 0x000ea80000300a00 */
[----:B------:R-:W2:Y:S04]  /*83d0*/  LDL.LU.64 R114, [R1+0x88] ;  /* 0x0000880001727983 */ /* 0x000ea80000300a00 */
[----:B------:R-:W2:Y:S04]  /*83e0*/  LDL.LU.64 R128, [R1+0xa0] ;  /* 0x0000a00001807983 */ /* 0x000ea80000300a00 */
[----:B------:R-:W2:Y:S01]  /*83f0*/  LDL.LU.64 R118, [R1+0xc0] ;  /* 0x0000c00001767983 */ /* 0x000ea20000300a00 */
[----:B-1----:R-:W-:-:S03]  /*8400*/  IMAD.MOV.U32 R0, RZ, RZ, R139 ;  /* 0x000000ffff007224 */ /* 0x002fc600078e008b */
[----:B------:R-:W2:Y:S04]  /*8410*/  LDL.LU.64 R120, [R1+0xc8] ;  /* 0x0000c80001787983 */ /* 0x000ea80000300a00 */
[----:B------:R-:W2:Y:S04]  /*8420*/  LDL.LU.64 R144, [R1+0x488] ;  /* 0x0004880001907983 */ /* 0x000ea80000300a00 */
[----:B------:R-:W2:Y:S04]  /*8430*/  LDL.LU.64 R132, [R1+0x120] ;  /* 0x0001200001847983 */ /* 0x000ea80000300a00 */
[----:B------:R-:W2:Y:S04]  /*8440*/  LDL.LU.64 R122, [R1+0xd8] ;  /* 0x0000d800017a7983 */ /* 0x000ea80000300a00 */
[----:B------:R-:W2:Y:S04]  /*8450*/  LDL.LU.64 R134, [R1+0x128] ;  /* 0x0001280001867983 */ /* 0x000ea80000300a00 */
[----:B------:R-:W2:Y:S04]  /*8460*/  LDL.LU.64 R142, [R1+0x480] ;  /* 0x00048000018e7983 */ /* 0x000ea80000300a00 */
[----:B------:R-:W2:Y:S04]  /*8470*/  LDL.LU.64 R136, [R1+0x138] ;  /* 0x0001380001887983 */ /* 0x000ea80000300a00 */
[----:B------:R-:W2:Y:S04]  /*8480*/  LDL.64 R138, [R1+0x470] ;  /* 0x00047000018a7983 */ /* 0x000ea80000100a00 */
[----:B------:R1:W-:Y:S01]  /*8490*/  STL [R1+0x448], R0 ;  /* 0x0004480001007387 */ /* 0x0003e20000100800 */
[----:B------:R-:W-:-:S03]  /*84a0*/  LOP3.LUT R2, R110, 0x7, RZ, 0xc0, !PT ;  /* 0x000000076e027812 */ /* 0x000fc600078ec0ff */
[----:B------:R-:W2:Y:S01]  /*84b0*/  LDL.LU.64 R124, [R1+0xe0] ;  /* 0x0000e000017c7983 */ /* 0x000ea20000300a00 */
[----:B------:R-:W-:Y:S01]  /*84c0*/  IMAD.SHL.U32 R3, R110, 0x2, RZ ;  /* 0x000000026e037824 */ /* 0x000fe200078e00ff */
[----:B------:R-:W-:Y:S01]  /*84d0*/  LEA.HI R8, R8, R111, RZ, 0x6 ;  /* 0x0000006f08087211 */ /* 0x000fe200078f30ff */
[----:B------:R-:W-:Y:S01]  /*84e0*/  IMAD R2, R2, 0x110, RZ ;  /* 0x0000011002027824 */ /* 0x000fe200078e02ff */
[----:B------:R-:W-:Y:S01]  /*84f0*/  STL [R1+0x454], R104 ;  /* 0x0004546801007387 */ /* 0x000fe20000100800 */
[----:B------:R-:W-:Y:S01]  /*8500*/  IMAD.MOV.U32 R10, RZ, RZ, R109 ;  /* 0x000000ffff0a7224 */ /* 0x000fe200078e006d */
[----:B-1----:R-:W-:Y:S01]  /*8510*/  MOV R0, R105 ;  /* 0x0000006900007202 */ /* 0x002fe20000000f00 */
[----:B------:R-:W-:Y:S01]  /*8520*/  IMAD R9, R9, 0x420, RZ ;  /* 0x0000042009097824 */ /* 0x000fe200078e02ff */
[----:B------:R-:W-:Y:S01]  /*8530*/  STL [R1+0x45c], R106 ;  /* 0x00045c6a01007387 */ /* 0x000fe20000100800 */
[----:B------:R-:W-:Y:S01]  /*8540*/  IMAD.MOV.U32 R217, RZ, RZ, R4 ;  /* 0x000000ffffd97224 */ /* 0x000fe200078e0004 */
[----:B------:R-:W-:Y:S01]  /*8550*/  USHF.R.S32.HI UR5, URZ, 0x1f, UR4 ;  /* 0x0000001f3f057899 */ /* 0x000fe20008011404 */
[----:B------:R-:W-:Y:S01]  /*8560*/  IMAD.MOV.U32 R216, RZ, RZ, R5 ;  /* 0x000000ffffd87224 */ /* 0x000fe200078e0005 */
[----:B------:R1:W-:Y:S01]  /*8570*/  STL [R1+0x450], R0 ;  /* 0x0004500001007387 */ /* 0x0003e20000100800 */
[----:B------:R-:W-:-:S02]  /*8580*/  IMAD.MOV.U32 R214, RZ, RZ, R7 ;  /* 0x000000ffffd67224 */ /* 0x000fc400078e0007 */
[----:B-1----:R-:W-:-:S05]  /*8590*/  IMAD.MOV.U32 R0, RZ, RZ, R107 ;  /* 0x000000ffff007224 */ /* 0x002fca00078e006b */
[----:B------:R1:W-:Y:S04]  /*85a0*/  STL [R1+0x458], R0 ;  /* 0x0004580001007387 */ /* 0x0003e80000100800 */
[----:B------:R-:W-:Y:S04]  /*85b0*/  STL [R1+0x464], R108 ;  /* 0x0004646c01007387 */ /* 0x000fe80000100800 */
[----:B------:R-:W-:Y:S01]  /*85c0*/  STL [R1+0x460], R10 ;  /* 0x0004600a01007387 */ /* 0x000fe20000100800 */
[----:B-1----:R-:W-:Y:S02]  /*85d0*/  LOP3.LUT R0, R3, 0xc0, RZ, 0xc0, !PT ;  /* 0x000000c003007812 */ /* 0x002fe400078ec0ff */
[----:B------:R-:W-:-:S02]  /*85e0*/  LOP3.LUT R3, R2, 0x30, R3, 0x78, !PT ;  /* 0x0000003002037812 */ /* 0x000fc400078e7803 */
[----:B------:R-:W-:Y:S02]  /*85f0*/  LOP3.LUT R0, R0, 0x1c, R110, 0xf8, !PT ;  /* 0x0000001c00007812 */ /* 0x000fe400078ef86e */
[----:B------:R-:W-:Y:S02]  /*8600*/  SHF.R.S32.HI R4, RZ, 0x6, R8 ;  /* 0x00000006ff047819 */ /* 0x000fe40000011408 */
[----:B------:R-:W-:Y:S01]  /*8610*/  LOP3.LUT R0, R9, R0, RZ, 0x3c, !PT ;  /* 0x0000000009007212 */ /* 0x000fe200078e3cff */
[----:B-----5:R-:W-:Y:S01]  /*8620*/  IMAD.MOV.U32 R2, RZ, RZ, R157 ;  /* 0x000000ffff027224 */ /* 0x020fe200078e009d */
[----:B------:R3:W-:Y:S04]  /*8630*/  STL [R1+0x44], R156 ;  /* 0x0000449c01007387 */ /* 0x0007e80000100800 */
[----:B------:R1:W-:Y:S01]  /*8640*/  STL [R1+0x40], R2 ;  /* 0x0000400201007387 */ /* 0x0003e20000100800 */
[----:B---3--:R-:W-:-:S02]  /*8650*/  IMAD.MOV.U32 R156, RZ, RZ, R158 ;  /* 0x000000ffff9c7224 */ /* 0x008fc400078e009e */
[----:B------:R-:W-:Y:S02]  /*8660*/  IMAD.MOV.U32 R157, RZ, RZ, R159 ;  /* 0x000000ffff9d7224 */ /* 0x000fe400078e009f */
[----:B----4-:R-:W-:Y:S02]  /*8670*/  IMAD.MOV.U32 R158, RZ, RZ, R160 ;  /* 0x000000ffff9e7224 */ /* 0x010fe400078e00a0 */
[----:B------:R-:W-:Y:S02]  /*8680*/  IMAD.MOV.U32 R159, RZ, RZ, R161 ;  /* 0x000000ffff9f7224 */ /* 0x000fe400078e00a1 */
[----:B--2---:R-:W-:Y:S02]  /*8690*/  IMAD.MOV.U32 R160, RZ, RZ, R162 ;  /* 0x000000ffffa07224 */ /* 0x004fe400078e00a2 */
[----:B------:R-:W-:Y:S02]  /*86a0*/  IMAD.MOV.U32 R161, RZ, RZ, R163 ;  /* 0x000000ffffa17224 */ /* 0x000fe400078e00a3 */
[----:B------:R-:W2:Y:S01]  /*86b0*/  LDL.LU.64 R162, [R1+0xb8] ;  /* 0x0000b80001a27983 */ /* 0x000ea20000300a00 */
        /* <DEDUP_REMOVED lines=12> */
[----:B---3--:R-:W-:Y:S02]  /*8780*/  IMAD.MOV.U32 R128, RZ, RZ, R130 ;  /* 0x000000ffff807224 */ /* 0x008fe400078e0082 */
[----:B------:R-:W-:Y:S01]  /*8790*/  IMAD.MOV.U32 R129, RZ, RZ, R131 ;  /* 0x000000ffff817224 */ /* 0x000fe200078e0083 */
[----:B------:R3:W-:Y:S01]  /*87a0*/  STL [R1+0x6c], R154 ;  /* 0x00006c9a01007387 */ /* 0x0007e20000100800 */
[----:B------:R-:W-:Y:S01]  /*87b0*/  IMAD.MOV.U32 R130, RZ, RZ, R150 ;  /* 0x000000ffff827224 */ /* 0x000fe200078e0096 */
[----:B------:R-:W-:Y:S01]  /*87c0*/  MOV R131, R151 ;  /* 0x0000009700837202 */ /* 0x000fe20000000f00 */
[----:B------:R-:W-:Y:S02]  /*87d0*/  IMAD.MOV.U32 R150, RZ, RZ, R152 ;  /* 0x000000ffff967224 */ /* 0x000fe400078e0098 */
[----:B------:R-:W-:Y:S02]  /*87e0*/  IMAD.MOV.U32 R151, RZ, RZ, R153 ;  /* 0x000000ffff977224 */ /* 0x000fe400078e0099 */
[----:B-1----:R-:W-:-:S02]  /*87f0*/  IMAD.MOV.U32 R2, RZ, RZ, R155 ;  /* 0x000000ffff027224 */ /* 0x002fc400078e009b */
[----:B------:R-:W-:Y:S02]  /*8800*/  IMAD.MOV.U32 R152, RZ, RZ, R156 ;  /* 0x000000ffff987224 */ /* 0x000fe400078e009c */
[----:B------:R-:W-:Y:S01]  /*8810*/  IMAD.MOV.U32 R153, RZ, RZ, R157 ;  /* 0x000000ffff997224 */ /* 0x000fe200078e009d */
[----:B------:R2:W-:Y:S01]  /*8820*/  STL [R1+0x68], R2 ;  /* 0x0000680201007387 */ /* 0x0005e20000100800 */
[----:B---3--:R-:W-:Y:S02]  /*8830*/  IMAD.MOV.U32 R154, RZ, RZ, R160 ;  /* 0x000000ffff9a7224 */ /* 0x008fe400078e00a0 */
        /* <DEDUP_REMOVED lines=33> */
[----:B-----5:R3:W-:Y:S04]  /*8a50*/  STL [R1+0xbc], R162 ;  /* 0x0000bca201007387 */ /* 0x0207e80000100800 */
[----:B------:R-:W4:Y:S01]  /*8a60*/  LDL.LU.64 R160, [R1+0x4c8] ;  /* 0x0004c80001a07983 */ /* 0x000f220000300a00 */
[----:B-1----:R-:W-:-:S03]  /*8a70*/  IMAD.MOV.U32 R2, RZ, RZ, R163 ;  /* 0x000000ffff027224 */ /* 0x002fc600078e00a3 */
[----:B---3--:R-:W3:Y:S01]  /*8a80*/  LDL.LU.64 R162, [R1+0x4d0] ;  /* 0x0004d00001a27983 */ /* 0x008ee20000300a00 */
[----:B------:R-:W-:Y:S01]  /*8a90*/  IADD3 R6, R4, -0x1, RZ ;  /* 0xffffffff04067810 */ /* 0x000fe20007ffe0ff */
[----:B------:R-:W-:Y:S01]  /*8aa0*/  CS2R R184, SRZ ;  /* 0x0000000000b87805 */ /* 0x000fe2000001ff00 */
[----:B------:R-:W-:Y:S01]  /*8ab0*/  CS2R R186, SRZ ;  /* 0x0000000000ba7805 */ /* 0x000fe2000001ff00 */
[----:B------:R1:W-:Y:S01]  /*8ac0*/  STL [R1+0xb8], R2 ;  /* 0x0000b80201007387 */ /* 0x0003e20000100800 */
[----:B------:R-:W-:Y:S01]  /*8ad0*/  CS2R R180, SRZ ;  /* 0x0000000000b47805 */ /* 0x000fe2000001ff00 */
[----:B------:R-:W-:Y:S01]  /*8ae0*/  CS2R R182, SRZ ;  /* 0x0000000000b67805 */ /* 0x000fe2000001ff00 */
[----:B------:R-:W-:Y:S01]  /*8af0*/  CS2R R176, SRZ ;  /* 0x0000000000b07805 */ /* 0x000fe2000001ff00 */
[----:B------:R-:W-:Y:S01]  /*8b00*/  STL [R1+0xc4], R132 ;  /* 0x0000c48401007387 */ /* 0x000fe20000100800 */
[----:B------:R-:W-:Y:S01]  /*8b10*/  CS2R R178, SRZ ;  /* 0x0000000000b27805 */ /* 0x000fe2000001ff00 */
[----:B------:R-:W-:Y:S01]  /*8b20*/  CS2R R172, SRZ ;  /* 0x0000000000ac7805 */ /* 0x000fe2000001ff00 */
[----:B------:R-:W-:Y:S01]  /*8b30*/  CS2R R174, SRZ ;  /* 0x0000000000ae7805 */ /* 0x000fe2000001ff00 */
[----:B------:R-:W-:Y:S01]  /*8b40*/  STL [R1+0xcc], R134 ;  /* 0x0000cc8601007387 */ /* 0x000fe20000100800 */
[----:B------:R-:W-:Y:S01]  /*8b50*/  CS2R R52, SRZ ;  /* 0x0000000000347805 */ /* 0x000fe2000001ff00 */
[----:B-1----:R-:W-:Y:S01]  /*8b60*/  IMAD.MOV.U32 R2, RZ, RZ, R133 ;  /* 0x000000ffff027224 */ /* 0x002fe200078e0085 */
[----:B------:R-:W-:Y:S01]  /*8b70*/  CS2R R54, SRZ ;  /* 0x0000000000367805 */ /* 0x000fe2000001ff00 */
[----:B------:R-:W-:Y:S01]  /*8b80*/  CS2R R56, SRZ ;  /* 0x0000000000387805 */ /* 0x000fe2000001ff00 */
        /* <DEDUP_REMOVED lines=10> */
[----:B------:R-:W-:Y:S01]  /*8c30*/  CS2R R74, SRZ ;  /* 0x00000000004a7805 */ /* 0x000fe2000001ff00 */
        /* <DEDUP_REMOVED lines=31> */
[----:B-1----:R-:W-:Y:S01]  /*8e30*/  MOV R2, R139 ;  /* 0x0000008b00027202 */ /* 0x002fe20000000f00 */
        /* <DEDUP_REMOVED lines=9> */
[----:B------:R-:W-:Y:S01]  /*8ed0*/  LOP3.LUT R5, R3, 0x40, RZ, 0x3c, !PT ;  /* 0x0000004003057812 */ /* 0x000fe200078e3cff */
[----:B------:R-:W-:Y:S01]  /*8ee0*/  USHF.L.U32 UR8, UR4, 0x2, URZ ;  /* 0x0000000204087899 */ /* 0x000fe2000800063f */
[----:B------:R-:W-:Y:S01]  /*8ef0*/  LOP3.LUT R4, R0, 0x20, RZ, 0x3c, !PT ;  /* 0x0000002000047812 */ /* 0x000fe200078e3cff */
[----:B------:R-:W-:Y:S01]  /*8f00*/  USHF.L.U64.HI UR5, UR4, 0x2, UR5 ;  /* 0x0000000204057899 */ /* 0x000fe20008010205 */
[----:B-1----:R-:W-:-:S02]  /*8f10*/  IMAD.MOV.U32 R2, RZ, RZ, R141 ;  /* 0x000000ffff027224 */ /* 0x002fc400078e008d */
[----:B------:R-:W-:-:S03]  /*8f20*/  CS2R R140, SRZ ;  /* 0x00000000008c7805 */ /* 0x000fc6000001ff00 */
[----:B------:R1:W-:Y:S04]  /*8f30*/  STL [R1+0xe0], R2 ;  /* 0x0000e00201007387 */ /* 0x0003e80000100800 */
[----:B------:R-:W-:Y:S01]  /*8f40*/  STL [R1+0xf4], R144 ;  /* 0x0000f49001007387 */ /* 0x000fe20000100800 */
[----:B-1----:R-:W-:Y:S02]  /*8f50*/  IMAD.MOV.U32 R2, RZ, RZ, R143 ;  /* 0x000000ffff027224 */ /* 0x002fe400078e008f */
        /* <DEDUP_REMOVED lines=22> */
[----:B--2---:R-:W-:Y:S01]  /*90c0*/  STL [R1+0x124], R156 ;  /* 0x0001249c01007387 */ /* 0x004fe20000100800 */
[----:B-1----:R-:W-:Y:S02]  /*90d0*/  IMAD.MOV.U32 R2, RZ, RZ, R155 ;  /* 0x000000ffff027224 */ /* 0x002fe400078e009b */
[----:B------:R-:W-:-:S03]  /*90e0*/  CS2R R154, SRZ ;  /* 0x00000000009a7805 */ /* 0x000fc6000001ff00 */
[----:B------:R1:W-:Y:S04]  /*90f0*/  STL [R1+0x118], R2 ;  /* 0x0001180201007387 */ /* 0x0003e80000100800 */
[----:B------:R-:W-:Y:S01]  /*9100*/  STL [R1+0x12c], R158 ;  /* 0x00012c9e01007387 */ /* 0x000fe20000100800 */
[----:B-1----:R-:W-:Y:S02]  /*9110*/  IMAD.MOV.U32 R2, RZ, RZ, R157 ;  /* 0x000000ffff027224 */ /* 0x002fe400078e009d */
[----:B------:R-:W-:-:S03]  /*9120*/  CS2R R156, SRZ ;  /* 0x00000000009c7805 */ /* 0x000fc6000001ff00 */
[----:B------:R1:W-:Y:S02]  /*9130*/  STL [R1+0x120], R2 ;  /* 0x0001200201007387 */ /* 0x0003e40000100800 */
[----:B-1----:R-:W-:Y:S02]  /*9140*/  IMAD.MOV.U32 R2, RZ, RZ, R159 ;  /* 0x000000ffff027224 */ /* 0x002fe400078e009f */
[----:B------:R-:W-:Y:S01]  /*9150*/  CS2R R158, SRZ ;  /* 0x00000000009e7805 */ /* 0x000fe2000001ff00 */
[----:B----4-:R-:W-:Y:S04]  /*9160*/  STL [R1+0x134], R160 ;  /* 0x000134a001007387 */ /* 0x010fe80000100800 */
[----:B------:R1:W-:Y:S04]  /*9170*/  STL [R1+0x128], R2 ;  /* 0x0001280201007387 */ /* 0x0003e80000100800 */
[----:B---3--:R-:W-:Y:S01]  /*9180*/  STL [R1+0x13c], R162 ;  /* 0x00013ca201007387 */ /* 0x008fe20000100800 */
[----:B-1----:R-:W-:-:S02]  /*9190*/  IMAD.MOV.U32 R2, RZ, RZ, R161 ;  /* 0x000000ffff027224 */ /* 0x002fc400078e00a1 */
[----:B------:R-:W-:-:S03]  /*91a0*/  CS2R R160, SRZ ;  /* 0x0000000000a07805 */ /* 0x000fc6000001ff00 */
[----:B------:R1:W-:Y:S02]  /*91b0*/  STL [R1+0x130], R2 ;  /* 0x0001300201007387 */ /* 0x0003e40000100800 */
[----:B-1----:R-:W-:Y:S02]  /*91c0*/  IMAD.MOV.U32 R2, RZ, RZ, R163 ;  /* 0x000000ffff027224 */ /* 0x002fe400078e00a3 */
[----:B------:R-:W-:-:S03]  /*91d0*/  CS2R R162, SRZ ;  /* 0x0000000000a27805 */ /* 0x000fc6000001ff00 */
[----:B------:R1:W-:Y:S04]  /*91e0*/  STL [R1+0x138], R2 ;  /* 0x0001380201007387 */ /* 0x0003e80000100800 */
[----:B------:R2:W-:Y:S01]  /*91f0*/  STL [R1+0x28], RZ ;  /* 0x000028ff01007387 */ /* 0x0005e20000100800 */
[----:B-1----:R-:W-:-:S04]  /*9200*/  SHF.R.S32.HI R2, RZ, 0x1f, R206 ;  /* 0x0000001fff027819 */ /* 0x002fc800000114ce */
[C---:B------:R-:W-:Y:S01]  /*9210*/  SHF.L.U64.HI R2, R206.reuse, 0x2, R2 ;  /* 0x00000002ce027819 */ /* 0x040fe20000010202 */
[----:B--2---:R-:W-:Y:S02]  /*9220*/  IMAD.SHL.U32 R206, R206, 0x4, RZ ;  /* 0x00000004cece7824 */ /* 0x004fe400078e00ff */
.L_x_1:
[----:B------:R-:W-:-:S04]  /*9230*/  DEPBAR.LE SB0, 0x0 ;  /* 0x000080000000791a */ /* 0x000fc80000000000 */
[----:B------:R-:W-:Y:S01]  /*9240*/  BAR.SYNC.DEFER_BLOCKING 0x0 ;  /* 0x0000000000007b1d */ /* 0x000fe20000010000 */
[----:B------:R-:W-:-:S05]  /*9250*/  LOP3.LUT R188, R0, 0x20, RZ, 0x3c, !PT ;  /* 0x0000002000bc7812 */ /* 0x000fca00078e3cff */
[----:B------:R-:W-:Y:S04]  /*9260*/  LDS R164, [R0] ;  /* 0x0000000000a47984 */ /* 0x000fe80000000800 */
[----:B------:R-:W-:Y:S04]  /*9270*/  LDS R166, [R0+0x1000] ;  /* 0x0010000000a67984 */ /* 0x000fe80000000800 */
[----:B------:R-:W-:Y:S04]  /*9280*/  LDS R165, [R188] ;  /* 0x00000000bca57984 */ /* 0x000fe80000000800 */
[----:B------:R-:W-:Y:S04]  /*9290*/  LDS R167, [R188+0x1000] ;  /* 0x00100000bca77984 */ /* 0x000fe80000000800 */
[----:B---3--:R-:W1:Y:S04]  /*92a0*/  LDSM.16.M88.4 R4, [R3+0x10000] ;  /* 0x010000000304783b */ /* 0x008e680000000200 */
[----:B------:R-:W2:Y:S04]  /*92b0*/  LDSM.16.M88.4 R48, [R3+0x10800] ;  /* 0x010800000330783b */ /* 0x000ea80000000200 */
[----:B------:R-:W3:Y:S04]  /*92c0*/  LDSM.16.M88.4 R44, [R3+0x11000] ;  /* 0x01100000032c783b */ /* 0x000ee80000000200 */
[----:B------:R-:W4:Y:S04]  /*92d0*/  LDSM.16.M88.4 R40, [R3+0x11800] ;  /* 0x011800000328783b */ /* 0x000f280000000200 */
[----:B------:R-:W5:Y:S04]  /*92e0*/  LDSM.16.M88.4 R36, [R3+0x12000] ;  /* 0x012000000324783b */ /* 0x000f680000000200 */
[----:B------:R-:W4:Y:S04]  /*92f0*/  LDSM.16.M88.4 R32, [R3+0x12800] ;  /* 0x012800000320783b */ /* 0x000f280000000200 */
[----:B------:R-:W4:Y:S04]  /*9300*/  LDSM.16.M88.4 R28, [R3+0x13000] ;  /* 0x01300000031c783b */ /* 0x000f280000000200 */
[----:B------:R-:W5:Y:S04]  /*9310*/  LDSM.16.M88.4 R24, [R3+0x13800] ;  /* 0x013800000318783b */ /* 0x000f680000000200 */
[----:B------:R-:W-:Y:S04]  /*9320*/  LDS R208, [R0+0x2100] ;  /* 0x0021000000d07984 */ /* 0x000fe80000000800 */
[----:B------:R-:W-:Y:S01]  /*9330*/  LDS R210, [R0+0x3100] ;  /* 0x0031000000d27984 */ /* 0x000fe20000000800 */
[C---:B-1----:R-:W-:Y:S03]  /*9340*/  HMMA.1688.F32.TF32 R20, R164.reuse, R4, R184 ;  /* 0x00000004a414723c */ /* 0x042fe600000810b8 */
[----:B------:R-:W-:Y:S04]  /*9350*/  LDS R209, [R188+0x2100] ;  /* 0x00210000bcd17984 */ /* 0x000fe80000000800 */
[----:B------:R-:W-:Y:S01]  /*9360*/  LDS R211, [R188+0x3100] ;  /* 0x00310000bcd37984 */ /* 0x000fe20000000800 */
[C---:B--2---:R-:W-:Y:S03]  /*9370*/  HMMA.1688.F32.TF32 R12, R164.reuse, R48, R180 ;  /* 0x00000030a40c723c */ /* 0x044fe600000810b4 */
[----:B------:R-:W-:Y:S04]  /*9380*/  LDS R168, [R0+0x2200] ;  /* 0x0022000000a87984 */ /* 0x000fe80000000800 */
[----:B------:R-:W-:Y:S01]  /*9390*/  LDS R170, [R0+0x3200] ;  /* 0x0032000000aa7984 */ /* 0x000fe20000000800 */
[C---:B---3--:R-:W-:Y:S03]  /*93a0*/  HMMA.1688.F32.TF32 R8, R164.reuse, R44, R176 ;  /* 0x0000002ca408723c */ /* 0x048fe600000810b0 */
[----:B------:R-:W-:Y:S04]  /*93b0*/  LDS R176, [R0+0x2000] ;  /* 0x0020000000b07984 */ /* 0x000fe80000000800 */
[----:B------:R-:W-:Y:S01]  /*93c0*/  LDS R178, [R0+0x3000] ;  /* 0x0030000000b27984 */ /* 0x000fe20000000800 */
[C---:B----4-:R-:W-:Y:S03]  /*93d0*/  HMMA.1688.F32.TF32 R16, R164.reuse, R40, R172 ;  /* 0x00000028a410723c */ /* 0x050fe600000810ac */
[----:B------:R-:W-:Y:S04]  /*93e0*/  LDS R177, [R188+0x2000] ;  /* 0x00200000bcb17984 */ /* 0x000fe80000000800 */
[----:B------:R-:W1:Y:S01]  /*93f0*/  LDS R179, [R188+0x3000] ;  /* 0x00300000bcb37984 */ /* 0x000e620000000800 */
[C---:B-----5:R-:W-:Y:S03]  /*9400*/  HMMA.1688.F32.TF32 R52, R164.reuse, R36, R52 ;  /* 0x00000024a434723c */ /* 0x060fe60000081034 */
[----:B------:R-:W-:Y:S04]  /*9410*/  LDS R169, [R188+0x2200] ;  /* 0x00220000bca97984 */ /* 0x000fe80000000800 */
[----:B------:R-:W-:Y:S01]  /*9420*/  LDS R171, [R188+0x3200] ;  /* 0x00320000bcab7984 */ /* 0x000fe20000000800 */
[C---:B------:R-:W-:Y:S08]  /*9430*/  HMMA.1688.F32.TF32 R56, R164.reuse, R32, R56 ;  /* 0x00000020a438723c */ /* 0x040ff00000081038 */
[C---:B------:R-:W-:Y:S08]  /*9440*/  HMMA.1688.F32.TF32 R60, R164.reuse, R28, R60 ;  /* 0x0000001ca43c723c */ /* 0x040ff0000008103c */
[----:B------:R-:W-:Y:S01]  /*9450*/  HMMA.1688.F32.TF32 R64, R164, R24, R64 ;  /* 0x00000018a440723c */ /* 0x000fe20000081040 */
[----:B------:R-:W-:Y:S04]  /*9460*/  LDS R164, [R0+0x100] ;  /* 0x0001000000a47984 */ /* 0x000fe80000000800 */
[----:B------:R-:W-:Y:S04]  /*9470*/  LDS R166, [R0+0x1100] ;  /* 0x0011000000a67984 */ /* 0x000fe80000000800 */
[----:B------:R-:W-:Y:S04]  /*9480*/  LDS R165, [R188+0x100] ;  /* 0x00010000bca57984 */ /* 0x000fe80000000800 */
[----:B------:R-:W2:Y:S01]  /*9490*/  LDS R167, [R188+0x1100] ;  /* 0x00110000bca77984 */ /* 0x000ea20000000800 */
[C---:B-1----:R-:W-:Y:S08]  /*94a0*/  HMMA.1688.F32.TF32 R192, R176.reuse, R46, R8 ;  /* 0x0000002eb0c0723c */ /* 0x042ff00000081008 */
[C---:B------:R-:W-:Y:S08]  /*94b0*/  HMMA.1688.F32.TF32 R184, R176.reuse, R38, R52 ;  /* 0x00000026b0b8723c */ /* 0x040ff00000081034 */
[C---:B------:R-:W-:Y:S08]  /*94c0*/  HMMA.1688.F32.TF32 R8, R176.reuse, R34, R56 ;  /* 0x00000022b008723c */ /* 0x040ff00000081038 */
[C---:B------:R-:W-:Y:S08]  /*94d0*/  HMMA.1688.F32.TF32 R200, R176.reuse, R6, R20 ;  /* 0x00000006b0c8723c */ /* 0x040ff00000081014 */
[----:B------:R-:W-:Y:S08]  /*94e0*/  HMMA.1688.F32.TF32 R196, R176, R50, R12 ;  /* 0x00000032b0c4723c */ /* 0x000ff0000008100c */
[C---:B--2---:R-:W-:Y:S08]  /*94f0*/  HMMA.1688.F32.TF32 R68, R164.reuse, R4, R68 ;  /* 0x00000004a444723c */ /* 0x044ff00000081044 */
[C---:B------:R-:W-:Y:S08]  /*9500*/  HMMA.1688.F32.TF32 R72, R164.reuse, R48, R72 ;  /* 0x00000030a448723c */ /* 0x040ff00000081048 */
[C---:B------:R-:W-:Y:S08]  /*9510*/  HMMA.1688.F32.TF32 R76, R164.reuse, R44, R76 ;  /* 0x0000002ca44c723c */ /* 0x040ff0000008104c */
[C---:B------:R-:W-:Y:S08]  /*9520*/  HMMA.1688.F32.TF32 R80, R164.reuse, R40, R80 ;  /* 0x00000028a450723c */ /* 0x040ff00000081050 */
[C---:B------:R-:W-:Y:S08]  /*9530*/  HMMA.1688.F32.TF32 R84, R164.reuse, R36, R84 ;  /* 0x00000024a454723c */ /* 0x040ff00000081054 */
[C---:B------:R-:W-:Y:S08]  /*9540*/  HMMA.1688.F32.TF32 R88, R164.reuse, R32, R88 ;  /* 0x00000020a458723c */ /* 0x040ff00000081058 */
[C---:B------:R-:W-:Y:S08]  /*9550*/  HMMA.1688.F32.TF32 R92, R164.reuse, R28, R92 ;  /* 0x0000001ca45c723c */ /* 0x040ff0000008105c */
[----:B------:R-:W-:Y:S01]  /*9560*/  HMMA.1688.F32.TF32 R96, R164, R24, R96 ;  /* 0x00000018a460723c */ /* 0x000fe20000081060 */
[----:B------:R-:W-:Y:S04]  /*9570*/  LDS R164, [R0+0x200] ;  /* 0x0002000000a47984 */ /* 0x000fe80000000800 */
[----:B------:R-:W-:Y:S03]  /*9580*/  LDS R166, [R0+0x1200] ;  /* 0x0012000000a67984 */ /* 0x000fe60000000800 */
[C---:B------:R-:W-:Y:S01]  /*9590*/  HMMA.1688.F32.TF32 R172, R208.reuse, R6, R68 ;  /* 0x00000006d0ac723c */ /* 0x040fe20000081044 */
[----:B------:R-:W-:Y:S04]  /*95a0*/  LDS R165, [R188+0x200] ;  /* 0x00020000bca57984 */ /* 0x000fe80000000800 */
[----:B------:R-:W1:Y:S03]  /*95b0*/  LDS R167, [R188+0x1200] ;  /* 0x00120000bca77984 */ /* 0x000e660000000800 */
[C---:B------:R-:W-:Y:S08]  /*95c0*/  HMMA.1688.F32.TF32 R52, R208.reuse, R50, R72 ;  /* 0x00000032d034723c */ /* 0x040ff00000081048 */
[C---:B------:R-:W-:Y:S08]  /*95d0*/  HMMA.1688.F32.TF32 R56, R208.reuse, R46, R76 ;  /* 0x0000002ed038723c */ /* 0x040ff0000008104c */
[C---:B------:R-:W-:Y:S08]  /*95e0*/  HMMA.1688.F32.TF32 R80, R208.reuse, R42, R80 ;  /* 0x0000002ad050723c */ /* 0x040ff00000081050 */
[C---:B------:R-:W-:Y:S08]  /*95f0*/  HMMA.1688.F32.TF32 R84, R208.reuse, R38, R84 ;  /* 0x00000026d054723c */ /* 0x040ff00000081054 */
[----:B------:R-:W-:Y:S08]  /*9600*/  HMMA.1688.F32.TF32 R88, R208, R34, R88 ;  /* 0x00000022d058723c */ /* 0x000ff00000081058 */
[C---:B-1----:R-:W-:Y:S08]  /*9610*/  HMMA.1688.F32.TF32 R100, R164.reuse, R4, R100 ;  /* 0x00000004a464723c */ /* 0x042ff00000081064 */
        /* <DEDUP_REMOVED lines=12> */
[----:B------:R-:W-:Y:S07]  /*96e0*/  HMMA.1688.F32.TF32 R96, R208, R26, R96 ;  /* 0x0000001ad060723c */ /* 0x000fee0000081060 */
[----:B------:R-:W-:Y:S01]  /*96f0*/  LOP3.LUT R211, R0, 0x20, RZ, 0x3c, !PT ;  /* 0x0000002000d37812 */ /* 0x000fe200078e3cff */
[----:B------:R-:W-:Y:S01]  /*9700*/  HMMA.1688.F32.TF32 R180, R176, R30, R60 ;  /* 0x0000001eb0b4723c */ /* 0x000fe2000008103c */
[----:B------:R-:W-:-:S05]  /*9710*/  LOP3.LUT R210, R3, 0x40, RZ, 0x3c, !PT ;  /* 0x0000004003d27812 */ /* 0x000fca00078e3cff */
[----:B------:R-:W-:Y:S02]  /*9720*/  LDSM.16.M88.4 R20, [R210+0x12000] ;  /* 0x01200000d214783b */ /* 0x000fe40000000200 */
[C---:B------:R-:W-:Y:S02]  /*9730*/  HMMA.1688.F32.TF32 R100, R168.reuse, R6, R100 ;  /* 0x00000006a864723c */ /* 0x040fe40000081064 */
[----:B------:R-:W-:Y:S06]  /*9740*/  LDSM.16.M88.4 R12, [R210+0x13000] ;  /* 0x01300000d20c783b */ /* 0x000fec0000000200 */
[C---:B------:R-:W-:Y:S08]  /*9750*/  HMMA.1688.F32.TF32 R104, R168.reuse, R50, R104 ;  /* 0x00000032a868723c */ /* 0x040ff00000081068 */
[----:B------:R-:W-:Y:S08]  /*9760*/  HMMA.1688.F32.TF32 R108, R168, R46, R108 ;  /* 0x0000002ea86c723c */ /* 0x000ff0000008106c */
[C---:B-1----:R-:W-:Y:S08]  /*9770*/  HMMA.1688.F32.TF32 R132, R164.reuse, R4, R132 ;  /* 0x00000004a484723c */ /* 0x042ff00000081084 */
[C---:B------:R-:W-:Y:S08]  /*9780*/  HMMA.1688.F32.TF32 R136, R164.reuse, R48, R136 ;  /* 0x00000030a488723c */ /* 0x040ff00000081088 */
[C---:B------:R-:W-:Y:S01]  /*9790*/  HMMA.1688.F32.TF32 R140, R164.reuse, R44, R140 ;  /* 0x0000002ca48c723c */ /* 0x040fe2000008108c */
[----:B------:R-:W-:Y:S04]  /*97a0*/  LDS R44, [R0+0x4000] ;  /* 0x00400000002c7984 */ /* 0x000fe80000000800 */
[----:B------:R-:W-:Y:S03]  /*97b0*/  LDS R45, [R211+0x4000] ;  /* 0x00400000d32d7984 */ /* 0x000fe60000000800 */
        /* <DEDUP_REMOVED lines=9> */
[----:B------:R1:W2:Y:S03]  /*9850*/  LDS R163, [R188+0x3300] ;  /* 0x00330000bca37984 */ /* 0x0002a60000000800 */
[----:B------:R-:W-:Y:S08]  /*9860*/  HMMA.1688.F32.TF32 R116, R168, R38, R116 ;  /* 0x00000026a874723c */ /* 0x000ff00000081074 */
[----:B-1----:R-:W-:Y:S01]  /*9870*/  HMMA.1688.F32.TF32 R188, R176, R42, R16 ;  /* 0x0000002ab0bc723c */ /* 0x002fe20000081010 */
[----:B------:R-:W-:Y:S07]  /*9880*/  LDSM.16.M88.4 R16, [R210+0x12800] ;  /* 0x01280000d210783b */ /* 0x000fee0000000200 */
[C---:B------:R-:W-:Y:S08]  /*9890*/  HMMA.1688.F32.TF32 R120, R168.reuse, R34, R120 ;  /* 0x00000022a878723c */ /* 0x040ff00000081078 */
[C---:B------:R-:W-:Y:S08]  /*98a0*/  HMMA.1688.F32.TF32 R124, R168.reuse, R30, R124 ;  /* 0x0000001ea87c723c */ /* 0x040ff0000008107c */
[-C--:B------:R-:W-:Y:S08]  /*98b0*/  HMMA.1688.F32.TF32 R128, R168, R26.reuse, R128 ;  /* 0x0000001aa880723c */ /* 0x080ff00000081080 */
[----:B------:R-:W-:Y:S08]  /*98c0*/  HMMA.1688.F32.TF32 R176, R176, R26, R64 ;  /* 0x0000001ab0b0723c */ /* 0x000ff00000081040 */
[C---:B--2---:R-:W-:Y:S01]  /*98d0*/  HMMA.1688.F32.TF32 R132, R160.reuse, R6, R132 ;  /* 0x00000006a084723c */ /* 0x044fe20000081084 */
[----:B------:R-:W-:Y:S07]  /*98e0*/  LDSM.16.M88.4 R4, [R210+0x13800] ;  /* 0x01380000d204783b */ /* 0x000fee0000000200 */
[C---:B------:R-:W-:Y:S08]  /*98f0*/  HMMA.1688.F32.TF32 R136, R160.reuse, R50, R136 ;  /* 0x00000032a088723c */ /* 0x040ff00000081088 */
[C---:B------:R-:W-:Y:S01]  /*9900*/  HMMA.1688.F32.TF32 R140, R160.reuse, R46, R140 ;  /* 0x0000002ea08c723c */ /* 0x040fe2000008108c */
[----:B------:R-:W-:Y:S04]  /*9910*/  LDS R46, [R0+0x5000] ;  /* 0x00500000002e7984 */ /* 0x000fe80000000800 */
[----:B------:R-:W1:Y:S03]  /*9920*/  LDS R47, [R211+0x5000] ;  /* 0x00500000d32f7984 */ /* 0x000e660000000800 */
[C---:B------:R-:W-:Y:S08]  /*9930*/  HMMA.1688.F32.TF32 R144, R160.reuse, R42, R144 ;  /* 0x0000002aa090723c */ /* 0x040ff00000081090 */
[C---:B------:R-:W-:Y:S01]  /*9940*/  HMMA.1688.F32.TF32 R148, R160.reuse, R38, R148 ;  /* 0x00000026a094723c */ /* 0x040fe20000081094 */
[----:B------:R-:W2:Y:S07]  /*9950*/  LDSM.16.M88.4 R36, [R210+0x10000] ;  /* 0x01000000d224783b */ /* 0x000eae0000000200 */
[C---:B------:R-:W-:Y:S01]  /*9960*/  HMMA.1688.F32.TF32 R152, R160.reuse, R34, R152 ;  /* 0x00000022a098723c */ /* 0x040fe20000081098 */
[----:B------:R-:W3:Y:S07]  /*9970*/  LDSM.16.M88.4 R32, [R210+0x10800] ;  /* 0x01080000d220783b */ /* 0x000eee0000000200 */
[C---:B------:R-:W-:Y:S01]  /*9980*/  HMMA.1688.F32.TF32 R156, R160.reuse, R30, R156 ;  /* 0x0000001ea09c723c */ /* 0x040fe2000008109c */
[----:B------:R-:W4:Y:S07]  /*9990*/  LDSM.16.M88.4 R28, [R210+0x11000] ;  /* 0x01100000d21c783b */ /* 0x000f2e0000000200 */
[----:B------:R-:W-:Y:S01]  /*99a0*/  HMMA.1688.F32.TF32 R168, R160, R26, R164 ;  /* 0x0000001aa0a8723c */ /* 0x000fe200000810a4 */
[----:B------:R-:W5:Y:S04]  /*99b0*/  LDSM.16.M88.4 R24, [R210+0x11800] ;  /* 0x01180000d218783b */ /* 0x000f680000000200 */
[----:B------:R-:W-:Y:S03]  /*99c0*/  LDS R160, [R0+0x4100] ;  /* 0x0041000000a07984 */ /* 0x000fe60000000800 */
[C---:B-1----:R-:W-:Y:S01]  /*99d0*/  HMMA.1688.F32.TF32 R68, R44.reuse, R20, R184 ;  /* 0x000000142c44723c */ /* 0x042fe200000810b8 */
[----:B------:R-:W-:Y:S04]  /*99e0*/  LDS R162, [R0+0x5100] ;  /* 0x0051000000a27984 */ /* 0x000fe80000000800 */
[----:B------:R-:W-:Y:S03]  /*99f0*/  LDS R161, [R211+0x4100] ;  /* 0x00410000d3a17984 */ /* 0x000fe60000000800 */
[C---:B------:R-:W-:Y:S01]  /*9a00*/  HMMA.1688.F32.TF32 R8, R44.reuse, R16, R8 ;  /* 0x000000102c08723c */ /* 0x040fe20000081008 */
[----:B------:R-:W1:Y:S07]  /*9a10*/  LDS R163, [R211+0x5100] ;  /* 0x00510000d3a37984 */ /* 0x000e6e0000000800 */
[C---:B--2---:R-:W-:Y:S08]  /*9a20*/  HMMA.1688.F32.TF32 R76, R44.reuse, R36, R200 ;  /* 0x000000242c4c723c */ /* 0x044ff000000810c8 */
[C---:B---3--:R-:W-:Y:S01]  /*9a30*/  HMMA.1688.F32.TF32 R64, R44.reuse, R32, R196 ;  /* 0x000000202c40723c */ /* 0x048fe200000810c4 */
[----:B------:R-:W-:Y:S04]  /*9a40*/  LDS R196, [R0+0x6000] ;  /* 0x0060000000c47984 */ /* 0x000fe80000000800 */
[----:B------:R-:W-:Y:S03]  /*9a50*/  LDS R198, [R0+0x7000] ;  /* 0x0070000000c67984 */ /* 0x000fe60000000800 */
[C---:B----4-:R-:W-:Y:S01]  /*9a60*/  HMMA.1688.F32.TF32 R60, R44.reuse, R28, R192 ;  /* 0x0000001c2c3c723c */ /* 0x050fe200000810c0 */
[----:B------:R-:W-:Y:S04]  /*9a70*/  LDS R197, [R211+0x6000] ;  /* 0x00600000d3c57984 */ /* 0x000fe80000000800 */
[----:B------:R-:W-:Y:S03]  /*9a80*/  LDS R199, [R211+0x7000] ;  /* 0x00700000d3c77984 */ /* 0x000fe60000000800 */
[C---:B-----5:R-:W-:Y:S01]  /*9a90*/  HMMA.1688.F32.TF32 R72, R44.reuse, R24, R188 ;  /* 0x000000182c48723c */ /* 0x060fe200000810bc */
[----:B------:R-:W-:Y:S04]  /*9aa0*/  LDS R192, [R0+0x6100] ;  /* 0x0061000000c07984 */ /* 0x000fe80000000800 */
[----:B------:R-:W-:Y:S03]  /*9ab0*/  LDS R194, [R0+0x7100] ;  /* 0x0071000000c27984 */ /* 0x000fe60000000800 */
[----:B------:R-:W-:Y:S01]  /*9ac0*/  HMMA.1688.F32.TF32 R40, R44, R12, R180 ;  /* 0x0000000c2c28723c */ /* 0x000fe200000810b4 */
[----:B------:R-:W-:Y:S04]  /*9ad0*/  LDS R193, [R211+0x6100] ;  /* 0x00610000d3c17984 */ /* 0x000fe80000000800 */
[----:B------:R-:W-:Y:S03]  /*9ae0*/  LDS R195, [R211+0x7100] ;  /* 0x00710000d3c37984 */ /* 0x000fe60000000800 */
[C---:B-1----:R-:W-:Y:S01]  /*9af0*/  HMMA.1688.F32.TF32 R48, R160.reuse, R36, R172 ;  /* 0x00000024a030723c */ /* 0x042fe200000810ac */
        /* <DEDUP_REMOVED lines=13> */
[----:B-1----:R-:W-:Y:S01]  /*9bd0*/  HMMA.1688.F32.TF32 R164, R172, R32, R136 ;  /* 0x00000020aca4723c */ /* 0x002fe20000081088 */
[----:B------:R-:W-:Y:S04]  /*9be0*/  LDS R161, [R211+0x4200] ;  /* 0x00420000d3a17984 */ /* 0x000fe80000000800 */
[----:B------:R-:W1:Y:S03]  /*9bf0*/  LDS R163, [R211+0x5200] ;  /* 0x00520000d3a37984 */ /* 0x000e660000000800 */
[----:B------:R-:W-:Y:S01]  /*9c00*/  HMMA.1688.F32.TF32 R44, R44, R4, R176 ;  /* 0x000000042c2c723c */ /* 0x000fe200000810b0 */
[----:B------:R-:W-:Y:S04]  /*9c10*/  LDS R136, [R0+0x6300] ;  /* 0x0063000000887984 */ /* 0x000fe80000000800 */
[----:B------:R-:W-:Y:S03]  /*9c20*/  LDS R138, [R0+0x7300] ;  /* 0x00730000008a7984 */ /* 0x000fe60000000800 */
[C---:B------:R-:W-:Y:S01]  /*9c30*/  HMMA.1688.F32.TF32 R140, R172.reuse, R28, R140 ;  /* 0x0000001cac8c723c */ /* 0x040fe2000008108c */
[----:B------:R-:W-:Y:S04]  /*9c40*/  LDS R137, [R211+0x6300] ;  /* 0x00630000d3897984 */ /* 0x000fe80000000800 */
[----:B------:R-:W-:Y:S03]  /*9c50*/  LDS R139, [R211+0x7300] ;  /* 0x00730000d38b7984 */ /* 0x000fe60000000800 */
        /* <DEDUP_REMOVED lines=10> */
[----:B------:R-:W-:Y:S08]  /*9d00*/  HMMA.1688.F32.TF32 R128, R160, R4, R128 ;  /* 0x00000004a080723c */ /* 0x000ff00000081080 */
[C---:B------:R-:W-:Y:S08]  /*9d10*/  HMMA.1688.F32.TF32 R160, R172.reuse, R36, R132 ;  /* 0x00000024aca0723c */ /* 0x040ff00000081084 */
[C---:B------:R-:W-:Y:S01]  /*9d20*/  HMMA.1688.F32.TF32 R132, R172.reuse, R4, R168 ;  /* 0x00000004ac84723c */ /* 0x040fe200000810a8 */
[----:B------:R-:W-:Y:S04]  /*9d30*/  LDS R168, [R0+0x6200] ;  /* 0x0062000000a87984 */ /* 0x000fe80000000800 */
[----:B------:R-:W-:Y:S03]  /*9d40*/  LDS R170, [R0+0x7200] ;  /* 0x0072000000aa7984 */ /* 0x000fe60000000800 */
[----:B------:R-:W-:Y:S01]  /*9d50*/  HMMA.1688.F32.TF32 R156, R172, R12, R156 ;  /* 0x0000000cac9c723c */ /* 0x000fe2000008109c */
[----:B------:R-:W-:Y:S04]  /*9d60*/  LDS R169, [R211+0x6200] ;  /* 0x00620000d3a97984 */ /* 0x000fe80000000800 */
[----:B------:R-:W1:Y:S03]  /*9d70*/  LDS R171, [R211+0x7200] ;  /* 0x00720000d3ab7984 */ /* 0x000e660000000800 */
[C---:B------:R-:W-:Y:S08]  /*9d80*/  HMMA.1688.F32.TF32 R180, R196.reuse, R30, R60 ;  /* 0x0000001ec4b4723c */ /* 0x040ff0000008103c */
        /* <DEDUP_REMOVED lines=17> */
[C---:B-1----:R-:W-:Y:S01]  /*9ea0*/  HMMA.1688.F32.TF32 R100, R168.reuse, R38, R100 ;  /* 0x00000026a864723c */ /* 0x042fe20000081064 */
[----:B------:R-:W-:Y:S04]  /*9eb0*/  LDS R193, [R211+0xe000] ;  /* 0x00e00000d3c17984 */ /* 0x000fe80000000800 */
[----:B------:R-:W-:Y:S03]  /*9ec0*/  LDS R195, [R211+0xf000] ;  /* 0x00f00000d3c37984 */ /* 0x000fe60000000800 */
        /* <DEDUP_REMOVED lines=10> */
[----:B------:R-:W-:Y:S04]  /*9f70*/  LDSM.16.M88.4 R160, [R3+0x13880] ;  /* 0x0138800003a0783b */ /* 0x000fe80000000200 */
[----:B------:R-:W-:Y:S03]  /*9f80*/  LDS R169, [R211+0x8100] ;  /* 0x00810000d3a97984 */ /* 0x000fe60000000800 */
[C---:B------:R-:W-:Y:S01]  /*9f90*/  HMMA.1688.F32.TF32 R32, R136.reuse, R34, R164 ;  /* 0x000000228820723c */ /* 0x040fe200000810a4 */
[----:B------:R-:W-:Y:S04]  /*9fa0*/  LDS R164, [R0+0x8000] ;  /* 0x0080000000a47984 */ /* 0x000fe80000000800 */
[----:B------:R-:W-:Y:S03]  /*9fb0*/  LDS R166, [R0+0x9000] ;  /* 0x0090000000a67984 */ /* 0x000fe60000000800 */
[C---:B------:R-:W-:Y:S01]  /*9fc0*/  HMMA.1688.F32.TF32 R28, R136.reuse, R30, R140 ;  /* 0x0000001e881c723c */ /* 0x040fe2000008108c */
[----:B------:R-:W-:Y:S04]  /*9fd0*/  LDS R165, [R211+0x8000] ;  /* 0x00800000d3a57984 */ /* 0x000fe80000000800 */
[----:B------:R-:W1:Y:S03]  /*9fe0*/  LDS R167, [R211+0x9000] ;  /* 0x00900000d3a77984 */ /* 0x000e660000000800 */
[C---:B------:R-:W-:Y:S01]  /*9ff0*/  HMMA.1688.F32.TF32 R24, R136.reuse, R26, R144 ;  /* 0x0000001a8818723c */ /* 0x040fe20000081090 */
[----:B------:R-:W2:Y:S04]  /*a000*/  LDSM.16.M88.4 R140, [R3+0x11080] ;  /* 0x01108000038c783b */ /* 0x000ea80000000200 */
[----:B------:R-:W3:Y:S03]  /*a010*/  LDSM.16.M88.4 R144, [R3+0x11880] ;  /* 0x011880000390783b */ /* 0x000ee60000000200 */
[C---:B------:R-:W-:Y:S01]  /*a020*/  HMMA.1688.F32.TF32 R20, R136.reuse, R22, R148 ;  /* 0x000000168814723c */ /* 0x040fe20000081094 */
[----:B------:R-:W4:Y:S04]  /*a030*/  LDSM.16.M88.4 R148, [R3+0x12080] ;  /* 0x012080000394783b */ /* 0x000f280000000200 */
[----:B------:R-:W-:Y:S03]  /*a040*/  LDS R171, [R211+0x9100] ;  /* 0x00910000d3ab7984 */ /* 0x000fe60000000800 */
[C---:B------:R-:W-:Y:S01]  /*a050*/  HMMA.1688.F32.TF32 R16, R136.reuse, R18, R152 ;  /* 0x000000128810723c */ /* 0x040fe20000081098 */
[----:B------:R-:W5:Y:S07]  /*a060*/  LDSM.16.M88.4 R152, [R3+0x12880] ;  /* 0x012880000398783b */ /* 0x000f6e0000000200 */
[C---:B------:R-:W-:Y:S01]  /*a070*/  HMMA.1688.F32.TF32 R12, R136.reuse, R14, R156 ;  /* 0x0000000e880c723c */ /* 0x040fe2000008109c */
[----:B------:R-:W-:Y:S07]  /*a080*/  LDSM.16.M88.4 R156, [R3+0x13080] ;  /* 0x01308000039c783b */ /* 0x000fee0000000200 */
[----:B------:R-:W-:Y:S01]  /*a090*/  HMMA.1688.F32.TF32 R4, R136, R6, R132 ;  /* 0x000000068804723c */ /* 0x000fe20000081084 */
[----:B------:R-:W5:Y:S04]  /*a0a0*/  LDSM.16.M88.4 R132, [R3+0x10080] ;  /* 0x010080000384783b */ /* 0x000f680000000200 */
[----:B------:R-:W5:Y:S03]  /*a0b0*/  LDSM.16.M88.4 R136, [R3+0x10880] ;  /* 0x010880000388783b */ /* 0x000f660000000200 */
[C---:B-1----:R-:W-:Y:S08]  /*a0c0*/  HMMA.1688.F32.TF32 R68, R164.reuse, R160, R68 ;  /* 0x000000a0a444723c */ /* 0x042ff00000081044 */
[C---:B--2---:R-:W-:Y:S01]  /*a0d0*/  HMMA.1688.F32.TF32 R48, R164.reuse, R140, R180 ;  /* 0x0000008ca430723c */ /* 0x044fe200000810b4 */
[----:B------:R-:W-:Y:S04]  /*a0e0*/  LDS R180, [R0+0xa000] ;  /* 0x00a0000000b47984 */ /* 0x000fe80000000800 */
[----:B------:R-:W-:Y:S03]  /*a0f0*/  LDS R182, [R0+0xb000] ;  /* 0x00b0000000b67984 */ /* 0x000fe60000000800 */
        /* <DEDUP_REMOVED lines=9> */
[C---:B------:R-:W-:Y:S01]  /*a190*/  HMMA.1688.F32.TF32 R40, R164.reuse, R132, R188 ;  /* 0x00000084a428723c */ /* 0x040fe200000810bc */
[----:B------:R-:W-:Y:S04]  /*a1a0*/  LDS R188, [R0+0xe100] ;  /* 0x00e1000000bc7984 */ /* 0x000fe80000000800 */
[----:B------:R-:W-:Y:S03]  /*a1b0*/  LDS R190, [R0+0xf100] ;  /* 0x00f1000000be7984 */ /* 0x000fe60000000800 */
[C---:B------:R-:W-:Y:S01]  /*a1c0*/  HMMA.1688.F32.TF32 R44, R164.reuse, R136, R184 ;  /* 0x00000088a42c723c */ /* 0x040fe200000810b8 */
[----:B------:R-:W-:Y:S04]  /*a1d0*/  LDS R189, [R211+0xe100] ;  /* 0x00e10000d3bd7984 */ /* 0x000fe80000000800 */
[----:B------:R-:W-:Y:S03]  /*a1e0*/  LDS R191, [R211+0xf100] ;  /* 0x00f10000d3bf7984 */ /* 0x000fe60000000800 */
[----:B------:R-:W-:Y:S08]  /*a1f0*/  HMMA.1688.F32.TF32 R64, R164, R156, R64 ;  /* 0x0000009ca440723c */ /* 0x000ff00000081040 */
[C---:B------:R-:W-:Y:S01]  /*a200*/  HMMA.1688.F32.TF32 R164, R168.reuse, R140, R8 ;  /* 0x0000008ca8a4723c */ /* 0x040fe20000081008 */
        /* <DEDUP_REMOVED lines=17> */
[-C--:B------:R-:W-:Y:S01]  /*a320*/  HMMA.1688.F32.TF32 R128, R8, R160.reuse, R128 ;  /* 0x000000a00880723c */ /* 0x080fe20000081080 */
[----:B------:R-:W-:Y:S04]  /*a330*/  LDS R8, [R0+0x8300] ;  /* 0x0083000000087984 */ /* 0x000fe80000000800 */
[----:B------:R-:W-:Y:S03]  /*a340*/  LDS R10, [R0+0x9300] ;  /* 0x00930000000a7984 */ /* 0x000fe60000000800 */
[----:B------:R-:W-:Y:S01]  /*a350*/  HMMA.1688.F32.TF32 R96, R168, R160, R96 ;  /* 0x000000a0a860723c */ /* 0x000fe20000081060 */
[----:B------:R-:W-:Y:S04]  /*a360*/  LDS R9, [R211+0x8300] ;  /* 0x00830000d3097984 */ /* 0x000fe80000000800 */
[----:B------:R-:W1:Y:S03]  /*a370*/  LDS R11, [R211+0x9300] ;  /* 0x00930000d30b7984 */ /* 0x000e660000000800 */
[C---:B------:R-:W-:Y:S01]  /*a380*/  HMMA.1688.F32.TF32 R172, R180.reuse, R134, R40 ;  /* 0x00000086b4ac723c */ /* 0x040fe20000081028 */
[----:B------:R-:W-:Y:S04]  /*a390*/  LDS R168, [R0+0xa200] ;  /* 0x00a2000000a87984 */ /* 0x000fe80000000800 */
[----:B------:R-:W-:Y:S03]  /*a3a0*/  LDS R170, [R0+0xb200] ;  /* 0x00b2000000aa7984 */ /* 0x000fe60000000800 */
[C---:B------:R-:W-:Y:S01]  /*a3b0*/  HMMA.1688.F32.TF32 R40, R180.reuse, R138, R44 ;  /* 0x0000008ab428723c */ /* 0x040fe2000008102c */
[----:B------:R-:W-:Y:S04]  /*a3c0*/  LDS R169, [R211+0xa200] ;  /* 0x00a20000d3a97984 */ /* 0x000fe80000000800 */
[----:B------:R-:W2:Y:S03]  /*a3d0*/  LDS R171, [R211+0xb200] ;  /* 0x00b20000d3ab7984 */ /* 0x000ea60000000800 */
        /* <DEDUP_REMOVED lines=17> */
[----:B------:R-:W-:Y:S08]  /*a4f0*/  HMMA.1688.F32.TF32 R64, R180, R162, R68 ;  /* 0x000000a2b440723c */ /* 0x000ff00000081044 */
[C---:B------:R-:W-:Y:S08]  /*a500*/  HMMA.1688.F32.TF32 R68, R176.reuse, R134, R72 ;  /* 0x00000086b044723c */ /* 0x040ff00000081048 */
[C---:B------:R-:W-:Y:S08]  /*a510*/  HMMA.1688.F32.TF32 R72, R176.reuse, R138, R76 ;  /* 0x0000008ab048723c */ /* 0x040ff0000008104c */
[C---:B------:R-:W-:Y:S01]  /*a520*/  HMMA.1688.F32.TF32 R76, R176.reuse, R142, R164 ;  /* 0x0000008eb04c723c */ /* 0x040fe200000810a4 */
[----:B------:R-:W-:Y:S04]  /*a530*/  LDS R164, [R0+0xc000] ;  /* 0x00c0000000a47984 */ /* 0x000fe80000000800 */
[----:B------:R-:W-:Y:S03]  /*a540*/  LDS R166, [R0+0xd000] ;  /* 0x00d0000000a67984 */ /* 0x000fe60000000800 */
[C---:B------:R-:W-:Y:S01]  /*a550*/  HMMA.1688.F32.TF32 R80, R176.reuse, R146, R80 ;  /* 0x00000092b050723c */ /* 0x040fe20000081050 */
[----:B------:R-:W-:Y:S04]  /*a560*/  LDS R165, [R211+0xc000] ;  /* 0x00c00000d3a57984 */ /* 0x000fe80000000800 */
[----:B------:R-:W-:Y:S03]  /*a570*/  LDS R167, [R211+0xd000] ;  /* 0x00d00000d3a77984 */ /* 0x000fe60000000800 */
        /* <DEDUP_REMOVED lines=17> */
[C---:B------:R-:W-:Y:S01]  /*a690*/  HMMA.1688.F32.TF32 R136, R8.reuse, R138, R32 ;  /* 0x0000008a0888723c */ /* 0x040fe20000081020 */
[----:B------:R-:W-:Y:S07]  /*a6a0*/  LDSM.16.M88.4 R32, [R210+0x13880] ;  /* 0x01388000d220783b */ /* 0x000fee0000000200 */
[C---:B------:R-:W-:Y:S01]  /*a6b0*/  HMMA.1688.F32.TF32 R140, R8.reuse, R142, R28 ;  /* 0x0000008e088c723c */ /* 0x040fe2000008101c */
[----:B------:R-:W1:Y:S07]  /*a6c0*/  LDSM.16.M88.4 R28, [R210+0x13080] ;  /* 0x01308000d21c783b */ /* 0x000e6e0000000200 */
[C---:B------:R-:W-:Y:S01]  /*a6d0*/  HMMA.1688.F32.TF32 R144, R8.reuse, R146, R24 ;  /* 0x000000920890723c */ /* 0x040fe20000081018 */
[----:B------:R-:W2:Y:S07]  /*a6e0*/  LDSM.16.M88.4 R24, [R210+0x12880] ;  /* 0x01288000d218783b */ /* 0x000eae0000000200 */
[C---:B------:R-:W-:Y:S01]  /*a6f0*/  HMMA.1688.F32.TF32 R148, R8.reuse, R150, R20 ;  /* 0x000000960894723c */ /* 0x040fe20000081014 */
[----:B------:R-:W3:Y:S07]  /*a700*/  LDSM.16.M88.4 R20, [R210+0x12080] ;  /* 0x01208000d214783b */ /* 0x000eee0000000200 */
[C---:B------:R-:W-:Y:S01]  /*a710*/  HMMA.1688.F32.TF32 R152, R8.reuse, R154, R16 ;  /* 0x0000009a0898723c */ /* 0x040fe20000081010 */
[----:B------:R-:W4:Y:S07]  /*a720*/  LDSM.16.M88.4 R16, [R210+0x11880] ;  /* 0x01188000d210783b */ /* 0x000f2e0000000200 */
[C---:B------:R-:W-:Y:S01]  /*a730*/  HMMA.1688.F32.TF32 R156, R8.reuse, R158, R12 ;  /* 0x0000009e089c723c */ /* 0x040fe2000008100c */
[----:B------:R-:W5:Y:S07]  /*a740*/  LDSM.16.M88.4 R12, [R210+0x11080] ;  /* 0x01108000d20c783b */ /* 0x000f6e0000000200 */
[----:B------:R-:W-:Y:S01]  /*a750*/  HMMA.1688.F32.TF32 R160, R8, R162, R4 ;  /* 0x000000a208a0723c */ /* 0x000fe20000081004 */
[----:B------:R-:W5:Y:S04]  /*a760*/  LDSM.16.M88.4 R4, [R210+0x10080] ;  /* 0x01008000d204783b */ /* 0x000f680000000200 */
[----:B------:R-:W5:Y:S03]  /*a770*/  LDSM.16.M88.4 R8, [R210+0x10880] ;  /* 0x01088000d208783b */ /* 0x000f660000000200 */
[C---:B-1----:R-:W-:Y:S08]  /*a780*/  HMMA.1688.F32.TF32 R60, R164.reuse, R28, R60 ;  /* 0x0000001ca43c723c */ /* 0x042ff0000008103c */
[C---:B--2---:R-:W-:Y:S08]  /*a790*/  HMMA.1688.F32.TF32 R56, R164.reuse, R24, R56 ;  /* 0x00000018a438723c */ /* 0x044ff00000081038 */
[C---:B---3--:R-:W-:Y:S08]  /*a7a0*/  HMMA.1688.F32.TF32 R52, R164.reuse, R20, R52 ;  /* 0x00000014a434723c */ /* 0x048ff00000081034 */
[C---:B----4-:R-:W-:Y:S08]  /*a7b0*/  HMMA.1688.F32.TF32 R48, R164.reuse, R16, R48 ;  /* 0x00000010a430723c */ /* 0x050ff00000081030 */
[C---:B-----5:R-:W-:Y:S08]  /*a7c0*/  HMMA.1688.F32.TF32 R44, R164.reuse, R12, R44 ;  /* 0x0000000ca42c723c */ /* 0x060ff0000008102c */
[C---:B------:R-:W-:Y:S08]  /*a7d0*/  HMMA.1688.F32.TF32 R36, R164.reuse, R4, R172 ;  /* 0x00000004a424723c */ /* 0x040ff000000810ac */
[C---:B------:R-:W-:Y:S08]  /*a7e0*/  HMMA.1688.F32.TF32 R40, R164.reuse, R8, R40 ;  /* 0x00000008a428723c */ /* 0x040ff00000081028 */
[----:B------:R-:W-:Y:S01]  /*a7f0*/  HMMA.1688.F32.TF32 R64, R164, R32, R64 ;  /* 0x00000020a440723c */ /* 0x000fe20000081040 */
[----:B------:R-:W-:Y:S04]  /*a800*/  LDS R164, [R0+0xc100] ;  /* 0x00c1000000a47984 */ /* 0x000fe80000000800 */
[----:B------:R-:W-:Y:S04]  /*a810*/  LDS R166, [R0+0xd100] ;  /* 0x00d1000000a67984 */ /* 0x000fe80000000800 */
[----:B------:R-:W-:Y:S04]  /*a820*/  LDS R165, [R211+0xc100] ;  /* 0x00c10000d3a57984 */ /* 0x000fe80000000800 */
[----:B------:R-:W1:Y:S02]  /*a830*/  LDS R167, [R211+0xd100] ;  /* 0x00d10000d3a77984 */ /* 0x000e640000000800 */
        /* <DEDUP_REMOVED lines=24> */
[C---:B-1----:R-:W-:Y:S02]  /*a9c0*/  HMMA.1688.F32.TF32 R136, R164.reuse, R8, R136 ;  /* 0x00000008a488723c */ /* 0x042fe40000081088 */
[----:B------:R-:W2:Y:S06]  /*a9d0*/  LDL.LU R8, [R1+0x28] ;  /* 0x0000280001087983 */ /* 0x000eac0000300800 */
[C---:B------:R-:W-:Y:S08]  /*a9e0*/  HMMA.1688.F32.TF32 R132, R164.reuse, R4, R132 ;  /* 0x00000004a484723c */ /* 0x040ff00000081084 */
[C---:B------:R-:W-:Y:S01]  /*a9f0*/  HMMA.1688.F32.TF32 R140, R164.reuse, R12, R140 ;  /* 0x0000000ca48c723c */ /* 0x040fe2000008108c */
[----:B------:R-:W3:Y:S07]  /*aa00*/  LDL.LU R13, [R1+0x24] ;  /* 0x00002400010d7983 */ /* 0x000eee0000300800 */
        /* <DEDUP_REMOVED lines=8> */
[----:B------:R-:W1:Y:S01]  /*aa90*/  LDS R167, [R211+0xf200] ;  /* 0x00f20000d3a77984 */ /* 0x000e620000000800 */
[-C--:B------:R-:W-:Y:S08]  /*aaa0*/  HMMA.1688.F32.TF32 R180, R192, R10.reuse, R40 ;  /* 0x0000000ac0b4723c */ /* 0x080ff00000081028 */
[-C--:B------:R-:W-:Y:S08]  /*aab0*/  HMMA.1688.F32.TF32 R72, R188, R10.reuse, R72 ;  /* 0x0000000abc48723c */ /* 0x080ff00000081048 */
[----:B------:R-:W-:Y:S08]  /*aac0*/  HMMA.1688.F32.TF32 R136, R168, R10, R136 ;  /* 0x0000000aa888723c */ /* 0x000ff00000081088 */
[-C--:B------:R-:W-:Y:S08]  /*aad0*/  HMMA.1688.F32.TF32 R176, R192, R14.reuse, R44 ;  /* 0x0000000ec0b0723c */ /* 0x080ff0000008102c */
[----:B------:R-:W-:Y:S08]  /*aae0*/  HMMA.1688.F32.TF32 R76, R188, R14, R76 ;  /* 0x0000000ebc4c723c */ /* 0x000ff0000008104c */
[C---:B-1----:R-:W-:Y:S01]  /*aaf0*/  HMMA.1688.F32.TF32 R104, R164.reuse, R10, R104 ;  /* 0x0000000aa468723c */ /* 0x042fe20000081068 */
[----:B------:R-:W4:Y:S07]  /*ab00*/  LDL.LU R10, [R1+0x2c] ;  /* 0x00002c00010a7983 */ /* 0x000f2e0000300800 */
[-C--:B------:R-:W-:Y:S08]  /*ab10*/  HMMA.1688.F32.TF32 R108, R164, R14.reuse, R108 ;  /* 0x0000000ea46c723c */ /* 0x080ff0000008106c */
[----:B------:R-:W-:Y:S01]  /*ab20*/  HMMA.1688.F32.TF32 R140, R168, R14, R140 ;  /* 0x0000000ea88c723c */ /* 0x000fe2000008108c */
[----:B------:R-:W5:Y:S04]  /*ab30*/  LDL.LU R15, [R1+0x30] ;  /* 0x00003000010f7983 */ /* 0x000f680000300800 */
[----:B------:R-:W5:Y:S01]  /*ab40*/  LDL.LU R11, [R1+0x34] ;  /* 0x00003400010b7983 */ /* 0x000f620000300800 */
[----:B------:R-:W-:-:S02]  /*ab50*/  IMAD.MOV.U32 R211, RZ, RZ, 0x3f ;  /* 0x0000003fffd37424 */ /* 0x000fc400078e00ff */
[----:B------:R-:W-:Y:S01]  /*ab60*/  IMAD.MOV.U32 R4, RZ, RZ, c[0x0][0x180] ;  /* 0x00006000ff047624 */ /* 0x000fe200078e00ff */
[----:B------:R-:W-:Y:S01]  /*ab70*/  HMMA.1688.F32.TF32 R184, R192, R6, R36 ;  /* 0x00000006c0b8723c */ /* 0x000fe20000081024 */
[----:B------:R-:W-:Y:S01]  /*ab80*/  IADD3 R217, P5, R217, R206, RZ ;  /* 0x000000ced9d97210 */ /* 0x000fe20007fbe0ff */
[----:B------:R-:W5:Y:S01]  /*ab90*/  LDL.LU R16, [R1+0x168] ;  /* 0x0001680001107983 */ /* 0x000f620000300800 */
[----:B------:R-:W-:-:S05]  /*aba0*/  IADD3 R211, R211, c[0x0][0x180], RZ ;  /* 0x00006000d3d37a10 */ /* 0x000fca0007ffe0ff */
[----:B------:R-:W-:Y:S01]  /*abb0*/  HMMA.1688.F32.TF32 R68, R188, R6, R68 ;  /* 0x00000006bc44723c */ /* 0x000fe20000081044 */
[----:B------:R-:W-:-:S07]  /*abc0*/  SHF.R.S32.HI R9, RZ, 0x1f, R211 ;  /* 0x0000001fff097819 */ /* 0x000fce00000114d3 */
[----:B------:R-:W-:Y:S01]  /*abd0*/  HMMA.1688.F32.TF32 R100, R164, R6, R100 ;  /* 0x00000006a464723c */ /* 0x000fe20000081064 */
[----:B------:R-:W-:-:S07]  /*abe0*/  LEA.HI R9, R9, R211, RZ, 0x6 ;  /* 0x000000d309097211 */ /* 0x000fce00078f30ff */
[----:B------:R-:W-:Y:S01]  /*abf0*/  HMMA.1688.F32.TF32 R132, R168, R6, R132 ;  /* 0x00000006a884723c */ /* 0x000fe20000081084 */
[----:B------:R-:W-:Y:S01]  /*ac00*/  SHF.R.S32.HI R9, RZ, 0x6, R9 ;  /* 0x00000006ff097819 */ /* 0x000fe20000011409 */
[--C-:B------:R-:W-:Y:S01]  /*ac10*/  IMAD.X R216, R216, 0x1, R2.reuse, P5 ;  /* 0x00000001d8d87824 */ /* 0x100fe200028e0602 */
[----:B------:R-:W5:Y:S02]  /*ac20*/  LDL.LU R12, [R1+0x16c] ;  /* 0x00016c00010c7983 */ /* 0x000f640000300800 */
[----:B------:R-:W-:Y:S02]  /*ac30*/  IADD3 R9, R9, -0x1, RZ ;  /* 0xffffffff09097810 */ /* 0x000fe40007ffe0ff */
[-C--:B------:R-:W-:Y:S01]  /*ac40*/  IADD3 R231, P5, R231, R206.reuse, RZ ;  /* 0x000000cee7e77210 */ /* 0x080fe20007fbe0ff */
[----:B------:R-:W5:Y:S04]  /*ac50*/  LDL.LU R21, [R1+0x170] ;  /* 0x0001700001157983 */ /* 0x000f680000300800 */
[--C-:B------:R-:W-:Y:S01]  /*ac60*/  IMAD.X R230, R230, 0x1, R2.reuse, P5 ;  /* 0x00000001e6e67824 */ /* 0x100fe200028e0602 */
[-C--:B------:R-:W-:Y:S01]  /*ac70*/  IADD3 R233, P5, R233, R206.reuse, RZ ;  /* 0x000000cee9e97210 */ /* 0x080fe20007fbe0ff */
[----:B------:R-:W5:Y:S04]  /*ac80*/  LDL.LU R20, [R1+0x174] ;  /* 0x0001740001147983 */ /* 0x000f680000300800 */
[--C-:B------:R-:W-:Y:S01]  /*ac90*/  IMAD.X R232, R232, 0x1, R2.reuse, P5 ;  /* 0x00000001e8e87824 */ /* 0x100fe200028e0602 */
[----:B------:R-:W-:Y:S01]  /*aca0*/  IADD3 R249, P5, R249, R206, RZ ;  /* 0x000000cef9f97210 */ /* 0x000fe20007fbe0ff */
[----:B------:R-:W-:Y:S04]  /*acb0*/  HMMA.1688.F32.TF32 R172, R192, R18, R48 ;  /* 0x00000012c0ac723c */ /* 0x000fe80000081030 */
[----:B------:R-:W-:-:S04]  /*acc0*/  IMAD.X R248, R248, 0x1, R2, P5 ;  /* 0x00000001f8f87824 */ /* 0x000fc800028e0602 */
[-C--:B------:R-:W-:Y:S08]  /*acd0*/  HMMA.1688.F32.TF32 R80, R188, R18.reuse, R80 ;  /* 0x00000012bc50723c */ /* 0x080ff00000081050 */
[-C--:B------:R-:W-:Y:S08]  /*ace0*/  HMMA.1688.F32.TF32 R112, R164, R18.reuse, R112 ;  /* 0x00000012a470723c */ /* 0x080ff00000081070 */
[----:B------:R-:W-:Y:S01]  /*acf0*/  HMMA.1688.F32.TF32 R144, R168, R18, R144 ;  /* 0x00000012a890723c */ /* 0x000fe20000081090 */
[----:B------:R-:W5:Y:S04]  /*ad00*/  LDL.LU R19, [R1+0x1a8] ;  /* 0x0001a80001137983 */ /* 0x000f680000300800 */
[----:B------:R-:W5:Y:S01]  /*ad10*/  LDL.LU R14, [R1+0x1ac] ;  /* 0x0001ac00010e7983 */ /* 0x000f620000300800 */
[----:B--2---:R-:W-:-:S05]  /*ad20*/  IADD3 R5, R8, 0x1, RZ ;  /* 0x0000000108057810 */ /* 0x004fca0007ffe0ff */
[----:B------:R-:W-:Y:S01]  /*ad30*/  IMAD R4, R5, -0x40, R4 ;  /* 0xffffffc005047824 */ /* 0x000fe200078e0204 */
[----:B------:R-:W-:Y:S02]  /*ad40*/  ISETP.GE.AND P0, PT, R8, R9, PT ;  /* 0x000000090800720c */ /* 0x000fe40003f06270 */
[----:B------:R-:W2:Y:S02]  /*ad50*/  LDL.LU R9, [R1+0x1b4] ;  /* 0x0001b40001097983 */ /* 0x000ea40000300800 */
[----:B------:R-:W-:-:S04]  /*ad60*/  ISETP.GT.AND P1, PT, R4, RZ, PT ;  /* 0x000000ff0400720c */ /* 0x000fc80003f24270 */
[----:B------:R-:W-:Y:S02]  /*ad70*/  SEL R8, RZ, 0x4, !P1 ;  /* 0x00000004ff087807 */ /* 0x000fe40004800000 */
[----:B------:R-:W-:Y:S02]  /*ad80*/  ISETP.GT.AND P2, PT, R4, 0x4, PT ;  /* 0x000000040400780c */ /* 0x000fe40003f44270 */
[----:B------:R-:W-:Y:S02]  /*ad90*/  SEL R8, R8, RZ, !P0 ;  /* 0x000000ff08087207 */ /* 0x000fe40004000000 */
[C---:B------:R-:W-:Y:S02]  /*ada0*/  ISETP.GT.AND P3, PT, R4.reuse, 0xc, PT ;  /* 0x0000000c0400780c */ /* 0x040fe40003f64270 */
[----:B------:R-:W-:Y:S02]  /*adb0*/  ISETP.GT.AND P1, PT, R4, 0x8, PT ;  /* 0x000000080400780c */ /* 0x000fe40003f24270 */
[----:B------:R-:W-:-:S02]  /*adc0*/  SEL R6, RZ, 0x4, !P2 ;  /* 0x00000004ff067807 */ /* 0x000fc40005000000 */
[----:B------:R-:W-:Y:S02]  /*add0*/  ISETP.NE.U32.AND P2, PT, R8, RZ, PT ;  /* 0x000000ff0800720c */ /* 0x000fe40003f45070 */
[----:B------:R-:W-:Y:S02]  /*ade0*/  SEL R8, RZ, 0x4, !P3 ;  /* 0x00000004ff087807 */ /* 0x000fe40005800000 */
[----:B------:R-:W-:Y:S02]  /*adf0*/  SEL R7, RZ, 0x4, !P1 ;  /* 0x00000004ff077807 */ /* 0x000fe40004800000 */
[----:B------:R-:W-:Y:S02]  /*ae00*/  IADD3 R215, P3, R215, R206, RZ ;  /* 0x000000ced7d77210 */ /* 0x000fe40007f7e0ff */
[----:B------:R-:W-:Y:S02]  /*ae10*/  SEL R6, R6, RZ, !P0 ;  /* 0x000000ff06067207 */ /* 0x000fe40004000000 */
[----:B------:R-:W-:Y:S01]  /*ae20*/  SEL R7, R7, RZ, !P0 ;  /* 0x000000ff07077207 */ /* 0x000fe20004000000 */
[----:B------:R-:W-:Y:S01]  /*ae30*/  IMAD.X R214, R214, 0x1, R2, P3 ;  /* 0x00000001d6d67824 */ /* 0x000fe200018e0602 */
[----:B------:R-:W-:Y:S01]  /*ae40*/  ISETP.NE.U32.AND P1, PT, R6, RZ, PT ;  /* 0x000000ff0600720c */ /* 0x000fe20003f25070 */
[----:B------:R-:W-:Y:S01]  /*ae50*/  IMAD.MOV.U32 R6, RZ, RZ, R215 ;  /* 0x000000ffff067224 */ /* 0x000fe200078e00d7 */
[----:B------:R-:W-:Y:S01]  /*ae60*/  ISETP.NE.U32.AND P4, PT, R7, RZ, PT ;  /* 0x000000ff0700720c */ /* 0x000fe20003f85070 */
[----:B------:R-:W-:Y:S01]  /*ae70*/  IMAD.MOV.U32 R7, RZ, RZ, R214 ;  /* 0x000000ffff077224 */ /* 0x000fe200078e00d6 */
[----:B------:R-:W-:Y:S01]  /*ae80*/  BAR.SYNC.DEFER_BLOCKING 0x0 ;  /* 0x0000000000007b1d */ /* 0x000fe20000010000 */
[----:B------:R-:W-:-:S02]  /*ae90*/  SEL R8, R8, RZ, !P0 ;  /* 0x000000ff08087207 */ /* 0x000fc40004000000 */
[----:B------:R-:W-:Y:S02]  /*aea0*/  ISETP.GT.AND P6, PT, R4, 0x10, PT ;  /* 0x000000100400780c */ /* 0x000fe40003fc4270 */
[----:B------:R-:W-:Y:S02]  /*aeb0*/  ISETP.NE.U32.AND P3, PT, R8, RZ, PT ;  /* 0x000000ff0800720c */ /* 0x000fe40003f65070 */
[----:B------:R-:W-:Y:S02]  /*aec0*/  SEL R8, RZ, 0x4, !P6 ;  /* 0x00000004ff087807 */ /* 0x000fe40007000000 */
[----:B------:R-:W-:Y:S02]  /*aed0*/  ISETP.GT.AND P6, PT, R4, 0x14, PT ;  /* 0x000000140400780c */ /* 0x000fe40003fc4270 */
[----:B------:R-:W-:Y:S01]  /*aee0*/  SEL R8, R8, RZ, !P0 ;  /* 0x000000ff08087207 */ /* 0x000fe20004000000 */
[----:B------:R-:W-:Y:S01]  /*aef0*/  @!PT LDS RZ, [RZ] ;  /* 0x00000000fffff984 */ /* 0x000fe20000000800 */
[----:B------:R-:W-:Y:S01]  /*af00*/  @!PT LDS RZ, [RZ] ;  /* 0x00000000fffff984 */ /* 0x000fe20000000800 */
[----:B------:R-:W-:Y:S01]  /*af10*/  @!PT LDS RZ, [RZ] ;  /* 0x00000000fffff984 */ /* 0x000fe20000000800 */
[----:B------:R1:W-:Y:S02]  /*af20*/  LDGSTS.E [R204], [R6.64], P2 ;  /* 0x0000000006cc7fae */ /* 0x0003e40009121846 */
[----:B-1----:R-:W-:Y:S01]  /*af30*/  IMAD.MOV.U32 R6, RZ, RZ, R217 ;  /* 0x000000ffff067224 */ /* 0x002fe200078e00d9 */
[----:B------:R-:W-:-:S05]  /*af40*/  MOV R7, R216 ;  /* 0x000000d800077202 */ /* 0x000fca0000000f00 */
[----:B------:R1:W-:Y:S01]  /*af50*/  LDGSTS.E [R204+0x200], [R6.64], P2 ;  /* 0x0020000006cc7fae */ /* 0x0003e20009121846 */
[----:B------:R-:W-:Y:S02]  /*af60*/  ISETP.NE.U32.AND P2, PT, R8, RZ, PT ;  /* 0x000000ff0800720c */ /* 0x000fe40003f45070 */
[----:B------:R-:W-:Y:S02]  /*af70*/  SEL R8, RZ, 0x4, !P6 ;  /* 0x00000004ff087807 */ /* 0x000fe40007000000 */
[----:B------:R-:W-:Y:S01]  /*af80*/  IADD3 R247, P6, R247, R206, RZ ;  /* 0x000000cef7f77210 */ /* 0x000fe20007fde0ff */
[----:B-1----:R-:W-:Y:S02]  /*af90*/  IMAD.MOV.U32 R6, RZ, RZ, R231 ;  /* 0x000000ffff067224 */ /* 0x002fe400078e00e7 */
[----:B------:R-:W-:Y:S02]  /*afa0*/  IMAD.MOV.U32 R7, RZ, RZ, R230 ;  /* 0x000000ffff077224 */ /* 0x000fe400078e00e6 */
[----:B------:R-:W-:-:S03]  /*afb0*/  IMAD.X R246, R246, 0x1, R2, P6 ;  /* 0x00000001f6f67824 */ /* 0x000fc600030e0602 */
[----:B------:R1:W-:Y:S02]  /*afc0*/  LDGSTS.E [R204+0x1000], [R6.64], P1 ;  /* 0x0100000006cc7fae */ /* 0x0003e40008921846 */
[----:B-1----:R-:W-:Y:S02]  /*afd0*/  IMAD.MOV.U32 R6, RZ, RZ, R233 ;  /* 0x000000ffff067224 */ /* 0x002fe400078e00e9 */
[----:B------:R-:W-:Y:S01]  /*afe0*/  IMAD.MOV.U32 R7, RZ, RZ, R232 ;  /* 0x000000ffff077224 */ /* 0x000fe200078e00e8 */
[----:B----4-:R-:W-:-:S04]  /*aff0*/  IADD3 R10, P5, R10, R206, RZ ;  /* 0x000000ce0a0a7210 */ /* 0x010fc80007fbe0ff */
[----:B------:R1:W-:Y:S01]  /*b000*/  LDGSTS.E [R204+0x1200], [R6.64], P1 ;  /* 0x0120000006cc7fae */ /* 0x0003e20008921846 */
[----:B---3--:R-:W-:Y:S02]  /*b010*/  IMAD.X R13, R13, 0x1, R2, P5 ;  /* 0x000000010d0d7824 */ /* 0x008fe400028e0602 */
[----:B-1----:R-:W-:Y:S02]  /*b020*/  IMAD.MOV.U32 R6, RZ, RZ, R247 ;  /* 0x000000ffff067224 */ /* 0x002fe400078e00f7 */
[----:B------:R-:W-:Y:S01]  /*b030*/  IMAD.MOV.U32 R7, RZ, RZ, R246 ;  /* 0x000000ffff077224 */ /* 0x000fe200078e00f6 */
[----:B-----5:R-:W-:-:S04]  /*b040*/  IADD3 R11, P5, R11, R206, RZ ;  /* 0x000000ce0b0b7210 */ /* 0x020fc80007fbe0ff */
[----:B------:R1:W-:Y:S04]  /*b050*/  LDGSTS.E [R204+0x2000], [R6.64], P4 ;  /* 0x0200000006cc7fae */ /* 0x0003e8000a121846 */
[----:B------:R-:W-:Y:S01]  /*b060*/  STL [R1+0x2c], R10 ;  /* 0x00002c0a01007387 */ /* 0x000fe20000100800 */
[----:B-1----:R-:W-:Y:S02]  /*b070*/  IMAD.MOV.U32 R6, RZ, RZ, R249 ;  /* 0x000000ffff067224 */ /* 0x002fe400078e00f9 */
[----:B------:R-:W-:Y:S01]  /*b080*/  IMAD.MOV.U32 R7, RZ, RZ, R248 ;  /* 0x000000ffff077224 */ /* 0x000fe200078e00f8 */
[----:B------:R1:W-:Y:S04]  /*b090*/  STL [R1+0x24], R13 ;  /* 0x0000240d01007387 */ /* 0x0003e80000100800 */
[----:B------:R3:W-:Y:S04]  /*b0a0*/  LDGSTS.E [R204+0x2200], [R6.64], P4 ;  /* 0x0220000006cc7fae */ /* 0x0007e8000a121846 */
[----:B------:R4:W-:Y:S01]  /*b0b0*/  STL [R1+0x34], R11 ;  /* 0x0000340b01007387 */ /* 0x0009e20000100800 */
[----:B---3--:R-:W-:-:S03]  /*b0c0*/  IMAD.MOV.U32 R7, RZ, RZ, R13 ;  /* 0x000000ffff077224 */ /* 0x008fc600078e000d */
[----:B-1----:R-:W3:Y:S01]  /*b0d0*/  LDL.LU R13, [R1+0x1b0] ;  /* 0x0001b000010d7983 */ /* 0x002ee20000300800 */
[----:B------:R-:W-:Y:S02]  /*b0e0*/  SEL R8, R8, RZ, !P0 ;  /* 0x000000ff08087207 */ /* 0x000fe40004000000 */
[----:B------:R-:W-:Y:S02]  /*b0f0*/  ISETP.GT.AND P6, PT, R4, 0x18, PT ;  /* 0x000000180400780c */ /* 0x000fe40003fc4270 */
[----:B------:R-:W-:Y:S02]  /*b100*/  ISETP.NE.U32.AND P1, PT, R8, RZ, PT ;  /* 0x000000ff0800720c */ /* 0x000fe40003f25070 */
[----:B------:R-:W-:Y:S01]  /*b110*/  SEL R8, RZ, 0x4, !P6 ;  /* 0x00000004ff087807 */ /* 0x000fe20007000000 */
[----:B------:R-:W-:Y:S01]  /*b120*/  IMAD.MOV.U32 R6, RZ, RZ, R10 ;  /* 0x000000ffff067224 */ /* 0x000fe200078e000a */
[----:B------:R-:W-:Y:S01]  /*b130*/  ISETP.GT.AND P6, PT, R4, 0x1c, PT ;  /* 0x0000001c0400780c */ /* 0x000fe20003fc4270 */
[----:B------:R-:W-:Y:S01]  /*b140*/  IMAD.X R15, R15, 0x1, R2, P5 ;  /* 0x000000010f0f7824 */ /* 0x000fe200028e0602 */
[----:B------:R-:W-:Y:S01]  /*b150*/  SEL R8, R8, RZ, !P0 ;  /* 0x000000ff08087207 */ /* 0x000fe20004000000 */
[----:B------:R-:W5:Y:S03]  /*b160*/  LDL.LU R10, [R1+0x1ec] ;  /* 0x0001ec00010a7983 */ /* 0x000f660000300800 */
[----:B------:R-:W-:Y:S01]  /*b170*/  ISETP.NE.U32.AND P4, PT, R8, RZ, PT ;  /* 0x000000ff0800720c */ /* 0x000fe20003f85070 */
[----:B------:R1:W-:Y:S01]  /*b180*/  LDGSTS.E [R204+0x3000], [R6.64], P3 ;  /* 0x0300000006cc7fae */ /* 0x0003e20009921846 */
[----:B------:R-:W-:-:S02]  /*b190*/  SEL R8, RZ, 0x4, !P6 ;  /* 0x00000004ff087807 */ /* 0x000fc40007000000 */
[----:B------:R-:W-:Y:S01]  /*b1a0*/  IADD3 R12, P6, R12, R206, RZ ;  /* 0x000000ce0c0c7210 */ /* 0x000fe20007fde0ff */
[----:B------:R4:W-:Y:S01]  /*b1b0*/  STL [R1+0x30], R15 ;  /* 0x0000300f01007387 */ /* 0x0009e20000100800 */
[----:B-1----:R-:W-:-:S03]  /*b1c0*/  IMAD.MOV.U32 R6, RZ, RZ, R11 ;  /* 0x000000ffff067224 */ /* 0x002fc600078e000b */
[----:B----4-:R-:W4:Y:S04]  /*b1d0*/  LDL.LU R11, [R1+0x1e8] ;  /* 0x0001e800010b7983 */ /* 0x010f280000300800 */
[----:B------:R-:W4:Y:S04]  /*b1e0*/  LDL.LU R18, [R1+0x1f0] ;  /* 0x0001f00001127983 */ /* 0x000f280000300800 */
[----:B------:R-:W-:Y:S04]  /*b1f0*/  STL [R1+0x16c], R12 ;  /* 0x00016c0c01007387 */ /* 0x000fe80000100800 */
[----:B------:R-:W4:Y:S01]  /*b200*/  LDL.LU R17, [R1+0x1f4] ;  /* 0x0001f40001117983 */ /* 0x000f220000300800 */
[----:B------:R-:W-:Y:S01]  /*b210*/  IMAD.MOV.U32 R7, RZ, RZ, R15 ;  /* 0x000000ffff077224 */ /* 0x000fe200078e000f */
[----:B------:R-:W-:Y:S01]  /*b220*/  IADD3 R20, P5, R20, R206, RZ ;  /* 0x000000ce14147210 */ /* 0x000fe20007fbe0ff */
[--C-:B------:R-:W-:Y:S01]  /*b230*/  IMAD.X R16, R16, 0x1, R2.reuse, P6 ;  /* 0x0000000110107824 */ /* 0x100fe200030e0602 */
[----:B------:R-:W4:Y:S04]  /*b240*/  LDL.LU R15, [R1+0x22c] ;  /* 0x00022c00010f7983 */ /* 0x000f280000300800 */
[----:B------:R1:W-:Y:S01]  /*b250*/  LDGSTS.E [R204+0x3200], [R6.64], P3 ;  /* 0x0320000006cc7fae */ /* 0x0003e20009921846 */
[----:B------:R-:W-:-:S03]  /*b260*/  IMAD.X R21, R21, 0x1, R2, P5 ;  /* 0x0000000115157824 */ /* 0x000fc600028e0602 */
[----:B------:R-:W-:Y:S04]  /*b270*/  STL [R1+0x174], R20 ;  /* 0x0001741401007387 */ /* 0x000fe80000100800 */
[----:B------:R1:W-:Y:S02]  /*b280*/  STL [R1+0x168], R16 ;  /* 0x0001681001007387 */ /* 0x0003e40000100800 */
[----:B-1----:R-:W-:Y:S02]  /*b290*/  IMAD.MOV.U32 R7, RZ, RZ, R16 ;  /* 0x000000ffff077224 */ /* 0x002fe400078e0010 */
[----:B------:R-:W-:Y:S01]  /*b2a0*/  IMAD.MOV.U32 R6, RZ, RZ, R12 ;  /* 0x000000ffff067224 */ /* 0x000fe200078e000c */
[----:B------:R-:W4:Y:S01]  /*b2b0*/  LDL.LU R16, [R1+0x228] ;  /* 0x0002280001107983 */ /* 0x000f220000300800 */
[----:B------:R-:W-:-:S03]  /*b2c0*/  IADD3 R14, P5, R14, R206, RZ ;  /* 0x000000ce0e0e7210 */ /* 0x000fc60007fbe0ff */
[----:B------:R-:W-:Y:S04]  /*b2d0*/  STL [R1+0x170], R21 ;  /* 0x0001701501007387 */ /* 0x000fe80000100800 */
[----:B------:R-:W4:Y:S01]  /*b2e0*/  LDL.LU R12, [R1+0x234] ;  /* 0x00023400010c7983 */ /* 0x000f220000300800 */
[----:B------:R-:W-:-:S03]  /*b2f0*/  IADD3.X R19, R19, R2, RZ, P5, !PT ;  /* 0x0000000213137210 */ /* 0x000fc60002ffe4ff */
[----:B------:R1:W-:Y:S04]  /*b300*/  LDGSTS.E [R204+0x4000], [R6.64], P2 ;  /* 0x0400000006cc7fae */ /* 0x0003e80009121846 */
[----:B------:R2:W-:Y:S01]  /*b310*/  STL [R1+0x1ac], R14 ;  /* 0x0001ac0e01007387 */ /* 0x0005e20000100800 */
[----:B-1----:R-:W-:Y:S02]  /*b320*/  IMAD.MOV.U32 R6, RZ, RZ, R20 ;  /* 0x000000ffff067224 */ /* 0x002fe400078e0014 */
[----:B------:R-:W-:Y:S01]  /*b330*/  IMAD.MOV.U32 R7, RZ, RZ, R21 ;  /* 0x000000ffff077224 */ /* 0x000fe200078e0015 */
[----:B------:R-:W-:Y:S04]  /*b340*/  STL [R1+0x1a8], R19 ;  /* 0x0001a81301007387 */ /* 0x000fe80000100800 */
[----:B------:R1:W-:Y:S02]  /*b350*/  LDGSTS.E [R204+0x4200], [R6.64], P2 ;  /* 0x0420000006cc7fae */ /* 0x0003e40009121846 */
[----:B-1----:R-:W-:-:S02]  /*b360*/  IMAD.MOV.U32 R6, RZ, RZ, R14 ;  /* 0x000000ffff067224 */ /* 0x002fc400078e000e */
[----:B------:R-:W-:-:S05]  /*b370*/  IMAD.MOV.U32 R7, RZ, RZ, R19 ;  /* 0x000000ffff077224 */ /* 0x000fca00078e0013 */
[----:B------:R1:W-:Y:S01]  /*b380*/  LDGSTS.E [R204+0x5000], [R6.64], P1 ;  /* 0x0500000006cc7fae */ /* 0x0003e20008921846 */
[----:B--2---:R-:W-:-:S05]  /*b390*/  IADD3 R9, P5, R9, R206, RZ ;  /* 0x000000ce09097210 */ /* 0x004fca0007fbe0ff */
[----:B------:R2:W-:Y:S01]  /*b3a0*/  STL [R1+0x1b4], R9 ;  /* 0x0001b40901007387 */ /* 0x0005e20000100800 */
[----:B-1----:R-:W-:-:S03]  /*b3b0*/  IMAD.MOV.U32 R6, RZ, RZ, R9 ;  /* 0x000000ffff067224 */ /* 0x002fc600078e0009 */
[----:B------:R-:W4:Y:S01]  /*b3c0*/  LDL.LU R14, [R1+0x230] ;  /* 0x00023000010e7983 */ /* 0x000f220000300800 */
[----:B---3--:R-:W-:-:S05]  /*b3d0*/  IMAD.X R13, R13, 0x1, R2, P5 ;  /* 0x000000010d0d7824 */ /* 0x008fca00028e0602 */
[----:B------:R1:W-:Y:S04]  /*b3e0*/  STL [R1+0x1b0], R13 ;  /* 0x0001b00d01007387 */ /* 0x0003e80000100800 */
[----:B--2---:R-:W2:Y:S01]  /*b3f0*/  LDL.LU R9, [R1+0x26c] ;  /* 0x00026c0001097983 */ /* 0x004ea20000300800 */
[----:B------:R-:W-:Y:S02]  /*b400*/  SEL R8, R8, RZ, !P0 ;  /* 0x000000ff08087207 */ /* 0x000fe40004000000 */
[----:B------:R-:W-:Y:S01]  /*b410*/  ISETP.GT.AND P6, PT, R4, 0x20, PT ;  /* 0x000000200400780c */ /* 0x000fe20003fc4270 */
[----:B------:R-:W3:Y:S01]  /*b420*/  LDL.LU R20, [R1+0x274] ;  /* 0x0002740001147983 */ /* 0x000ee20000300800 */
[----:B------:R-:W-:Y:S02]  /*b430*/  ISETP.NE.U32.AND P3, PT, R8, RZ, PT ;  /* 0x000000ff0800720c */ /* 0x000fe40003f65070 */
[----:B------:R-:W-:-:S02]  /*b440*/  SEL R8, RZ, 0x4, !P6 ;  /* 0x00000004ff087807 */ /* 0x000fc40007000000 */
[----:B------:R-:W-:Y:S02]  /*b450*/  ISETP.GT.AND P6, PT, R4, 0x24, PT ;  /* 0x000000240400780c */ /* 0x000fe40003fc4270 */
[----:B------:R-:W-:-:S04]  /*b460*/  SEL R8, R8, RZ, !P0 ;  /* 0x000000ff08087207 */ /* 0x000fc80004000000 */
[----:B------:R-:W-:Y:S02]  /*b470*/  ISETP.NE.U32.AND P2, PT, R8, RZ, PT ;  /* 0x000000ff0800720c */ /* 0x000fe40003f45070 */
[----:B------:R-:W-:Y:S02]  /*b480*/  SEL R8, RZ, 0x4, !P6 ;  /* 0x00000004ff087807 */ /* 0x000fe40007000000 */
[----:B-----5:R-:W-:-:S05]  /*b490*/  IADD3 R10, P6, R10, R206, RZ ;  /* 0x000000ce0a0a7210 */ /* 0x020fca0007fde0ff */
[----:B----4-:R-:W-:Y:S01]  /*b4a0*/  IMAD.X R11, R11, 0x1, R2, P6 ;  /* 0x000000010b0b7824 */ /* 0x010fe200030e0602 */
[----:B------:R-:W-:Y:S01]  /*b4b0*/  STL [R1+0x1ec], R10 ;  /* 0x0001ec0a01007387 */ /* 0x000fe20000100800 */
[----:B------:R-:W-:-:S05]  /*b4c0*/  IMAD.MOV.U32 R7, RZ, RZ, R13 ;  /* 0x000000ffff077224 */ /* 0x000fca00078e000d */
[----:B------:R4:W-:Y:S01]  /*b4d0*/  LDGSTS.E [R204+0x5200], [R6.64], P1 ;  /* 0x0520000006cc7fae */ /* 0x0009e20008921846 */
[----:B------:R-:W-:-:S05]  /*b4e0*/  IADD3 R17, P5, R17, R206, RZ ;  /* 0x000000ce11117210 */ /* 0x000fca0007fbe0ff */
[----:B------:R-:W-:Y:S01]  /*b4f0*/  STL [R1+0x1f4], R17 ;  /* 0x0001f41101007387 */ /* 0x000fe20000100800 */
[----:B------:R-:W-:Y:S01]  /*b500*/  IMAD.X R18, R18, 0x1, R2, P5 ;  /* 0x0000000112127824 */ /* 0x000fe200028e0602 */
[----:B------:R-:W-:Y:S02]  /*b510*/  IADD3 R15, P5, R15, R206, RZ ;  /* 0x000000ce0f0f7210 */ /* 0x000fe40007fbe0ff */
[----:B------:R5:W-:Y:S04]  /*b520*/  STL [R1+0x1e8], R11 ;  /* 0x0001e80b01007387 */ /* 0x000be80000100800 */
[----:B-1----:R-:W3:Y:S01]  /*b530*/  LDL.LU R13, [R1+0x268] ;  /* 0x00026800010d7983 */ /* 0x002ee20000300800 */
[----:B----4-:R-:W-:-:S03]  /*b540*/  IMAD.MOV.U32 R7, RZ, RZ, R11 ;  /* 0x000000ffff077224 */ /* 0x010fc600078e000b */
[----:B------:R1:W-:Y:S04]  /*b550*/  STL [R1+0x1f0], R18 ;  /* 0x0001f01201007387 */ /* 0x0003e80000100800 */
[----:B------:R-:W4:Y:S01]  /*b560*/  LDL.LU R21, [R1+0x270] ;  /* 0x0002700001157983 */ /* 0x000f220000300800 */
[----:B------:R-:W-:-:S03]  /*b570*/  IMAD.MOV.U32 R6, RZ, RZ, R10 ;  /* 0x000000ffff067224 */ /* 0x000fc600078e000a */
[----:B------:R-:W-:Y:S01]  /*b580*/  STL [R1+0x22c], R15 ;  /* 0x00022c0f01007387 */ /* 0x000fe20000100800 */
[----:B------:R-:W-:-:S03]  /*b590*/  IMAD.X R16, R16, 0x1, R2, P5 ;  /* 0x0000000110107824 */ /* 0x000fc600028e0602 */
[----:B-----5:R-:W5:Y:S01]  /*b5a0*/  LDL.LU R11, [R1+0x2ac] ;  /* 0x0002ac00010b7983 */ /* 0x020f620000300800 */
[----:B------:R-:W-:-:S03]  /*b5b0*/  SEL R8, R8, RZ, !P0 ;  /* 0x000000ff08087207 */ /* 0x000fc60004000000 */
[----:B------:R-:W5:Y:S01]  /*b5c0*/  LDL.LU R10, [R1+0x2b4] ;  /* 0x0002b400010a7983 */ /* 0x000f620000300800 */
[----:B------:R-:W-:-:S03]  /*b5d0*/  IADD3 R12, P5, R12, R206, RZ ;  /* 0x000000ce0c0c7210 */ /* 0x000fc60007fbe0ff */
[----:B------:R1:W-:Y:S01]  /*b5e0*/  STL [R1+0x228], R16 ;  /* 0x0002281001007387 */ /* 0x0003e20000100800 */
[----:B------:R-:W-:-:S03]  /*b5f0*/  ISETP.GT.AND P6, PT, R4, 0x28, PT ;  /* 0x000000280400780c */ /* 0x000fc60003fc4270 */
[----:B------:R-:W5:Y:S01]  /*b600*/  LDL.LU R19, [R1+0x2a8] ;  /* 0x0002a80001137983 */ /* 0x000f620000300800 */
[----:B------:R-:W-:-:S03]  /*b610*/  ISETP.NE.U32.AND P1, PT, R8, RZ, PT ;  /* 0x000000ff0800720c */ /* 0x000fc60003f25070 */
[----:B------:R1:W-:Y:S01]  /*b620*/  LDGSTS.E [R204+0x6000], [R6.64], P4 ;  /* 0x0600000006cc7fae */ /* 0x0003e2000a121846 */
[----:B------:R-:W-:-:S03]  /*b630*/  SEL R8, RZ, 0x4, !P6 ;  /* 0x00000004ff087807 */ /* 0x000fc60007000000 */
[----:B------:R-:W-:Y:S01]  /*b640*/  STL [R1+0x234], R12 ;  /* 0x0002340c01007387 */ /* 0x000fe20000100800 */
[----:B------:R-:W-:Y:S01]  /*b650*/  SEL R8, R8, RZ, !P0 ;  /* 0x000000ff08087207 */ /* 0x000fe20004000000 */
[----:B-1----:R-:W-:Y:S02]  /*b660*/  IMAD.MOV.U32 R7, RZ, RZ, R18 ;  /* 0x000000ffff077224 */ /* 0x002fe400078e0012 */
[----:B------:R-:W5:Y:S01]  /*b670*/  LDL.LU R18, [R1+0x2b0] ;  /* 0x0002b00001127983 */ /* 0x000f620000300800 */
[----:B------:R-:W-:Y:S01]  /*b680*/  IMAD.MOV.U32 R6, RZ, RZ, R17 ;  /* 0x000000ffff067224 */ /* 0x000fe200078e0011 */
[----:B------:R-:W-:-:S04]  /*b690*/  ISETP.GT.AND P6, PT, R4, 0x2c, PT ;  /* 0x0000002c0400780c */ /* 0x000fc80003fc4270 */
[----:B------:R1:W-:Y:S01]  /*b6a0*/  LDGSTS.E [R204+0x6200], [R6.64], P4 ;  /* 0x0620000006cc7fae */ /* 0x0003e2000a121846 */
[----:B------:R-:W-:Y:S02]  /*b6b0*/  ISETP.NE.U32.AND P4, PT, R8, RZ, PT ;  /* 0x000000ff0800720c */ /* 0x000fe40003f85070 */
[----:B------:R-:W-:Y:S01]  /*b6c0*/  SEL R8, RZ, 0x4, !P6 ;  /* 0x00000004ff087807 */ /* 0x000fe20007000000 */
[----:B-1----:R-:W-:Y:S02]  /*b6d0*/  IMAD.MOV.U32 R6, RZ, RZ, R15 ;  /* 0x000000ffff067224 */ /* 0x002fe400078e000f */
[----:B------:R-:W-:Y:S02]  /*b6e0*/  IMAD.MOV.U32 R7, RZ, RZ, R16 ;  /* 0x000000ffff077224 */ /* 0x000fe400078e0010 */
[----:B------:R-:W5:Y:S04]  /*b6f0*/  LDL.LU R16, [R1+0x2ec] ;  /* 0x0002ec0001107983 */ /* 0x000f680000300800 */
[----:B------:R1:W-:Y:S01]  /*b700*/  LDGSTS.E [R204+0x7000], [R6.64], P3 ;  /* 0x0700000006cc7fae */ /* 0x0003e20009921846 */
[----:B------:R-:W-:-:S05]  /*b710*/  IMAD.X R14, R14, 0x1, R2, P5 ;  /* 0x000000010e0e7824 */ /* 0x000fca00028e0602 */
[----:B------:R2:W-:Y:S01]  /*b720*/  STL [R1+0x230], R14 ;  /* 0x0002300e01007387 */ /* 0x0005e20000100800 */
[----:B-1----:R-:W-:-:S03]  /*b730*/  IMAD.MOV.U32 R7, RZ, RZ, R14 ;  /* 0x000000ffff077224 */ /* 0x002fc600078e000e */
[----:B------:R-:W5:Y:S04]  /*b740*/  LDL.LU R17, [R1+0x2e8] ;  /* 0x0002e80001117983 */ /* 0x000f680000300800 */
[----:B------:R-:W5:Y:S01]  /*b750*/  LDL.LU R15, [R1+0x2f0] ;  /* 0x0002f000010f7983 */ /* 0x000f620000300800 */
[----:B--2---:R-:W-:-:S05]  /*b760*/  IADD3 R9, P6, R9, R206, RZ ;  /* 0x000000ce09097210 */ /* 0x004fca0007fde0ff */
[----:B------:R-:W-:Y:S04]  /*b770*/  STL [R1+0x26c], R9 ;  /* 0x00026c0901007387 */ /* 0x000fe80000100800 */
[----:B------:R-:W2:Y:S01]  /*b780*/  LDL.LU R14, [R1+0x2f4] ;  /* 0x0002f400010e7983 */ /* 0x000ea20000300800 */
[----:B------:R-:W-:Y:S01]  /*b790*/  IMAD.MOV.U32 R6, RZ, RZ, R12 ;  /* 0x000000ffff067224 */ /* 0x000fe200078e000c */
[----:B---3--:R-:W-:Y:S02]  /*b7a0*/  IADD3 R20, P5, R20, R206, RZ ;  /* 0x000000ce14147210 */ /* 0x008fe40007fbe0ff */
[----:B------:R-:W3:Y:S04]  /*b7b0*/  LDL.LU R12, [R1+0x32c] ;  /* 0x00032c00010c7983 */ /* 0x000ee80000300800 */
[----:B------:R1:W-:Y:S01]  /*b7c0*/  LDGSTS.E [R204+0x7200], [R6.64], P3 ;  /* 0x0720000006cc7fae */ /* 0x0003e20009921846 */
[----:B------:R-:W-:-:S03]  /*b7d0*/  SEL R8, R8, RZ, !P0 ;  /* 0x000000ff08087207 */ /* 0x000fc60004000000 */
[----:B------:R-:W-:Y:S01]  /*b7e0*/  STL [R1+0x274], R20 ;  /* 0x0002741401007387 */ /* 0x000fe20000100800 */
[----:B-1----:R-:W-:Y:S01]  /*b7f0*/  MOV R6, R9 ;  /* 0x0000000900067202 */ /* 0x002fe20000000f00 */
[----:B------:R-:W-:-:S04]  /*b800*/  IMAD.X R13, R13, 0x1, R2, P6 ;  /* 0x000000010d0d7824 */ /* 0x000fc800030e0602 */
[----:B------:R-:W-:Y:S02]  /*b810*/  IMAD.MOV.U32 R7, RZ, RZ, R13 ;  /* 0x000000ffff077224 */ /* 0x000fe400078e000d */
[----:B----4-:R-:W-:-:S03]  /*b820*/  IMAD.X R21, R21, 0x1, R2, P5 ;  /* 0x0000000115157824 */ /* 0x010fc600028e0602 */
[----:B------:R1:W-:Y:S01]  /*b830*/  LDGSTS.E [R204+0x8000], [R6.64], P2 ;  /* 0x0800000006cc7fae */ /* 0x0003e20009121846 */
[----:B-----5:R-:W-:-:S03]  /*b840*/  IADD3 R11, P5, R11, R206, RZ ;  /* 0x000000ce0b0b7210 */ /* 0x020fc60007fbe0ff */
[----:B------:R4:W-:Y:S01]  /*b850*/  STL [R1+0x268], R13 ;  /* 0x0002680d01007387 */ /* 0x0009e20000100800 */
[----:B-1----:R-:W-:Y:S02]  /*b860*/  IMAD.MOV.U32 R6, RZ, RZ, R20 ;  /* 0x000000ffff067224 */ /* 0x002fe400078e0014 */
[----:B------:R-:W-:Y:S01]  /*b870*/  IMAD.MOV.U32 R7, RZ, RZ, R21 ;  /* 0x000000ffff077224 */ /* 0x000fe200078e0015 */
[----:B------:R-:W-:Y:S01]  /*b880*/  ISETP.GT.AND P6, PT, R4, 0x30, PT ;  /* 0x000000300400780c */ /* 0x000fe20003fc4270 */
[----:B----4-:R-:W4:Y:S01]  /*b890*/  LDL.LU R13, [R1+0x328] ;  /* 0x00032800010d7983 */ /* 0x010f220000300800 */
[----:B------:R-:W-:Y:S01]  /*b8a0*/  IMAD.X R19, R19, 0x1, R2, P5 ;  /* 0x0000000113137824 */ /* 0x000fe200028e0602 */
[----:B------:R-:W-:Y:S02]  /*b8b0*/  IADD3 R10, P5, R10, R206, RZ ;  /* 0x000000ce0a0a7210 */ /* 0x000fe40007fbe0ff */
[----:B------:R-:W-:Y:S01]  /*b8c0*/  STL [R1+0x270], R21 ;  /* 0x0002701501007387 */ /* 0x000fe20000100800 */
[----:B------:R-:W-:-:S03]  /*b8d0*/  ISETP.NE.U32.AND P3, PT, R8, RZ, PT ;  /* 0x000000ff0800720c */ /* 0x000fc60003f65070 */
[----:B------:R-:W5:Y:S04]  /*b8e0*/  LDL.LU R9, [R1+0x334] ;  /* 0x0003340001097983 */ /* 0x000f680000300800 */
[----:B------:R1:W-:Y:S01]  /*b8f0*/  LDGSTS.E [R204+0x8200], [R6.64], P2 ;  /* 0x0820000006cc7fae */ /* 0x0003e20009121846 */
[----:B------:R-:W-:-:S03]  /*b900*/  SEL R8, RZ, 0x4, !P6 ;  /* 0x00000004ff087807 */ /* 0x000fc60007000000 */
[----:B------:R1:W-:Y:S01]  /*b910*/  STL [R1+0x2ac], R11 ;  /* 0x0002ac0b01007387 */ /* 0x0003e20000100800 */
[----:B------:R-:W-:-:S03]  /*b920*/  IMAD.X R18, R18, 0x1, R2, P5 ;  /* 0x0000000112127824 */ /* 0x000fc600028e0602 */
[----:B------:R-:W-:Y:S01]  /*b930*/  STL [R1+0x2a8], R19 ;  /* 0x0002a81301007387 */ /* 0x000fe20000100800 */
[----:B-1----:R-:W-:Y:S02]  /*b940*/  IMAD.MOV.U32 R6, RZ, RZ, R11 ;  /* 0x000000ffff067224 */ /* 0x002fe400078e000b */
[----:B------:R-:W-:Y:S01]  /*b950*/  IMAD.MOV.U32 R7, RZ, RZ, R19 ;  /* 0x000000ffff077224 */ /* 0x000fe200078e0013 */
[----:B------:R1:W-:Y:S01]  /*b960*/  STL [R1+0x2b4], R10 ;  /* 0x0002b40a01007387 */ /* 0x0003e20000100800 */
[----:B------:R-:W-:-:S03]  /*b970*/  SEL R8, R8, RZ, !P0 ;  /* 0x000000ff08087207 */ /* 0x000fc60004000000 */
[----:B------:R-:W5:Y:S01]  /*b980*/  LDL.LU R11, [R1+0x330] ;  /* 0x00033000010b7983 */ /* 0x000f620000300800 */
[----:B------:R-:W-:-:S03]  /*b990*/  ISETP.GT.AND P6, PT, R4, 0x34, PT ;  /* 0x000000340400780c */ /* 0x000fc60003fc4270 */
[----:B------:R1:W-:Y:S04]  /*b9a0*/  LDGSTS.E [R204+0x9000], [R6.64], P1 ;  /* 0x0900000006cc7fae */ /* 0x0003e80008921846 */
[----:B------:R-:W-:Y:S01]  /*b9b0*/  STL [R1+0x2b0], R18 ;  /* 0x0002b01201007387 */ /* 0x000fe20000100800 */
[----:B------:R-:W-:Y:S01]  /*b9c0*/  ISETP.NE.U32.AND P2, PT, R8, RZ, PT ;  /* 0x000000ff0800720c */ /* 0x000fe20003f45070 */
[----:B-1----:R-:W-:Y:S02]  /*b9d0*/  IMAD.MOV.U32 R6, RZ, RZ, R10 ;  /* 0x000000ffff067224 */ /* 0x002fe400078e000a */
[----:B------:R-:W5:Y:S01]  /*b9e0*/  LDL.LU R10, [R1+0x36c] ;  /* 0x00036c00010a7983 */ /* 0x000f620000300800 */
[----:B------:R-:W-:Y:S02]  /*b9f0*/  SEL R8, RZ, 0x4, !P6 ;  /* 0x00000004ff087807 */ /* 0x000fe40007000000 */
[----:B------:R-:W-:Y:S01]  /*ba00*/  IADD3 R16, P6, R16, R206, RZ ;  /* 0x000000ce10107210 */ /* 0x000fe20007fde0ff */
[----:B------:R-:W5:Y:S01]  /*ba10*/  LDL.LU R21, [R1+0x374] ;  /* 0x0003740001157983 */ /* 0x000f620000300800 */
[-C--:B------:R-:W-:Y:S03]  /*ba20*/  HMMA.1688.F32.TF32 R52, R192, R22.reuse, R52 ;  /* 0x00000016c034723c */ /* 0x080fe60000081034 */
[----:B------:R-:W-:Y:S05]  /*ba30*/  STL [R1+0x2ec], R16 ;  /* 0x0002ec1001007387 */ /* 0x000fea0000100800 */
[----:B------:R-:W-:Y:S01]  /*ba40*/  HMMA.1688.F32.TF32 R84, R188, R22, R84 ;  /* 0x00000016bc54723c */ /* 0x000fe20000081054 */
[----:B------:R-:W-:-:S07]  /*ba50*/  IMAD.X R17, R17, 0x1, R2, P6 ;  /* 0x0000000111117824 */ /* 0x000fce00030e0602 */
[-C--:B------:R-:W-:Y:S08]  /*ba60*/  HMMA.1688.F32.TF32 R116, R164, R22.reuse, R116 ;  /* 0x00000016a474723c */ /* 0x080ff00000081074 */
[----:B------:R-:W-:Y:S01]  /*ba70*/  HMMA.1688.F32.TF32 R148, R168, R22, R148 ;  /* 0x00000016a894723c */ /* 0x000fe20000081094 */
[----:B--2---:R-:W-:-:S05]  /*ba80*/  IADD3 R14, P5, R14, R206, RZ ;  /* 0x000000ce0e0e7210 */ /* 0x004fca0007fbe0ff */
[----:B------:R-:W-:Y:S04]  /*ba90*/  STL [R1+0x2f4], R14 ;  /* 0x0002f40e01007387 */ /* 0x000fe80000100800 */
[----:B------:R1:W-:Y:S04]  /*baa0*/  STL [R1+0x2e8], R17 ;  /* 0x0002e81101007387 */ /* 0x0003e80000100800 */
[----:B------:R-:W2:Y:S01]  /*bab0*/  LDL.LU R23, [R1+0x368] ;  /* 0x0003680001177983 */ /* 0x000ea20000300800 */
[----:B------:R-:W-:Y:S01]  /*bac0*/  IMAD.MOV.U32 R7, RZ, RZ, R18 ;  /* 0x000000ffff077224 */ /* 0x000fe200078e0012 */
[----:B------:R-:W-:Y:S01]  /*bad0*/  SEL R8, R8, RZ, !P0 ;  /* 0x000000ff08087207 */ /* 0x000fe20004000000 */
[----:B------:R-:W-:Y:S01]  /*bae0*/  IMAD.X R15, R15, 0x1, R2, P5 ;  /* 0x000000010f0f7824 */ /* 0x000fe200028e0602 */
[----:B------:R-:W-:-:S02]  /*baf0*/  ISETP.GT.AND P6, PT, R4, 0x38, PT ;  /* 0x000000380400780c */ /* 0x000fc40003fc4270 */
[----:B------:R1:W-:Y:S01]  /*bb00*/  LDGSTS.E [R204+0x9200], [R6.64], P1 ;  /* 0x0920000006cc7fae */ /* 0x0003e20008921846 */
[----:B---3--:R-:W-:Y:S02]  /*bb10*/  IADD3 R12, P5, R12, R206, RZ ;  /* 0x000000ce0c0c7210 */ /* 0x008fe40007fbe0ff */
[----:B------:R-:W-:Y:S01]  /*bb20*/  ISETP.NE.U32.AND P1, PT, R8, RZ, PT ;  /* 0x000000ff0800720c */ /* 0x000fe20003f25070 */
[----:B------:R3:W-:Y:S01]  /*bb30*/  STL [R1+0x2f0], R15 ;  /* 0x0002f00f01007387 */ /* 0x0007e20000100800 */
[----:B------:R-:W-:-:S03]  /*bb40*/  SEL R8, RZ, 0x4, !P6 ;  /* 0x00000004ff087807 */ /* 0x000fc60007000000 */
[----:B------:R-:W2:Y:S01]  /*bb50*/  LDL.LU R22, [R1+0x370] ;  /* 0x0003700001167983 */ /* 0x000ea20000300800 */
[----:B-1----:R-:W-:Y:S02]  /*bb60*/  IMAD.MOV.U32 R6, RZ, RZ, R16 ;  /* 0x000000ffff067224 */ /* 0x002fe400078e0010 */
[----:B------:R-:W-:Y:S01]  /*bb70*/  IMAD.MOV.U32 R7, RZ, RZ, R17 ;  /* 0x000000ffff077224 */ /* 0x000fe200078e0011 */
[----:B------:R-:W-:Y:S01]  /*bb80*/  STL [R1+0x32c], R12 ;  /* 0x00032c0c01007387 */ /* 0x000fe20000100800 */
[----:B------:R-:W-:-:S03]  /*bb90*/  SEL R8, R8, RZ, !P0 ;  /* 0x000000ff08087207 */ /* 0x000fc60004000000 */
[----:B------:R1:W-:Y:S01]  /*bba0*/  LDGSTS.E [R204+0xa000], [R6.64], P4 ;  /* 0x0a00000006cc7fae */ /* 0x0003e2000a121846 */
[----:B------:R-:W-:-:S03]  /*bbb0*/  ISETP.GT.AND P6, PT, R4, 0x3c, PT ;  /* 0x0000003c0400780c */ /* 0x000fc60003fc4270 */
[----:B------:R-:W2:Y:S01]  /*bbc0*/  LDL.LU R19, [R1+0x3ac] ;  /* 0x0003ac0001137983 */ /* 0x000ea20000300800 */
[----:B-1----:R-:W-:Y:S02]  /*bbd0*/  IMAD.MOV.U32 R6, RZ, RZ, R14 ;  /* 0x000000ffff067224 */ /* 0x002fe400078e000e */
[----:B------:R-:W-:-:S05]  /*bbe0*/  IMAD.MOV.U32 R7, RZ, RZ, R15 ;  /* 0x000000ffff077224 */ /* 0x000fca00078e000f */
[----:B------:R1:W-:Y:S01]  /*bbf0*/  LDGSTS.E [R204+0xa200], [R6.64], P4 ;  /* 0x0a20000006cc7fae */ /* 0x0003e2000a121846 */
[----:B----4-:R-:W-:Y:S01]  /*bc00*/  IMAD.X R13, R13, 0x1, R2, P5 ;  /* 0x000000010d0d7824 */ /* 0x010fe200028e0602 */
[----:B------:R-:W-:Y:S02]  /*bc10*/  ISETP.NE.U32.AND P4, PT, R8, RZ, PT ;  /* 0x000000ff0800720c */ /* 0x000fe40003f85070 */
[----:B-----5:R-:W-:Y:S02]  /*bc20*/  IADD3 R9, P5, R9, R206, RZ ;  /* 0x000000ce09097210 */ /* 0x020fe40007fbe0ff */
[----:B------:R4:W-:Y:S01]  /*bc30*/  STL [R1+0x328], R13 ;  /* 0x0003280d01007387 */ /* 0x0009e20000100800 */
[----:B------:R-:W-:-:S03]  /*bc40*/  SEL R8, RZ, 0x4, !P6 ;  /* 0x00000004ff087807 */ /* 0x000fc60007000000 */
[----:B------:R-:W5:Y:S04]  /*bc50*/  LDL.LU R20, [R1+0x3a8] ;  /* 0x0003a80001147983 */ /* 0x000f680000300800 */
[----:B------:R-:W-:Y:S04]  /*bc60*/  STL [R1+0x334], R9 ;  /* 0x0003340901007387 */ /* 0x000fe80000100800 */
[----:B------:R-:W5:Y:S04]  /*bc70*/  LDL.LU R17, [R1+0x3b4] ;  /* 0x0003b40001117983 */ /* 0x000f680000300800 */
[----:B------:R-:W5:Y:S04]  /*bc80*/  LDL.LU R18, [R1+0x3b0] ;  /* 0x0003b00001127983 */ /* 0x000f680000300800 */
[----:B---3--:R-:W3:Y:S01]  /*bc90*/  LDL.LU R15, [R1+0x3ec] ;  /* 0x0003ec00010f7983 */ /* 0x008ee20000300800 */
[----:B------:R-:W-:-:S02]  /*bca0*/  IMAD.X R11, R11, 0x1, R2, P5 ;  /* 0x000000010b0b7824 */ /* 0x000fc400028e0602 */
[----:B-1----:R-:W-:-:S03]  /*bcb0*/  IMAD.MOV.U32 R6, RZ, RZ, R12 ;  /* 0x000000ffff067224 */ /* 0x002fc600078e000c */
[----:B------:R1:W-:Y:S01]  /*bcc0*/  STL [R1+0x330], R11 ;  /* 0x0003300b01007387 */ /* 0x0003e20000100800 */
[----:B------:R-:W-:-:S03]  /*bcd0*/  IMAD.MOV.U32 R7, RZ, RZ, R13 ;  /* 0x000000ffff077224 */ /* 0x000fc600078e000d */
[----:B------:R-:W3:Y:S04]  /*bce0*/  LDL.LU R16, [R1+0x3e8] ;  /* 0x0003e80001107983 */ /* 0x000ee80000300800 */
[----:B------:R-:W3:Y:S04]  /*bcf0*/  LDL.LU R14, [R1+0x3f0] ;  /* 0x0003f000010e7983 */ /* 0x000ee80000300800 */
[----:B------:R1:W-:Y:S01]  /*bd00*/  LDGSTS.E [R204+0xb000], [R6.64], P3 ;  /* 0x0b00000006cc7fae */ /* 0x0003e20009921846 */
[----:B------:R-:W-:-:S05]  /*bd10*/  IADD3 R10, P6, R10, R206, RZ ;  /* 0x000000ce0a0a7210 */ /* 0x000fca0007fde0ff */
[----:B------:R2:W-:Y:S04]  /*bd20*/  STL [R1+0x36c], R10 ;  /* 0x00036c0a01007387 */ /* 0x0005e80000100800 */
[----:B----4-:R-:W4:Y:S01]  /*bd30*/  LDL.LU R13, [R1+0x3f4] ;  /* 0x0003f400010d7983 */ /* 0x010f220000300800 */
[----:B-1----:R-:W-:-:S03]  /*bd40*/  IMAD.MOV.U32 R7, RZ, RZ, R11 ;  /* 0x000000ffff077224 */ /* 0x002fc600078e000b */
[----:B------:R-:W4:Y:S04]  /*bd50*/  LDL.LU R12, [R1+0x428] ;  /* 0x00042800010c7983 */ /* 0x000f280000300800 */
[----:B------:R-:W4:Y:S01]  /*bd60*/  LDL.LU R11, [R1+0x42c] ;  /* 0x00042c00010b7983 */ /* 0x000f220000300800 */
[----:B------:R-:W-:Y:S01]  /*bd70*/  IMAD.MOV.U32 R6, RZ, RZ, R9 ;  /* 0x000000ffff067224 */ /* 0x000fe200078e0009 */
[----:B------:R-:W-:Y:S02]  /*bd80*/  IADD3 R21, P5, R21, R206, RZ ;  /* 0x000000ce15157210 */ /* 0x000fe40007fbe0ff */
[----:B------:R-:W4:Y:S04]  /*bd90*/  LDL.LU R9, [R1+0x434] ;  /* 0x0004340001097983 */ /* 0x000f280000300800 */
[----:B------:R1:W-:Y:S04]  /*bda0*/  LDGSTS.E [R204+0xb200], [R6.64], P3 ;  /* 0x0b20000006cc7fae */ /* 0x0003e80009921846 */
[----:B------:R-:W-:Y:S01]  /*bdb0*/  STL [R1+0x374], R21 ;  /* 0x0003741501007387 */ /* 0x000fe20000100800 */
[----:B-1----:R-:W-:Y:S01]  /*bdc0*/  IMAD.MOV.U32 R6, RZ, RZ, R10 ;  /* 0x000000ffff067224 */ /* 0x002fe200078e000a */
[----:B--2---:R-:W-:-:S05]  /*bdd0*/  IADD3.X R23, R23, R2, RZ, P6, !PT ;  /* 0x0000000217177210 */ /* 0x004fca00037fe4ff */
[----:B------:R-:W-:Y:S04]  /*bde0*/  STL [R1+0x368], R23 ;  /* 0x0003681701007387 */ /* 0x000fe80000100800 */
[----:B------:R-:W2:Y:S01]  /*bdf0*/  LDL.LU R10, [R1+0x430] ;  /* 0x00043000010a7983 */ /* 0x000ea20000300800 */
[----:B------:R-:W-:Y:S01]  /*be00*/  IMAD.X R22, R22, 0x1, R2, P5 ;  /* 0x0000000116167824 */ /* 0x000fe200028e0602 */
[----:B------:R-:W-:Y:S01]  /*be10*/  SEL R8, R8, RZ, !P0 ;  /* 0x000000ff08087207 */ /* 0x000fe20004000000 */
[----:B------:R-:W-:Y:S01]  /*be20*/  IMAD.MOV.U32 R7, RZ, RZ, R23 ;  /* 0x000000ffff077224 */ /* 0x000fe200078e0017 */
[----:B------:R-:W-:Y:S02]  /*be30*/  ISETP.GT.AND P6, PT, R4, 0x1, PT ;  /* 0x000000010400780c */ /* 0x000fe40003fc4270 */
[----:B------:R-:W-:-:S02]  /*be40*/  ISETP.NE.U32.AND P3, PT, R8, RZ, PT ;  /* 0x000000ff0800720c */ /* 0x000fc40003f65070 */
[----:B------:R-:W-:Y:S01]  /*be50*/  IADD3 R19, P5, R19, R206, RZ ;  /* 0x000000ce13137210 */ /* 0x000fe20007fbe0ff */
[----:B------:R1:W-:Y:S01]  /*be60*/  LDGSTS.E [R204+0xc000], [R6.64], P2 ;  /* 0x0c00000006cc7fae */ /* 0x0003e20009121846 */
[----:B------:R-:W-:Y:S02]  /*be70*/  SEL R8, RZ, 0x4, !P6 ;  /* 0x00000004ff087807 */ /* 0x000fe40007000000 */
[----:B------:R-:W-:Y:S02]  /*be80*/  ISETP.GT.AND P6, PT, R4, 0x5, PT ;  /* 0x000000050400780c */ /* 0x000fe40003fc4270 */
[----:B------:R-:W-:Y:S01]  /*be90*/  SEL R8, R8, RZ, !P0 ;  /* 0x000000ff08087207 */ /* 0x000fe20004000000 */
[----:B-1----:R-:W-:Y:S02]  /*bea0*/  IMAD.MOV.U32 R6, RZ, RZ, R21 ;  /* 0x000000ffff067224 */ /* 0x002fe400078e0015 */
[----:B------:R-:W-:-:S05]  /*beb0*/  IMAD.MOV.U32 R7, RZ, RZ, R22 ;  /* 0x000000ffff077224 */ /* 0x000fca00078e0016 */
[----:B------:R1:W-:Y:S01]  /*bec0*/  LDGSTS.E [R204+0xc200], [R6.64], P2 ;  /* 0x0c20000006cc7fae */ /* 0x0003e20009121846 */
[----:B------:R-:W-:Y:S01]  /*bed0*/  ISETP.NE.U32.AND P2, PT, R8, RZ, PT ;  /* 0x000000ff0800720c */ /* 0x000fe20003f45070 */
[----:B-----5:R-:W-:Y:S01]  /*bee0*/  IMAD.X R20, R20, 0x1, R2, P5 ;  /* 0x0000000114147824 */ /* 0x020fe200028e0602 */
[----:B------:R-:W-:-:S05]  /*bef0*/  IADD3 R17, P5, R17, R206, RZ ;  /* 0x000000ce11117210 */ /* 0x000fca0007fbe0ff */
[----:B------:R-:W-:Y:S02]  /*bf00*/  IMAD.X R18, R18, 0x1, R2, P5 ;  /* 0x0000000112127824 */ /* 0x000fe400028e0602 */
[----:B-1----:R-:W-:Y:S02]  /*bf10*/  IMAD.MOV.U32 R6, RZ, RZ, R19 ;  /* 0x000000ffff067224 */ /* 0x002fe400078e0013 */
[----:B------:R-:W-:Y:S01]  /*bf20*/  IMAD.MOV.U32 R7, RZ, RZ, R20 ;  /* 0x000000ffff077224 */ /* 0x000fe200078e0014 */
[----:B------:R-:W-:Y:S02]  /*bf30*/  SEL R8, RZ, 0x4, !P6 ;  /* 0x00000004ff087807 */ /* 0x000fe40007000000 */
[----:B---3--:R-:W-:Y:S01]  /*bf40*/  IADD3 R15, P6, R15, R206, RZ ;  /* 0x000000ce0f0f7210 */ /* 0x008fe20007fde0ff */
[----:B------:R-:W-:Y:S04]  /*bf50*/  STL [R1+0x370], R22 ;  /* 0x0003701601007387 */ /* 0x000fe80000100800 */
[----:B------:R1:W-:Y:S01]  /*bf60*/  LDGSTS.E [R204+0xd000], [R6.64], P1 ;  /* 0x0d00000006cc7fae */ /* 0x0003e20008921846 */
[----:B------:R-:W-:-:S03]  /*bf70*/  IMAD.X R16, R16, 0x1, R2, P6 ;  /* 0x0000000110107824 */ /* 0x000fc600030e0602 */
[----:B------:R-:W-:Y:S04]  /*bf80*/  STL [R1+0x3ac], R19 ;  /* 0x0003ac1301007387 */ /* 0x000fe80000100800 */
[----:B------:R-:W-:Y:S01]  /*bf90*/  STL [R1+0x3a8], R20 ;  /* 0x0003a81401007387 */ /* 0x000fe20000100800 */
[----:B----4-:R-:W-:-:S05]  /*bfa0*/  IADD3 R13, P5, R13, R206, RZ ;  /* 0x000000ce0d0d7210 */ /* 0x010fca0007fbe0ff */
[----:B------:R-:W-:Y:S01]  /*bfb0*/  IMAD.X R14, R14, 0x1, R2, P5 ;  /* 0x000000010e0e7824 */ /* 0x000fe200028e0602 */
[-C--:B------:R-:W-:Y:S01]  /*bfc0*/  IADD3 R11, P5, R11, R206.reuse, RZ ;  /* 0x000000ce0b0b7210 */ /* 0x080fe20007fbe0ff */
[----:B-1----:R-:W-:Y:S02]  /*bfd0*/  IMAD.MOV.U32 R6, RZ, RZ, R17 ;  /* 0x000000ffff067224 */ /* 0x002fe400078e0011 */
[----:B------:R-:W-:Y:S02]  /*bfe0*/  IMAD.MOV.U32 R7, RZ, RZ, R18 ;  /* 0x000000ffff077224 */ /* 0x000fe400078e0012 */
[----:B------:R-:W-:Y:S01]  /*bff0*/  IMAD.X R12, R12, 0x1, R2, P5 ;  /* 0x000000010c0c7824 */ /* 0x000fe200028e0602 */
[----:B------:R-:W-:Y:S01]  /*c000*/  IADD3 R9, P5, R9, R206, RZ ;  /* 0x000000ce09097210 */ /* 0x000fe20007fbe0ff */
[----:B------:R-:W-:Y:S04]  /*c010*/  STL [R1+0x3b4], R17 ;  /* 0x0003b41101007387 */ /* 0x000fe80000100800 */
[----:B------:R1:W-:Y:S04]  /*c020*/  STL [R1+0x3b0], R18 ;  /* 0x0003b01201007387 */ /* 0x0003e80000100800 */
[----:B------:R3:W-:Y:S04]  /*c030*/  LDGSTS.E [R204+0xd200], [R6.64], P1 ;  /* 0x0d20000006cc7fae */ /* 0x0007e80008921846 */
[----:B------:R-:W-:Y:S04]  /*c040*/  STL [R1+0x3ec], R15 ;  /* 0x0003ec0f01007387 */ /* 0x000fe80000100800 */
[----:B------:R-:W-:Y:S01]  /*c050*/  STL [R1+0x3f4], R13 ;  /* 0x0003f40d01007387 */ /* 0x000fe20000100800 */
[----:B---3--:R-:W-:-:S03]  /*c060*/  IMAD.MOV.U32 R6, RZ, RZ, R15 ;  /* 0x000000ffff067224 */ /* 0x008fc600078e000f */
[----:B------:R-:W-:Y:S01]  /*c070*/  STL [R1+0x3e8], R16 ;  /* 0x0003e81001007387 */ /* 0x000fe20000100800 */
[----:B------:R-:W-:-:S03]  /*c080*/  IMAD.MOV.U32 R7, RZ, RZ, R16 ;  /* 0x000000ffff077224 */ /* 0x000fc600078e0010 */
[----:B------:R3:W-:Y:S04]  /*c090*/  STL [R1+0x3f0], R14 ;  /* 0x0003f00e01007387 */ /* 0x0007e80000100800 */
[----:B------:R4:W-:Y:S04]  /*c0a0*/  STL [R1+0x42c], R11 ;  /* 0x00042c0b01007387 */ /* 0x0009e80000100800 */
[----:B------:R5:W-:Y:S04]  /*c0b0*/  STL [R1+0x428], R12 ;  /* 0x0004280c01007387 */ /* 0x000be80000100800 */
[----:B------:R1:W-:Y:S04]  /*c0c0*/  LDGSTS.E [R204+0xe000], [R6.64], P4 ;  /* 0x0e00000006cc7fae */ /* 0x0003e8000a121846 */
[----:B------:R2:W-:Y:S01]  /*c0d0*/  STL [R1+0x434], R9 ;  /* 0x0004340901007387 */ /* 0x0005e20000100800 */
[----:B-1----:R-:W-:-:S02]  /*c0e0*/  IMAD.MOV.U32 R6, RZ, RZ, R13 ;  /* 0x000000ffff067224 */ /* 0x002fc400078e000d */
[----:B------:R-:W-:-:S05]  /*c0f0*/  IMAD.MOV.U32 R7, RZ, RZ, R14 ;  /* 0x000000ffff077224 */ /* 0x000fca00078e000e */
[----:B------:R1:W-:Y:S02]  /*c100*/  LDGSTS.E [R204+0xe200], [R6.64], P4 ;  /* 0x0e20000006cc7fae */ /* 0x0003e4000a121846 */
[----:B-1----:R-:W-:Y:S02]  /*c110*/  IMAD.MOV.U32 R6, RZ, RZ, R11 ;  /* 0x000000ffff067224 */ /* 0x002fe400078e000b */
[----:B------:R-:W-:Y:S01]  /*c120*/  IMAD.MOV.U32 R7, RZ, RZ, R12 ;  /* 0x000000ffff077224 */ /* 0x000fe200078e000c */
[----:B------:R-:W-:Y:S01]  /*c130*/  SEL R8, R8, RZ, !P0 ;  /* 0x000000ff08087207 */ /* 0x000fe20004000000 */
[----:B--2---:R-:W-:Y:S01]  /*c140*/  IMAD.X R10, R10, 0x1, R2, P5 ;  /* 0x000000010a0a7824 */ /* 0x004fe200028e0602 */
[----:B------:R-:W-:Y:S02]  /*c150*/  ISETP.GT.AND P6, PT, R4, 0x9, PT ;  /* 0x000000090400780c */ /* 0x000fe40003fc4270 */
[----:B------:R1:W-:Y:S04]  /*c160*/  LDGSTS.E [R204+0xf000], [R6.64], P3 ;  /* 0x0f00000006cc7fae */ /* 0x0003e80009921846 */
[----:B------:R4:W-:Y:S04]  /*c170*/  STL [R1+0x430], R10 ;  /* 0x0004300a01007387 */ /* 0x0009e80000100800 */
[----:B------:R-:W2:Y:S04]  /*c180*/  LDL.LU R18, [R1] ;  /* 0x0000000001127983 */ /* 0x000ea80000300800 */
[----:B---3--:R-:W3:Y:S04]  /*c190*/  LDL.LU R14, [R1+0x38] ;  /* 0x00003800010e7983 */ /* 0x008ee80000300800 */
[----:B----4-:R-:W4:Y:S04]  /*c1a0*/  LDL.LU R11, [R1+0x3c] ;  /* 0x00003c00010b7983 */ /* 0x010f280000300800 */
[----:B------:R-:W3:Y:S04]  /*c1b0*/  LDL.LU R16, [R1+0x140] ;  /* 0x0001400001107983 */ /* 0x000ee80000300800 */
[----:B-----5:R-:W5:Y:S01]  /*c1c0*/  LDL.LU R12, [R1+0x144] ;  /* 0x00014400010c7983 */ /* 0x020f620000300800 */
[----:B------:R-:W-:-:S02]  /*c1d0*/  ISETP.NE.U32.AND P1, PT, R8, RZ, PT ;  /* 0x000000ff0800720c */ /* 0x000fc40003f25070 */
[----:B------:R-:W-:Y:S01]  /*c1e0*/  SEL R8, RZ, 0x4, !P6 ;  /* 0x00000004ff087807 */ /* 0x000fe20007000000 */
[----:B-1----:R-:W-:Y:S01]  /*c1f0*/  IMAD.MOV.U32 R7, RZ, RZ, R10 ;  /* 0x000000ffff077224 */ /* 0x002fe200078e000a */
[----:B------:R-:W-:Y:S01]  /*c200*/  ISETP.GT.AND P6, PT, R4, 0xd, PT ;  /* 0x0000000d0400780c */ /* 0x000fe20003fc4270 */
[----:B------:R-:W5:Y:S01]  /*c210*/  LDL.LU R17, [R1+0x178] ;  /* 0x0001780001117983 */ /* 0x000f620000300800 */
[----:B------:R-:W-:Y:S02]  /*c220*/  SEL R8, R8, RZ, !P0 ;  /* 0x000000ff08087207 */ /* 0x000fe40004000000 */
[----:B------:R-:W-:Y:S01]  /*c230*/  MOV R6, R9 ;  /* 0x0000000900067202 */ /* 0x000fe20000000f00 */
[----:B------:R-:W5:Y:S01]  /*c240*/  LDL.LU R13, [R1+0x17c] ;  /* 0x00017c00010d7983 */ /* 0x000f620000300800 */
[----:B------:R-:W-:Y:S02]  /*c250*/  ISETP.NE.U32.AND P4, PT, R8, RZ, PT ;  /* 0x000000ff0800720c */ /* 0x000fe40003f85070 */
[----:B------:R-:W-:Y:S01]  /*c260*/  SEL R8, RZ, 0x4, !P6 ;  /* 0x00000004ff087807 */ /* 0x000fe20007000000 */
[----:B------:R1:W-:Y:S01]  /*c270*/  LDGSTS.E [R204+0xf200], [R6.64], P3 ;  /* 0x0f20000006cc7fae */ /* 0x0003e20009921846 */
[----:B------:R-:W-:-:S02]  /*c280*/  IADD3 R219, P6, R219, R206, RZ ;  /* 0x000000cedbdb7210 */ /* 0x000fc40007fde0ff */
[-C--:B------:R-:W-:Y:S01]  /*c290*/  IADD3 R221, P5, R221, R206.reuse, RZ ;  /* 0x000000cedddd7210 */ /* 0x080fe20007fbe0ff */
[----:B------:R-:W5:Y:S02]  /*c2a0*/  LDL.LU R22, [R1+0x180] ;  /* 0x0001800001167983 */ /* 0x000f640000300800 */
[--C-:B------:R-:W-:Y:S01]  /*c2b0*/  IMAD.X R218, R218, 0x1, R2.reuse, P6 ;  /* 0x00000001dada7824 */ /* 0x100fe200030e0602 */
[----:B------:R-:W-:Y:S01]  /*c2c0*/  SEL R8, R8, RZ, !P0 ;  /* 0x000000ff08087207 */ /* 0x000fe20004000000 */
[----:B------:R-:W-:Y:S01]  /*c2d0*/  IMAD.X R220, R220, 0x1, R2, P5 ;  /* 0x00000001dcdc7824 */ /* 0x000fe200028e0602 */
[----:B------:R-:W-:Y:S01]  /*c2e0*/  LOP3.LUT R9, R204, 0x20, RZ, 0x3c, !PT ;  /* 0x00000020cc097812 */ /* 0x000fe200078e3cff */
[----:B------:R-:W5:Y:S01]  /*c2f0*/  LDL.LU R21, [R1+0x184] ;  /* 0x0001840001157983 */ /* 0x000f620000300800 */
[----:B------:R-:W-:Y:S01]  /*c300*/  ISETP.GT.AND P6, PT, R4, 0x11, PT ;  /* 0x000000110400780c */ /* 0x000fe20003fc4270 */
[----:B-1----:R-:W-:Y:S02]  /*c310*/  IMAD.MOV.U32 R6, RZ, RZ, R219 ;  /* 0x000000ffff067224 */ /* 0x002fe400078e00db */
[----:B------:R-:W-:Y:S01]  /*c320*/  IMAD.MOV.U32 R7, RZ, RZ, R218 ;  /* 0x000000ffff077224 */ /* 0x000fe200078e00da */
[----:B------:R-:W-:Y:S01]  /*c330*/  IADD3 R235, P5, R235, R206, RZ ;  /* 0x000000ceebeb7210 */ /* 0x000fe20007fbe0ff */
[----:B------:R-:W5:Y:S01]  /*c340*/  LDL.LU R15, [R1+0x1bc] ;  /* 0x0001bc00010f7983 */ /* 0x000f620000300800 */
[----:B------:R-:W-:-:S02]  /*c350*/  ISETP.NE.U32.AND P3, PT, R8, RZ, PT ;  /* 0x000000ff0800720c */ /* 0x000fc40003f65070 */
[----:B------:R-:W-:Y:S01]  /*c360*/  SEL R8, RZ, 0x4, !P6 ;  /* 0x00000004ff087807 */ /* 0x000fe20007000000 */
[----:B------:R1:W-:Y:S01]  /*c370*/  LDGSTS.E [R9+0x400], [R6.64], P2 ;  /* 0x0040000006097fae */ /* 0x0003e20009121846 */
[----:B------:R-:W-:Y:S01]  /*c380*/  IMAD.X R234, R234, 0x1, R2, P5 ;  /* 0x00000001eaea7824 */ /* 0x000fe200028e0602 */
[----:B------:R-:W-:Y:S02]  /*c390*/  IADD3 R237, P5, R237, R206, RZ ;  /* 0x000000ceeded7210 */ /* 0x000fe40007fbe0ff */
[----:B------:R-:W-:Y:S01]  /*c3a0*/  SEL R8, R8, RZ, !P0 ;  /* 0x000000ff08087207 */ /* 0x000fe20004000000 */
[----:B------:R-:W5:Y:S01]  /*c3b0*/  LDL.LU R10, [R1+0x1c4] ;  /* 0x0001c400010a7983 */ /* 0x000f620000300800 */
[----:B------:R-:W-:Y:S01]  /*c3c0*/  ISETP.GT.AND P6, PT, R4, 0x15, PT ;  /* 0x000000150400780c */ /* 0x000fe20003fc4270 */
[----:B-1----:R-:W-:Y:S02]  /*c3d0*/  IMAD.MOV.U32 R6, RZ, RZ, R221 ;  /* 0x000000ffff067224 */ /* 0x002fe400078e00dd */
[----:B------:R-:W-:-:S02]  /*c3e0*/  IMAD.MOV.U32 R7, RZ, RZ, R220 ;  /* 0x000000ffff077224 */ /* 0x000fc400078e00dc */
[----:B------:R-:W-:-:S03]  /*c3f0*/  IMAD.X R236, R236, 0x1, R2, P5 ;  /* 0x00000001ecec7824 */ /* 0x000fc600028e0602 */
        /* <DEDUP_REMOVED lines=9> */
[----:B------:R-:W-:-:S05]  /*c490*/  IMAD.MOV.U32 R7, RZ, RZ, R236 ;  /* 0x000000ffff077224 */ /* 0x000fca00078e00ec */
[----:B------:R1:W-:Y:S02]  /*c4a0*/  LDGSTS.E [R9+0x1600], [R6.64], P1 ;  /* 0x0160000006097fae */ /* 0x0003e40008921846 */
[----:B-1----:R-:W-:Y:S02]  /*c4b0*/  IMAD.MOV.U32 R6, RZ, RZ, R251 ;  /* 0x000000ffff067224 */ /* 0x002fe400078e00fb */
[----:B------:R-:W-:-:S05]  /*c4c0*/  IMAD.MOV.U32 R7, RZ, RZ, R250 ;  /* 0x000000ffff077224 */ /* 0x000fca00078e00fa */
[----:B------:R1:W-:Y:S01]  /*c4d0*/  LDGSTS.E [R9+0x2400], [R6.64], P4 ;  /* 0x0240000006097fae */ /* 0x0003e2000a121846 */
[----:B--2---:R-:W-:-:S05]  /*c4e0*/  IADD3 R18, P5, R18, R206, RZ ;  /* 0x000000ce12127210 */ /* 0x004fca0007fbe0ff */
[--C-:B------:R-:W-:Y:S01]  /*c4f0*/  IMAD.X R252, R252, 0x1, R2.reuse, P5 ;  /* 0x00000001fcfc7824 */ /* 0x100fe200028e0602 */
[-C--:B----4-:R-:W-:Y:S01]  /*c500*/  IADD3 R11, P5, R11, R206.reuse, RZ ;  /* 0x000000ce0b0b7210 */ /* 0x090fe20007fbe0ff */
[----:B------:R-:W-:Y:S04]  /*c510*/  STL [R1], R18 ;  /* 0x0000001201007387 */ /* 0x000fe80000100800 */
[----:B---3--:R-:W-:Y:S01]  /*c520*/  IMAD.X R14, R14, 0x1, R2, P5 ;  /* 0x000000010e0e7824 */ /* 0x008fe200028e0602 */
[----:B------:R-:W-:Y:S01]  /*c530*/  STL [R1+0x3c], R11 ;  /* 0x00003c0b01007387 */ /* 0x000fe20000100800 */
[----:B-1----:R-:W-:Y:S01]  /*c540*/  IMAD.MOV.U32 R6, RZ, RZ, R18 ;  /* 0x000000ffff067224 */ /* 0x002fe200078e0012 */
[----:B-----5:R-:W-:Y:S01]  /*c550*/  IADD3 R12, P5, R12, R206, RZ ;  /* 0x000000ce0c0c7210 */ /* 0x020fe20007fbe0ff */
[----:B------:R-:W-:Y:S01]  /*c560*/  IMAD.MOV.U32 R7, RZ, RZ, R252 ;  /* 0x000000ffff077224 */ /* 0x000fe200078e00fc */
[----:B------:R1:W-:Y:S04]  /*c570*/  STL [R1+0x38], R14 ;  /* 0x0000380e01007387 */ /* 0x0003e80000100800 */
[----:B------:R-:W2:Y:S04]  /*c580*/  LDL.LU R20, [R1+0x1b8] ;  /* 0x0001b80001147983 */ /* 0x000ea80000300800 */
[----:B------:R3:W-:Y:S04]  /*c590*/  LDGSTS.E [R9+0x2600], [R6.64], P4 ;  /* 0x0260000006097fae */ /* 0x0007e8000a121846 */
[----:B------:R4:W-:Y:S01]  /*c5a0*/  STL [R1+0x144], R12 ;  /* 0x0001440c01007387 */ /* 0x0009e20000100800 */
[----:B---3--:R-:W-:-:S03]  /*c5b0*/  IMAD.MOV.U32 R7, RZ, RZ, R14 ;  /* 0x000000ffff077224 */ /* 0x008fc600078e000e */
[----:B-1----:R-:W3:Y:S01]  /*c5c0*/  LDL.LU R14, [R1+0x1c0] ;  /* 0x0001c000010e7983 */ /* 0x002ee20000300800 */
[----:B------:R-:W-:Y:S02]  /*c5d0*/  SEL R8, R8, RZ, !P0 ;  /* 0x000000ff08087207 */ /* 0x000fe40004000000 */
[----:B------:R-:W-:Y:S02]  /*c5e0*/  ISETP.GT.AND P6, PT, R4, 0x19, PT ;  /* 0x000000190400780c */ /* 0x000fe40003fc4270 */
[----:B------:R-:W-:Y:S02]  /*c5f0*/  ISETP.NE.U32.AND P1, PT, R8, RZ, PT ;  /* 0x000000ff0800720c */ /* 0x000fe40003f25070 */
[----:B------:R-:W-:Y:S02]  /*c600*/  SEL R8, RZ, 0x4, !P6 ;  /* 0x00000004ff087807 */ /* 0x000fe40007000000 */
[----:B------:R-:W-:Y:S02]  /*c610*/  ISETP.GT.AND P6, PT, R4, 0x1d, PT ;  /* 0x0000001d0400780c */ /* 0x000fe40003fc4270 */
[----:B------:R-:W-:Y:S01]  /*c620*/  SEL R8, R8, RZ, !P0 ;  /* 0x000000ff08087207 */ /* 0x000fe20004000000 */
[----:B------:R-:W-:Y:S01]  /*c630*/  IMAD.X R16, R16, 0x1, R2, P5 ;  /* 0x0000000110107824 */ /* 0x000fe200028e0602 */
[----:B------:R-:W-:-:S02]  /*c640*/  MOV R6, R11 ;  /* 0x0000000b00067202 */ /* 0x000fc40000000f00 */
[----:B------:R-:W-:Y:S01]  /*c650*/  ISETP.NE.U32.AND P4, PT, R8, RZ, PT ;  /* 0x000000ff0800720c */ /* 0x000fe20003f85070 */
[----:B------:R-:W5:Y:S01]  /*c660*/  LDL.LU R11, [R1+0x1fc] ;  /* 0x0001fc00010b7983 */ /* 0x000f620000300800 */
[----:B------:R-:W-:Y:S02]  /*c670*/  SEL R8, RZ, 0x4, !P6 ;  /* 0x00000004ff087807 */ /* 0x000fe40007000000 */
[----:B------:R-:W-:Y:S01]  /*c680*/  IADD3 R13, P6, R13, R206, RZ ;  /* 0x000000ce0d0d7210 */ /* 0x000fe20007fde0ff */
[----:B------:R1:W-:Y:S04]  /*c690*/  LDGSTS.E [R9+0x3400], [R6.64], P3 ;  /* 0x0340000006097fae */ /* 0x0003e80009921846 */
        /* <DEDUP_REMOVED lines=19> */
[----:B------:R-:W4:Y:S04]  /*c7d0*/  LDL.LU R13, [R1+0x244] ;  /* 0x00024400010d7983 */ /* 0x000f280000300800 */
[----:B------:R1:W-:Y:S04]  /*c7e0*/  LDGSTS.E [R9+0x4400], [R6.64], P2 ;  /* 0x0440000006097fae */ /* 0x0003e80009121846 */
[----:B------:R2:W-:Y:S01]  /*c7f0*/  STL [R1+0x1bc], R15 ;  /* 0x0001bc0f01007387 */ /* 0x0005e20000100800 */
[----:B-1----:R-:W-:-:S02]  /*c800*/  IMAD.MOV.U32 R6, RZ, RZ, R21 ;  /* 0x000000ffff067224 */ /* 0x002fc400078e0015 */
[----:B------:R-:W-:-:S05]  /*c810*/  IMAD.MOV.U32 R7, RZ, RZ, R22 ;  /* 0x000000ffff077224 */ /* 0x000fca00078e0016 */
[----:B------:R1:W-:Y:S02]  /*c820*/  LDGSTS.E [R9+0x4600], [R6.64], P2 ;  /* 0x0460000006097fae */ /* 0x0003e40009121846 */
[----:B-1----:R-:W-:Y:S02]  /*c830*/  IMAD.MOV.U32 R6, RZ, RZ, R15 ;  /* 0x000000ffff067224 */ /* 0x002fe400078e000f */
[----:B--2---:R-:W-:Y:S01]  /*c840*/  IMAD.X R20, R20, 0x1, R2, P5 ;  /* 0x0000000114147824 */ /* 0x004fe200028e0602 */
[----:B------:R-:W-:-:S03]  /*c850*/  IADD3 R10, P5, R10, R206, RZ ;  /* 0x000000ce0a0a7210 */ /* 0x000fc60007fbe0ff */
[----:B------:R-:W-:Y:S01]  /*c860*/  IMAD.MOV.U32 R7, RZ, RZ, R20 ;  /* 0x000000ffff077224 */ /* 0x000fe200078e0014 */
[----:B------:R-:W-:Y:S04]  /*c870*/  STL [R1+0x1b8], R20 ;  /* 0x0001b81401007387 */ /* 0x000fe80000100800 */
[----:B------:R1:W-:Y:S04]  /*c880*/  STL [R1+0x1c4], R10 ;  /* 0x0001c40a01007387 */ /* 0x0003e80000100800 */
[----:B------:R-:W2:Y:S04]  /*c890*/  LDL.LU R15, [R1+0x240] ;  /* 0x00024000010f7983 */ /* 0x000ea80000300800 */
[----:B------:R1:W-:Y:S01]  /*c8a0*/  LDGSTS.E [R9+0x5400], [R6.64], P1 ;  /* 0x0540000006097fae */ /* 0x0003e20008921846 */
[----:B---3--:R-:W-:-:S05]  /*c8b0*/  IMAD.X R14, R14, 0x1, R2, P5 ;  /* 0x000000010e0e7824 */ /* 0x008fca00028e0602 */
[----:B------:R3:W-:Y:S01]  /*c8c0*/  STL [R1+0x1c0], R14 ;  /* 0x0001c00e01007387 */ /* 0x0007e20000100800 */
[----:B-1----:R-:W-:-:S03]  /*c8d0*/  IMAD.MOV.U32 R6, RZ, RZ, R10 ;  /* 0x000000ffff067224 */ /* 0x002fc600078e000a */
[----:B------:R-:W2:Y:S01]  /*c8e0*/  LDL.LU R10, [R1+0x27c] ;  /* 0x00027c00010a7983 */ /* 0x000ea20000300800 */
[----:B------:R-:W-:Y:S02]  /*c8f0*/  SEL R8, R8, RZ, !P0 ;  /* 0x000000ff08087207 */ /* 0x000fe40004000000 */
[----:B------:R-:W-:Y:S01]  /*c900*/  ISETP.GT.AND P6, PT, R4, 0x21, PT ;  /* 0x000000210400780c */ /* 0x000fe20003fc4270 */
[----:B------:R-:W2:Y:S01]  /*c910*/  LDL.LU R21, [R1+0x284] ;  /* 0x0002840001157983 */ /* 0x000ea20000300800 */
[----:B------:R-:W-:Y:S02]  /*c920*/  ISETP.NE.U32.AND P3, PT, R8, RZ, PT ;  /* 0x000000ff0800720c */ /* 0x000fe40003f65070 */
[----:B------:R-:W-:Y:S02]  /*c930*/  SEL R8, RZ, 0x4, !P6 ;  /* 0x00000004ff087807 */ /* 0x000fe40007000000 */
        /* <DEDUP_REMOVED lines=14> */
[----:B---3--:R-:W3:Y:S01]  /*ca20*/  LDL.LU R14, [R1+0x278] ;  /* 0x00027800010e7983 */ /* 0x008ee20000300800 */
[----:B-1----:R-:W-:-:S03]  /*ca30*/  IMAD.MOV.U32 R7, RZ, RZ, R12 ;  /* 0x000000ffff077224 */ /* 0x002fc600078e000c */
[----:B------:R1:W-:Y:S04]  /*ca40*/  STL [R1+0x200], R19 ;  /* 0x0002001301007387 */ /* 0x0003e80000100800 */
[----:B------:R-:W5:Y:S01]  /*ca50*/  LDL.LU R22, [R1+0x280] ;  /* 0x0002800001167983 */ /* 0x000f620000300800 */
[----:B------:R-:W-:-:S03]  /*ca60*/  IMAD.MOV.U32 R6, RZ, RZ, R11 ;  /* 0x000000ffff067224 */ /* 0x000fc600078e000b */
[----:B------:R-:W-:Y:S01]  /*ca70*/  STL [R1+0x23c], R16 ;  /* 0x00023c1001007387 */ /* 0x000fe20000100800 */
[----:B------:R-:W-:-:S03]  /*ca80*/  IMAD.X R17, R17, 0x1, R2, P5 ;  /* 0x0000000111117824 */ /* 0x000fc600028e0602 */
[----:B----4-:R-:W5:Y:S01]  /*ca90*/  LDL.LU R12, [R1+0x2bc] ;  /* 0x0002bc00010c7983 */ /* 0x010f620000300800 */
        /* <DEDUP_REMOVED lines=10> */
[----:B------:R-:W-:Y:S02]  /*cb40*/  SEL R8, R8, RZ, !P0 ;  /* 0x000000ff08087207 */ /* 0x000fe40004000000 */
[----:B-1----:R-:W-:Y:S02]  /*cb50*/  MOV R7, R19 ;  /* 0x0000001300077202 */ /* 0x002fe40000000f00 */
        /* <DEDUP_REMOVED lines=10> */
[----:B--2---:R-:W-:-:S05]  /*cc00*/  IMAD.X R15, R15, 0x1, R2, P5 ;  /* 0x000000010f0f7824 */ /* 0x004fca00028e0602 */
[----:B------:R2:W-:Y:S01]  /*cc10*/  STL [R1+0x240], R15 ;  /* 0x0002400f01007387 */ /* 0x0005e20000100800 */
[----:B-1----:R-:W-:-:S03]  /*cc20*/  IMAD.MOV.U32 R7, RZ, RZ, R15 ;  /* 0x000000ffff077224 */ /* 0x002fc600078e000f */
[----:B------:R-:W4:Y:S04]  /*cc30*/  LDL.LU R18, [R1+0x2f8] ;  /* 0x0002f80001127983 */ /* 0x000f280000300800 */
[----:B------:R-:W4:Y:S01]  /*cc40*/  LDL.LU R16, [R1+0x300] ;  /* 0x0003000001107983 */ /* 0x000f220000300800 */
[----:B------:R-:W-:-:S05]  /*cc50*/  IADD3 R10, P6, R10, R206, RZ ;  /* 0x000000ce0a0a7210 */ /* 0x000fca0007fde0ff */
[----:B------:R-:W-:Y:S04]  /*cc60*/  STL [R1+0x27c], R10 ;  /* 0x00027c0a01007387 */ /* 0x000fe80000100800 */
[----:B--2---:R-:W2:Y:S01]  /*cc70*/  LDL.LU R15, [R1+0x304] ;  /* 0x00030400010f7983 */ /* 0x004ea20000300800 */
[----:B------:R-:W-:Y:S01]  /*cc80*/  IMAD.MOV.U32 R6, RZ, RZ, R13 ;  /* 0x000000ffff067224 */ /* 0x000fe200078e000d */
[----:B------:R-:W-:Y:S02]  /*cc90*/  IADD3 R21, P5, R21, R206, RZ ;  /* 0x000000ce15157210 */ /* 0x000fe40007fbe0ff */
[----:B------:R-:W2:Y:S04]  /*cca0*/  LDL.LU R13, [R1+0x33c] ;  /* 0x00033c00010d7983 */ /* 0x000ea80000300800 */
[----:B------:R1:W-:Y:S04]  /*ccb0*/  LDGSTS.E [R9+0x7600], [R6.64], P3 ;  /* 0x0760000006097fae */ /* 0x0003e80009921846 */
[----:B------:R-:W-:Y:S01]  /*ccc0*/  STL [R1+0x284], R21 ;  /* 0x0002841501007387 */ /* 0x000fe20000100800 */
[----:B-1----:R-:W-:Y:S01]  /*ccd0*/  IMAD.MOV.U32 R6, RZ, RZ, R10 ;  /* 0x000000ffff067224 */ /* 0x002fe200078e000a */
[----:B------:R-:W-:Y:S01]  /*cce0*/  SEL R8, R8, RZ, !P0 ;  /* 0x000000ff08087207 */ /* 0x000fe20004000000 */
[----:B---3--:R-:W-:-:S04]  /*ccf0*/  IMAD.X R14, R14, 0x1, R2, P6 ;  /* 0x000000010e0e7824 */ /* 0x008fc800030e0602 */
[----:B------:R-:W-:Y:S02]  /*cd00*/  IMAD.MOV.U32 R7, RZ, RZ, R14 ;  /* 0x000000ffff077224 */ /* 0x000fe400078e000e */
[----:B-----5:R-:W-:-:S03]  /*cd10*/  IMAD.X R22, R22, 0x1, R2, P5 ;  /* 0x0000000116167824 */ /* 0x020fc600028e0602 */
[----:B------:R1:W-:Y:S01]  /*cd20*/  LDGSTS.E [R9+0x8400], [R6.64], P2 ;  /* 0x0840000006097fae */ /* 0x0003e20009121846 */
[----:B------:R-:W-:-:S03]  /*cd30*/  IADD3 R12, P5, R12, R206, RZ ;  /* 0x000000ce0c0c7210 */ /* 0x000fc60007fbe0ff */
[----:B------:R3:W-:Y:S01]  /*cd40*/  STL [R1+0x278], R14 ;  /* 0x0002780e01007387 */ /* 0x0007e20000100800 */
[----:B-1----:R-:W-:Y:S02]  /*cd50*/  IMAD.MOV.U32 R6, RZ, RZ, R21 ;  /* 0x000000ffff067224 */ /* 0x002fe400078e0015 */
[----:B------:R-:W-:Y:S01]  /*cd60*/  IMAD.MOV.U32 R7, RZ, RZ, R22 ;  /* 0x000000ffff077224 */ /* 0x000fe200078e0016 */
[----:B---3--:R-:W3:Y:S01]  /*cd70*/  LDL.LU R14, [R1+0x338] ;  /* 0x00033800010e7983 */ /* 0x008ee20000300800 */
[----:B------:R-:W-:Y:S01]  /*cd80*/  IMAD.X R20, R20, 0x1, R2, P5 ;  /* 0x0000000114147824 */ /* 0x000fe200028e0602 */
[----:B------:R-:W-:Y:S02]  /*cd90*/  IADD3 R11, P5, R11, R206, RZ ;  /* 0x000000ce0b0b7210 */ /* 0x000fe40007fbe0ff */
[----:B------:R-:W-:Y:S01]  /*cda0*/  STL [R1+0x280], R22 ;  /* 0x0002801601007387 */ /* 0x000fe20000100800 */
[----:B------:R-:W-:-:S03]  /*cdb0*/  ISETP.GT.AND P6, PT, R4, 0x31, PT ;  /* 0x000000310400780c */ /* 0x000fc60003fc4270 */
[----:B------:R-:W5:Y:S01]  /*cdc0*/  LDL.LU R10, [R1+0x344] ;  /* 0x00034400010a7983 */ /* 0x000f620000300800 */
[----:B------:R-:W-:-:S03]  /*cdd0*/  ISETP.NE.U32.AND P3, PT, R8, RZ, PT ;  /* 0x000000ff0800720c */ /* 0x000fc60003f65070 */
        /* <DEDUP_REMOVED lines=17> */
[-C--:B------:R-:W-:Y:S01]  /*cef0*/  IADD3 R17, P6, R17, R206.reuse, RZ ;  /* 0x000000ce11117210 */ /* 0x080fe20007fde0ff */
[----:B------:R-:W5:Y:S04]  /*cf00*/  LDL.LU R22, [R1+0x384] ;  /* 0x0003840001167983 */ /* 0x000f680000300800 */
[----:B------:R-:W-:Y:S01]  /*cf10*/  STL [R1+0x2fc], R17 ;  /* 0x0002fc1101007387 */ /* 0x000fe20000100800 */
[----:B----4-:R-:W-:Y:S01]  /*cf20*/  IMAD.X R18, R18, 0x1, R2, P6 ;  /* 0x0000000112127824 */ /* 0x010fe200030e0602 */
[----:B--2---:R-:W-:-:S05]  /*cf30*/  IADD3 R15, P5, R15, R206, RZ ;  /* 0x000000ce0f0f7210 */ /* 0x004fca0007fbe0ff */
[----:B------:R-:W-:Y:S04]  /*cf40*/  STL [R1+0x304], R15 ;  /* 0x0003040f01007387 */ /* 0x000fe80000100800 */
[----:B------:R1:W-:Y:S04]  /*cf50*/  STL [R1+0x2f8], R18 ;  /* 0x0002f81201007387 */ /* 0x0003e80000100800 */
[----:B------:R-:W2:Y:S01]  /*cf60*/  LDL.LU R24, [R1+0x378] ;  /* 0x0003780001187983 */ /* 0x000ea20000300800 */
[----:B------:R-:W-:Y:S02]  /*cf70*/  IMAD.MOV.U32 R7, RZ, RZ, R19 ;  /* 0x000000ffff077224 */ /* 0x000fe400078e0013 */
[----:B------:R-:W-:Y:S01]  /*cf80*/  IMAD.X R16, R16, 0x1, R2, P5 ;  /* 0x0000000110107824 */ /* 0x000fe200028e0602 */
[----:B------:R-:W-:-:S02]  /*cf90*/  IADD3 R13, P5, R13, R206, RZ ;  /* 0x000000ce0d0d7210 */ /* 0x000fc40007fbe0ff */
[----:B------:R-:W-:Y:S01]  /*cfa0*/  SEL R8, R8, RZ, !P0 ;  /* 0x000000ff08087207 */ /* 0x000fe20004000000 */
[----:B------:R4:W-:Y:S01]  /*cfb0*/  LDGSTS.E [R9+0x9600], [R6.64], P1 ;  /* 0x0960000006097fae */ /* 0x0009e20008921846 */
[----:B------:R-:W-:-:S03]  /*cfc0*/  ISETP.GT.AND P6, PT, R4, 0x39, PT ;  /* 0x000000390400780c */ /* 0x000fc60003fc4270 */
[----:B------:R1:W-:Y:S01]  /*cfd0*/  STL [R1+0x300], R16 ;  /* 0x0003001001007387 */ /* 0x0003e20000100800 */
[----:B------:R-:W-:-:S03]  /*cfe0*/  ISETP.NE.U32.AND P1, PT, R8, RZ, PT ;  /* 0x000000ff0800720c */ /* 0x000fc60003f25070 */
[----:B------:R-:W2:Y:S01]  /*cff0*/  LDL.LU R23, [R1+0x380] ;  /* 0x0003800001177983 */ /* 0x000ea20000300800 */
[----:B----4-:R-:W-:Y:S02]  /*d000*/  IMAD.MOV.U32 R6, RZ, RZ, R17 ;  /* 0x000000ffff067224 */ /* 0x010fe400078e0011 */
[----:B------:R-:W-:Y:S01]  /*d010*/  IMAD.MOV.U32 R7, RZ, RZ, R18 ;  /* 0x000000ffff077224 */ /* 0x000fe200078e0012 */
[----:B------:R-:W-:Y:S01]  /*d020*/  STL [R1+0x33c], R13 ;  /* 0x00033c0d01007387 */ /* 0x000fe20000100800 */
[----:B------:R-:W-:-:S03]  /*d030*/  SEL R8, RZ, 0x4, !P6 ;  /* 0x00000004ff087807 */ /* 0x000fc60007000000 */
[----:B------:R-:W4:Y:S01]  /*d040*/  LDL.LU R20, [R1+0x3bc] ;  /* 0x0003bc0001147983 */ /* 0x000f220000300800 */
[----:B------:R-:W-:-:S03]  /*d050*/  SEL R8, R8, RZ, !P0 ;  /* 0x000000ff08087207 */ /* 0x000fc60004000000 */
[----:B------:R1:W-:Y:S01]  /*d060*/  LDGSTS.E [R9+0xa400], [R6.64], P4 ;  /* 0x0a40000006097fae */ /* 0x0003e2000a121846 */
[----:B------:R-:W-:Y:S01]  /*d070*/  ISETP.GT.AND P6, PT, R4, 0x3d, PT ;  /* 0x0000003d0400780c */ /* 0x000fe20003fc4270 */
[----:B-1----:R-:W-:Y:S02]  /*d080*/  IMAD.MOV.U32 R6, RZ, RZ, R15 ;  /* 0x000000ffff067224 */ /* 0x002fe400078e000f */
[----:B------:R-:W-:-:S05]  /*d090*/  IMAD.MOV.U32 R7, RZ, RZ, R16 ;  /* 0x000000ffff077224 */ /* 0x000fca00078e0010 */
[----:B------:R1:W-:Y:S01]  /*d0a0*/  LDGSTS.E [R9+0xa600], [R6.64], P4 ;  /* 0x0a60000006097fae */ /* 0x0003e2000a121846 */
[----:B---3--:R-:W-:-:S05]  /*d0b0*/  IADD3.X R14, R14, R2, RZ, P5, !PT ;  /* 0x000000020e0e7210 */ /* 0x008fca0002ffe4ff */
[----:B------:R3:W-:Y:S01]  /*d0c0*/  STL [R1+0x338], R14 ;  /* 0x0003380e01007387 */ /* 0x0007e20000100800 */
[----:B-----5:R-:W-:-:S03]  /*d0d0*/  IADD3 R10, P5, R10, R206, RZ ;  /* 0x000000ce0a0a7210 */ /* 0x020fc60007fbe0ff */
[----:B------:R-:W5:Y:S01]  /*d0e0*/  LDL.LU R21, [R1+0x3b8] ;  /* 0x0003b80001157983 */ /* 0x000f620000300800 */
[----:B------:R-:W-:-:S03]  /*d0f0*/  ISETP.NE.U32.AND P4, PT, R8, RZ, PT ;  /* 0x000000ff0800720c */ /* 0x000fc60003f85070 */
[----:B------:R-:W-:Y:S01]  /*d100*/  STL [R1+0x344], R10 ;  /* 0x0003440a01007387 */ /* 0x000fe20000100800 */
[----:B------:R-:W-:-:S03]  /*d110*/  SEL R8, RZ, 0x4, !P6 ;  /* 0x00000004ff087807 */ /* 0x000fc60007000000 */
[----:B------:R-:W5:Y:S04]  /*d120*/  LDL.LU R18, [R1+0x3c4] ;  /* 0x0003c40001127983 */ /* 0x000f680000300800 */
[----:B------:R-:W5:Y:S04]  /*d130*/  LDL.LU R19, [R1+0x3c0] ;  /* 0x0003c00001137983 */ /* 0x000f680000300800 */
[----:B------:R-:W5:Y:S01]  /*d140*/  LDL.LU R16, [R1+0x3fc] ;  /* 0x0003fc0001107983 */ /* 0x000f620000300800 */
[----:B------:R-:W-:Y:S02]  /*d150*/  IMAD.X R12, R12, 0x1, R2, P5 ;  /* 0x000000010c0c7824 */ /* 0x000fe400028e0602 */
[----:B-1----:R-:W-:-:S03]  /*d160*/  IMAD.MOV.U32 R6, RZ, RZ, R13 ;  /* 0x000000ffff067224 */ /* 0x002fc600078e000d */
[----:B------:R1:W-:Y:S01]  /*d170*/  STL [R1+0x340], R12 ;  /* 0x0003400c01007387 */ /* 0x0003e20000100800 */
[----:B------:R-:W-:-:S03]  /*d180*/  IMAD.MOV.U32 R7, RZ, RZ, R14 ;  /* 0x000000ffff077224 */ /* 0x000fc600078e000e */
[----:B------:R-:W5:Y:S04]  /*d190*/  LDL.LU R17, [R1+0x3f8] ;  /* 0x0003f80001117983 */ /* 0x000f680000300800 */
[----:B------:R-:W5:Y:S04]  /*d1a0*/  LDL.LU R15, [R1+0x400] ;  /* 0x00040000010f7983 */ /* 0x000f680000300800 */
[----:B------:R1:W-:Y:S01]  /*d1b0*/  LDGSTS.E [R9+0xb400], [R6.64], P3 ;  /* 0x0b40000006097fae */ /* 0x0003e20009921846 */
[----:B------:R-:W-:-:S05]  /*d1c0*/  IADD3 R11, P6, R11, R206, RZ ;  /* 0x000000ce0b0b7210 */ /* 0x000fca0007fde0ff */
[----:B------:R2:W-:Y:S04]  /*d1d0*/  STL [R1+0x37c], R11 ;  /* 0x00037c0b01007387 */ /* 0x0005e80000100800 */
[----:B---3--:R-:W3:Y:S01]  /*d1e0*/  LDL.LU R14, [R1+0x404] ;  /* 0x00040400010e7983 */ /* 0x008ee20000300800 */
[----:B-1----:R-:W-:-:S03]  /*d1f0*/  IMAD.MOV.U32 R7, RZ, RZ, R12 ;  /* 0x000000ffff077224 */ /* 0x002fc600078e000c */
[----:B------:R-:W3:Y:S04]  /*d200*/  LDL.LU R13, [R1+0x438] ;  /* 0x00043800010d7983 */ /* 0x000ee80000300800 */
[----:B------:R-:W3:Y:S01]  /*d210*/  LDL.LU R12, [R1+0x43c] ;  /* 0x00043c00010c7983 */ /* 0x000ee20000300800 */
[----:B------:R-:W-:Y:S01]  /*d220*/  IMAD.MOV.U32 R6, RZ, RZ, R10 ;  /* 0x000000ffff067224 */ /* 0x000fe200078e000a */
[----:B------:R-:W-:Y:S02]  /*d230*/  IADD3 R22, P5, R22, R206, RZ ;  /* 0x000000ce16167210 */ /* 0x000fe40007fbe0ff */
[----:B------:R-:W3:Y:S04]  /*d240*/  LDL.LU R10, [R1+0x444] ;  /* 0x00044400010a7983 */ /* 0x000ee80000300800 */
[----:B------:R1:W-:Y:S04]  /*d250*/  LDGSTS.E [R9+0xb600], [R6.64], P3 ;  /* 0x0b60000006097fae */ /* 0x0003e80009921846 */
[----:B------:R-:W-:Y:S01]  /*d260*/  STL [R1+0x384], R22 ;  /* 0x0003841601007387 */ /* 0x000fe20000100800 */
[----:B-1----:R-:W-:-:S02]  /*d270*/  IMAD.MOV.U32 R6, RZ, RZ, R11 ;  /* 0x000000ffff067224 */ /* 0x002fc400078e000b */
[----:B--2---:R-:W-:-:S05]  /*d280*/  IMAD.X R24, R24, 0x1, R2, P6 ;  /* 0x0000000118187824 */ /* 0x004fca00030e0602 */
[----:B------:R-:W-:Y:S04]  /*d290*/  STL [R1+0x378], R24 ;  /* 0x0003781801007387 */ /* 0x000fe80000100800 */
[----:B------:R-:W2:Y:S01]  /*d2a0*/  LDL.LU R11, [R1+0x440] ;  /* 0x00044000010b7983 */ /* 0x000ea20000300800 */
[----:B------:R-:W-:Y:S01]  /*d2b0*/  SEL R8, R8, RZ, !P0 ;  /* 0x000000ff08087207 */ /* 0x000fe20004000000 */
[----:B------:R-:W-:Y:S01]  /*d2c0*/  IMAD.MOV.U32 R7, RZ, RZ, R24 ;  /* 0x000000ffff077224 */ /* 0x000fe200078e0018 */
[----:B------:R-:W-:Y:S01]  /*d2d0*/  ISETP.GT.AND P6, PT, R4, 0x2, PT ;  /* 0x000000020400780c */ /* 0x000fe20003fc4270 */
[----:B------:R-:W-:Y:S01]  /*d2e0*/  IMAD.X R23, R23, 0x1, R2, P5 ;  /* 0x0000000117177824 */ /* 0x000fe200028e0602 */
[----:B------:R-:W-:Y:S02]  /*d2f0*/  ISETP.NE.U32.AND P3, PT, R8, RZ, PT ;  /* 0x000000ff0800720c */ /* 0x000fe40003f65070 */
[----:B------:R1:W-:Y:S01]  /*d300*/  LDGSTS.E [R9+0xc400], [R6.64], P2 ;  /* 0x0c40000006097fae */ /* 0x0003e20009121846 */
[----:B------:R-:W-:-:S02]  /*d310*/  SEL R8, RZ, 0x4, !P6 ;  /* 0x00000004ff087807 */ /* 0x000fc40007000000 */
[----:B----4-:R-:W-:Y:S01]  /*d320*/  IADD3 R20, P5, R20, R206, RZ ;  /* 0x000000ce14147210 */ /* 0x010fe20007fbe0ff */
[----:B-1----:R-:W-:Y:S02]  /*d330*/  IMAD.MOV.U32 R6, RZ, RZ, R22 ;  /* 0x000000ffff067224 */ /* 0x002fe400078e0016 */
[----:B------:R-:W-:Y:S01]  /*d340*/  IMAD.MOV.U32 R7, RZ, RZ, R23 ;  /* 0x000000ffff077224 */ /* 0x000fe200078e0017 */
[----:B------:R-:W-:Y:S02]  /*d350*/  SEL R8, R8, RZ, !P0 ;  /* 0x000000ff08087207 */ /* 0x000fe40004000000 */
[----:B------:R-:W-:Y:S02]  /*d360*/  ISETP.GT.AND P6, PT, R4, 0x6, PT ;  /* 0x000000060400780c */ /* 0x000fe40003fc4270 */
[----:B------:R1:W-:Y:S01]  /*d370*/  LDGSTS.E [R9+0xc600], [R6.64], P2 ;  /* 0x0c60000006097fae */ /* 0x0003e20009121846 */
[----:B------:R-:W-:Y:S02]  /*d380*/  ISETP.NE.U32.AND P2, PT, R8, RZ, PT ;  /* 0x000000ff0800720c */ /* 0x000fe40003f45070 */
[----:B------:R-:W-:Y:S01]  /*d390*/  SEL R8, RZ, 0x4, !P6 ;  /* 0x00000004ff087807 */ /* 0x000fe20007000000 */
[----:B-1----:R-:W-:-:S02]  /*d3a0*/  IMAD.MOV.U32 R6, RZ, RZ, R20 ;  /* 0x000000ffff067224 */ /* 0x002fc400078e0014 */
[----:B-----5:R-:W-:-:S04]  /*d3b0*/  IMAD.X R21, R21, 0x1, R2, P5 ;  /* 0x0000000115157824 */ /* 0x020fc800028e0602 */
[----:B------:R-:W-:Y:S01]  /*d3c0*/  IMAD.MOV.U32 R7, RZ, RZ, R21 ;  /* 0x000000ffff077224 */ /* 0x000fe200078e0015 */
[----:B------:R-:W-:-:S04]  /*d3d0*/  IADD3 R18, P5, R18, R206, RZ ;  /* 0x000000ce12127210 */ /* 0x000fc80007fbe0ff */
[----:B------:R1:W-:Y:S01]  /*d3e0*/  LDGSTS.E [R9+0xd400], [R6.64], P1 ;  /* 0x0d40000006097fae */ /* 0x0003e20008921846 */
[----:B------:R-:W-:Y:S01]  /*d3f0*/  IMAD.X R19, R19, 0x1, R2, P5 ;  /* 0x0000000113137824 */ /* 0x000fe200028e0602 */
[----:B------:R-:W-:Y:S01]  /*d400*/  IADD3 R16, P6, R16, R206, RZ ;  /* 0x000000ce10107210 */ /* 0x000fe20007fde0ff */
[----:B-1----:R-:W-:Y:S02]  /*d410*/  IMAD.MOV.U32 R6, RZ, RZ, R18 ;  /* 0x000000ffff067224 */ /* 0x002fe400078e0012 */
[----:B------:R-:W-:-:S05]  /*d420*/  IMAD.MOV.U32 R7, RZ, RZ, R19 ;  /* 0x000000ffff077224 */ /* 0x000fca00078e0013 */
[----:B------:R1:W-:Y:S01]  /*d430*/  LDGSTS.E [R9+0xd600], [R6.64], P1 ;  /* 0x0d60000006097fae */ /* 0x0003e20008921846 */
[----:B------:R-:W-:-:S03]  /*d440*/  IMAD.X R17, R17, 0x1, R2, P6 ;  /* 0x0000000111117824 */ /* 0x000fc600030e0602 */
[----:B------:R-:W-:Y:S01]  /*d450*/  STL [R1+0x380], R23 ;  /* 0x0003801701007387 */ /* 0x000fe20000100800 */
[----:B-1----:R-:W-:Y:S01]  /*d460*/  MOV R6, R16 ;  /* 0x0000001000067202 */ /* 0x002fe20000000f00 */
[----:B------:R-:W-:Y:S01]  /*d470*/  IMAD.MOV.U32 R7, RZ, RZ, R17 ;  /* 0x000000ffff077224 */ /* 0x000fe200078e0011 */
[----:B---3--:R-:W-:-:S04]  /*d480*/  IADD3 R14, P5, R14, R206, RZ ;  /* 0x000000ce0e0e7210 */ /* 0x008fc80007fbe0ff */
[----:B------:R1:W-:Y:S01]  /*d490*/  LDGSTS.E [R9+0xe400], [R6.64], P4 ;  /* 0x0e40000006097fae */ /* 0x0003e2000a121846 */
[--C-:B------:R-:W-:Y:S01]  /*d4a0*/  IMAD.X R15, R15, 0x1, R2.reuse, P5 ;  /* 0x000000010f0f7824 */ /* 0x100fe200028e0602 */
[-C--:B------:R-:W-:Y:S02]  /*d4b0*/  IADD3 R12, P5, R12, R206.reuse, RZ ;  /* 0x000000ce0c0c7210 */ /* 0x080fe40007fbe0ff */
[----:B------:R-:W-:Y:S03]  /*d4c0*/  STL [R1+0x3bc], R20 ;  /* 0x0003bc1401007387 */ /* 0x000fe60000100800 */
[----:B------:R-:W-:Y:S01]  /*d4d0*/  IMAD.X R13, R13, 0x1, R2, P5 ;  /* 0x000000010d0d7824 */ /* 0x000fe200028e0602 */
[----:B------:R-:W-:Y:S01]  /*d4e0*/  STL [R1+0x3b8], R21 ;  /* 0x0003b81501007387 */ /* 0x000fe20000100800 */
[----:B-1----:R-:W-:Y:S01]  /*d4f0*/  IMAD.MOV.U32 R6, RZ, RZ, R14 ;  /* 0x000000ffff067224 */ /* 0x002fe200078e000e */
[----:B------:R-:W-:Y:S01]  /*d500*/  IADD3 R10, P5, R10, R206, RZ ;  /* 0x000000ce0a0a7210 */ /* 0x000fe20007fbe0ff */
[----:B------:R-:W-:Y:S01]  /*d510*/  IMAD.MOV.U32 R7, RZ, RZ, R15 ;  /* 0x000000ffff077224 */ /* 0x000fe200078e000f */
[----:B------:R-:W-:Y:S04]  /*d520*/  STL [R1+0x3c4], R18 ;  /* 0x0003c41201007387 */ /* 0x000fe80000100800 */
[----:B------:R-:W-:Y:S04]  /*d530*/  STL [R1+0x3c0], R19 ;  /* 0x0003c01301007387 */ /* 0x000fe80000100800 */
[----:B------:R-:W-:Y:S04]  /*d540*/  STL [R1+0x3fc], R16 ;  /* 0x0003fc1001007387 */ /* 0x000fe80000100800 */
[----:B------:R-:W-:Y:S04]  /*d550*/  STL [R1+0x404], R14 ;  /* 0x0004040e01007387 */ /* 0x000fe80000100800 */
[----:B------:R1:W-:Y:S04]  /*d560*/  LDGSTS.E [R9+0xe600], [R6.64], P4 ;  /* 0x0e60000006097fae */ /* 0x0003e8000a121846 */
[----:B------:R-:W-:Y:S04]  /*d570*/  STL [R1+0x3f8], R17 ;  /* 0x0003f81101007387 */ /* 0x000fe80000100800 */
[----:B------:R3:W-:Y:S01]  /*d580*/  STL [R1+0x400], R15 ;  /* 0x0004000f01007387 */ /* 0x0007e20000100800 */
[----:B-1----:R-:W-:-:S02]  /*d590*/  IMAD.MOV.U32 R6, RZ, RZ, R12 ;  /* 0x000000ffff067224 */ /* 0x002fc400078e000c */
[----:B------:R-:W-:Y:S01]  /*d5a0*/  IMAD.MOV.U32 R7, RZ, RZ, R13 ;  /* 0x000000ffff077224 */ /* 0x000fe200078e000d */
[----:B------:R-:W-:Y:S04]  /*d5b0*/  STL [R1+0x43c], R12 ;  /* 0x00043c0c01007387 */ /* 0x000fe80000100800 */
[----:B------:R-:W-:Y:S04]  /*d5c0*/  STL [R1+0x438], R13 ;  /* 0x0004380d01007387 */ /* 0x000fe80000100800 */
[----:B------:R1:W-:Y:S04]  /*d5d0*/  STL [R1+0x444], R10 ;  /* 0x0004440a01007387 */ /* 0x0003e80000100800 */
[----:B------:R4:W-:Y:S02]  /*d5e0*/  LDGSTS.E [R9+0xf400], [R6.64], P3 ;  /* 0x0f40000006097fae */ /* 0x0009e40009921846 */
[----:B----4-:R-:W-:-:S02]  /*d5f0*/  IMAD.MOV.U32 R6, RZ, RZ, R10 ;  /* 0x000000ffff067224 */ /* 0x010fc400078e000a */
[----:B--2---:R-:W-:-:S05]  /*d600*/  IMAD.X R11, R11, 0x1, R2, P5 ;  /* 0x000000010b0b7824 */ /* 0x004fca00028e0602 */
[----:B------:R2:W-:Y:S04]  /*d610*/  STL [R1+0x440], R11 ;  /* 0x0004400b01007387 */ /* 0x0005e80000100800 */
[----:B---3--:R-:W3:Y:S04]  /*d620*/  LDL.LU R15, [R1+0x4] ;  /* 0x00000400010f7983 */ /* 0x008ee80000300800 */
[----:B-1----:R-:W4:Y:S04]  /*d630*/  LDL.LU R10, [R1+0x8] ;  /* 0x00000800010a7983 */ /* 0x002f280000300800 */
[----:B------:R-:W5:Y:S04]  /*d640*/  LDL.LU R19, [R1+0xc] ;  /* 0x00000c0001137983 */ /* 0x000f680000300800 */
[----:B------:R-:W5:Y:S01]  /*d650*/  LDL.LU R18, [R1+0x10] ;  /* 0x0000100001127983 */ /* 0x000f620000300800 */
[----:B------:R-:W-:-:S03]  /*d660*/  IMAD.MOV.U32 R7, RZ, RZ, R11 ;  /* 0x000000ffff077224 */ /* 0x000fc600078e000b */
[----:B------:R-:W5:Y:S04]  /*d670*/  LDL.LU R14, [R1+0x148] ;  /* 0x00014800010e7983 */ /* 0x000f680000300800 */
[----:B--2---:R-:W2:Y:S04]  /*d680*/  LDL.LU R11, [R1+0x14c] ;  /* 0x00014c00010b7983 */ /* 0x004ea80000300800 */
[----:B------:R-:W2:Y:S04]  /*d690*/  LDL.LU R16, [R1+0x150] ;  /* 0x0001500001107983 */ /* 0x000ea80000300800 */
[----:B------:R-:W2:Y:S01]  /*d6a0*/  LDL.LU R12, [R1+0x154] ;  /* 0x00015400010c7983 */ /* 0x000ea20000300800 */
[----:B------:R-:W-:-:S02]  /*d6b0*/  SEL R8, R8, RZ, !P0 ;  /* 0x000000ff08087207 */ /* 0x000fc40004000000 */
[----:B------:R-:W-:Y:S01]  /*d6c0*/  ISETP.GT.AND P6, PT, R4, 0xa, PT ;  /* 0x0000000a0400780c */ /* 0x000fe20003fc4270 */
[----:B------:R1:W-:Y:S01]  /*d6d0*/  LDGSTS.E [R9+0xf600], [R6.64], P3 ;  /* 0x0f60000006097fae */ /* 0x0003e20009921846 */
[----:B------:R-:W-:Y:S02]  /*d6e0*/  ISETP.NE.U32.AND P1, PT, R8, RZ, PT ;  /* 0x000000ff0800720c */ /* 0x000fe40003f25070 */
[----:B------:R-:W-:Y:S01]  /*d6f0*/  SEL R8, RZ, 0x4, !P6 ;  /* 0x00000004ff087807 */ /* 0x000fe20007000000 */
[----:B------:R-:W2:Y:S01]  /*d700*/  LDL.LU R13, [R1+0x18c] ;  /* 0x00018c00010d7983 */ /* 0x000ea20000300800 */
[----:B------:R-:W-:Y:S02]  /*d710*/  ISETP.GT.AND P6, PT, R4, 0xe, PT ;  /* 0x0000000e0400780c */ /* 0x000fe40003fc4270 */
[----:B------:R-:W-:Y:S01]  /*d720*/  SEL R8, R8, RZ, !P0 ;  /* 0x000000ff08087207 */ /* 0x000fe20004000000 */
[----:B------:R-:W2:Y:S03]  /*d730*/  LDL.LU R21, [R1+0x194] ;  /* 0x0001940001157983 */ /* 0x000ea60000300800 */
[----:B------:R-:W-:-:S02]  /*d740*/  ISETP.NE.U32.AND P4, PT, R8, RZ, PT ;  /* 0x000000ff0800720c */ /* 0x000fc40003f85070 */
[----:B------:R-:W-:Y:S02]  /*d750*/  SEL R8, RZ, 0x4, !P6 ;  /* 0x00000004ff087807 */ /* 0x000fe40007000000 */
[-C--:B------:R-:W-:Y:S02]  /*d760*/  IADD3 R223, P6, R223, R206.reuse, RZ ;  /* 0x000000cedfdf7210 */ /* 0x080fe40007fde0ff */
[----:B------:R-:W-:-:S03]  /*d770*/  IADD3 R225, P5, R225, R206, RZ ;  /* 0x000000cee1e17210 */ /* 0x000fc60007fbe0ff */
[----:B------:R-:W-:Y:S01]  /*d780*/  IMAD.X R222, R222, 0x1, R2, P6 ;  /* 0x00000001dede7824 */ /* 0x000fe200030e0602 */
[----:B------:R-:W-:Y:S01]  /*d790*/  SEL R8, R8, RZ, !P0 ;  /* 0x000000ff08087207 */ /* 0x000fe20004000000 */
[----:B-1----:R-:W-:Y:S01]  /*d7a0*/  IMAD.MOV.U32 R6, RZ, RZ, R223 ;  /* 0x000000ffff067224 */ /* 0x002fe200078e00df */
[----:B------:R-:W-:Y:S01]  /*d7b0*/  ISETP.GT.AND P6, PT, R4, 0x12, PT ;  /* 0x000000120400780c */ /* 0x000fe20003fc4270 */
[----:B------:R-:W-:Y:S01]  /*d7c0*/  IMAD.MOV.U32 R7, RZ, RZ, R222 ;  /* 0x000000ffff077224 */ /* 0x000fe200078e00de */
[----:B------:R-:W-:Y:S01]  /*d7d0*/  LOP3.LUT R9, R204, 0x40, RZ, 0x3c, !PT ;  /* 0x00000040cc097812 */ /* 0x000fe200078e3cff */
[----:B------:R-:W-:Y:S01]  /*d7e0*/  IMAD.X R224, R224, 0x1, R2, P5 ;  /* 0x00000001e0e07824 */ /* 0x000fe200028e0602 */
[----:B------:R-:W-:Y:S02]  /*d7f0*/  ISETP.NE.U32.AND P3, PT, R8, RZ, PT ;  /* 0x000000ff0800720c */ /* 0x000fe40003f65070 */
[----:B------:R-:W-:Y:S01]  /*d800*/  SEL R8, RZ, 0x4, !P6 ;  /* 0x00000004ff087807 */ /* 0x000fe20007000000 */
[----:B------:R1:W-:Y:S01]  /*d810*/  LDGSTS.E [R9+0x800], [R6.64], P2 ;  /* 0x0080000006097fae */ /* 0x0003e20009121846 */
[----:B------:R-:W-:-:S02]  /*d820*/  IADD3 R239, P5, R239, R206, RZ ;  /* 0x000000ceefef7210 */ /* 0x000fc40007fbe0ff */
[----:B------:R-:W-:Y:S02]  /*d830*/  SEL R8, R8, RZ, !P0 ;  /* 0x000000ff08087207 */ /* 0x000fe40004000000 */
[----:B------:R-:W-:Y:S01]  /*d840*/  ISETP.GT.AND P6, PT, R4, 0x16, PT ;  /* 0x000000160400780c */ /* 0x000fe20003fc4270 */
[----:B------:R-:W-:Y:S01]  /*d850*/  IMAD.X R238, R238, 0x1, R2, P5 ;  /* 0x00000001eeee7824 */ /* 0x000fe200028e0602 */
[----:B------:R-:W-:Y:S01]  /*d860*/  IADD3 R241, P5, R241, R206, RZ ;  /* 0x000000cef1f17210 */ /* 0x000fe20007fbe0ff */
[----:B-1----:R-:W-:Y:S02]  /*d870*/  IMAD.MOV.U32 R6, RZ, RZ, R225 ;  /* 0x000000ffff067224 */ /* 0x002fe400078e00e1 */
[----:B------:R-:W-:-:S05]  /*d880*/  IMAD.MOV.U32 R7, RZ, RZ, R224 ;  /* 0x000000ffff077224 */ /* 0x000fca00078e00e0 */
[----:B------:R1:W-:Y:S01]  /*d890*/  LDGSTS.E [R9+0xa00], [R6.64], P2 ;  /* 0x00a0000006097fae */ /* 0x0003e20009121846 */
[----:B------:R-:W-:Y:S02]  /*d8a0*/  ISETP.NE.U32.AND P2, PT, R8, RZ, PT ;  /* 0x000000ff0800720c */ /* 0x000fe40003f45070 */
[----:B------:R-:W-:Y:S01]  /*d8b0*/  SEL R8, RZ, 0x4, !P6 ;  /* 0x00000004ff087807 */ /* 0x000fe20007000000 */
[----:B------:R-:W-:Y:S02]  /*d8c0*/  IMAD.X R240, R240, 0x1, R2, P5 ;  /* 0x00000001f0f07824 */ /* 0x000fe400028e0602 */
[----:B-1----:R-:W-:Y:S02]  /*d8d0*/  IMAD.MOV.U32 R6, RZ, RZ, R239 ;  /* 0x000000ffff067224 */ /* 0x002fe400078e00ef */
[----:B------:R-:W-:-:S05]  /*d8e0*/  IMAD.MOV.U32 R7, RZ, RZ, R238 ;  /* 0x000000ffff077224 */ /* 0x000fca00078e00ee */
[----:B------:R1:W-:Y:S02]  /*d8f0*/  LDGSTS.E [R9+0x1800], [R6.64], P1 ;  /* 0x0180000006097fae */ /* 0x0003e40008921846 */
[----:B-1----:R-:W-:Y:S02]  /*d900*/  IMAD.MOV.U32 R6, RZ, RZ, R241 ;  /* 0x000000ffff067224 */ /* 0x002fe400078e00f1 */
[----:B------:R-:W-:-:S05]  /*d910*/  IMAD.MOV.U32 R7, RZ, RZ, R240 ;  /* 0x000000ffff077224 */ /* 0x000fca00078e00f0 */
[----:B------:R1:W-:Y:S01]  /*d920*/  LDGSTS.E [R9+0x1a00], [R6.64], P1 ;  /* 0x01a0000006097fae */ /* 0x0003e20008921846 */
[----:B----4-:R-:W-:-:S04]  /*d930*/  IADD3 R10, P6, R10, R206, RZ ;  /* 0x000000ce0a0a7210 */ /* 0x010fc80007fde0ff */
[----:B---3--:R-:W-:Y:S02]  /*d940*/  IADD3.X R15, R15, R2, RZ, P6, !PT ;  /* 0x000000020f0f7210 */ /* 0x008fe400037fe4ff */
[----:B-----5:R-:W-:Y:S01]  /*d950*/  IADD3 R18, P5, R18, R206, RZ ;  /* 0x000000ce12127210 */ /* 0x020fe20007fbe0ff */
[----:B------:R-:W-:Y:S04]  /*d960*/  STL [R1+0x8], R10 ;  /* 0x0000080a01007387 */ /* 0x000fe80000100800 */
[----:B------:R-:W-:Y:S01]  /*d970*/  STL [R1+0x10], R18 ;  /* 0x0000101201007387 */ /* 0x000fe20000100800 */
[----:B------:R-:W-:-:S03]  /*d980*/  IMAD.X R19, R19, 0x1, R2, P5 ;  /* 0x0000000113137824 */ /* 0x000fc600028e0602 */
[----:B------:R3:W-:Y:S04]  /*d990*/  STL [R1+0x4], R15 ;  /* 0x0000040f01007387 */ /* 0x0007e80000100800 */
[----:B------:R-:W4:Y:S01]  /*d9a0*/  LDL.LU R17, [R1+0x188] ;  /* 0x0001880001117983 */ /* 0x000f220000300800 */
[----:B--2---:R-:W-:-:S03]  /*d9b0*/  IADD3 R11, P5, R11, R206, RZ ;  /* 0x000000ce0b0b7210 */ /* 0x004fc60007fbe0ff */
[----:B------:R-:W-:Y:S01]  /*d9c0*/  STL [R1+0xc], R19 ;  /* 0x00000c1301007387 */ /* 0x000fe20000100800 */
[----:B-1----:R-:W-:-:S03]  /*d9d0*/  IMAD.MOV.U32 R6, RZ, RZ, R10 ;  /* 0x000000ffff067224 */ /* 0x002fc600078e000a */
[----:B------:R-:W2:Y:S01]  /*d9e0*/  LDL.LU R22, [R1+0x190] ;  /* 0x0001900001167983 */ /* 0x000ea20000300800 */
[----:B------:R-:W-:Y:S02]  /*d9f0*/  IMAD.MOV.U32 R7, RZ, RZ, R15 ;  /* 0x000000ffff077224 */ /* 0x000fe400078e000f */
[----:B------:R-:W-:Y:S01]  /*da00*/  IMAD.X R14, R14, 0x1, R2, P5 ;  /* 0x000000010e0e7824 */ /* 0x000fe200028e0602 */
[----:B------:R-:W-:Y:S04]  /*da10*/  STL [R1+0x14c], R11 ;  /* 0x00014c0b01007387 */ /* 0x000fe80000100800 */
[----:B---3--:R-:W3:Y:S01]  /*da20*/  LDL.LU R15, [R1+0x1cc] ;  /* 0x0001cc00010f7983 */ /* 0x008ee20000300800 */
[----:B------:R-:W-:-:S03]  /*da30*/  IADD3 R12, P5, R12, R206, RZ ;  /* 0x000000ce0c0c7210 */ /* 0x000fc60007fbe0ff */
[----:B------:R-:W5:Y:S04]  /*da40*/  LDL.LU R10, [R1+0x1d4] ;  /* 0x0001d400010a7983 */ /* 0x000f680000300800 */
[----:B------:R1:W-:Y:S04]  /*da50*/  LDGSTS.E [R9+0x2800], [R6.64], P4 ;  /* 0x0280000006097fae */ /* 0x0003e8000a121846 */
[----:B------:R1:W-:Y:S04]  /*da60*/  STL [R1+0x148], R14 ;  /* 0x0001480e01007387 */ /* 0x0003e80000100800 */
[----:B------:R-:W5:Y:S01]  /*da70*/  LDL.LU R20, [R1+0x1c8] ;  /* 0x0001c80001147983 */ /* 0x000f620000300800 */
[----:B-1----:R-:W-:-:S02]  /*da80*/  IMAD.MOV.U32 R6, RZ, RZ, R18 ;  /* 0x000000ffff067224 */ /* 0x002fc400078e0012 */
[----:B------:R-:W-:Y:S01]  /*da90*/  IMAD.MOV.U32 R7, RZ, RZ, R19 ;  /* 0x000000ffff077224 */ /* 0x000fe200078e0013 */
[----:B------:R1:W-:Y:S04]  /*daa0*/  STL [R1+0x154], R12 ;  /* 0x0001540c01007387 */ /* 0x0003e80000100800 */
[----:B------:R1:W-:Y:S02]  /*dab0*/  LDGSTS.E [R9+0x2a00], [R6.64], P4 ;  /* 0x02a0000006097fae */ /* 0x0003e4000a121846 */
[----:B-1----:R-:W-:Y:S02]  /*dac0*/  IMAD.MOV.U32 R7, RZ, RZ, R14 ;  /* 0x000000ffff077224 */ /* 0x002fe400078e000e */
[----:B------:R-:W5:Y:S01]  /*dad0*/  LDL.LU R14, [R1+0x1d0] ;  /* 0x0001d000010e7983 */ /* 0x000f620000300800 */
[----:B------:R-:W-:-:S02]  /*dae0*/  SEL R8, R8, RZ, !P0 ;  /* 0x000000ff08087207 */ /* 0x000fc40004000000 */
        /* <DEDUP_REMOVED lines=11> */
[-C--:B------:R-:W-:Y:S01]  /*dba0*/  IADD3 R13, P6, R13, R206.reuse, RZ ;  /* 0x000000ce0d0d7210 */ /* 0x080fe20007fde0ff */
[----:B------:R1:W-:Y:S02]  /*dbb0*/  STL [R1+0x150], R16 ;  /* 0x0001501001007387 */ /* 0x0003e40000100800 */
[----:B-1----:R-:W-:Y:S02]  /*dbc0*/  IMAD.MOV.U32 R6, RZ, RZ, R12 ;  /* 0x000000ffff067224 */ /* 0x002fe400078e000c */
[----:B------:R-:W5:Y:S04]  /*dbd0*/  LDL.LU R12, [R1+0x208] ;  /* 0x00020800010c7983 */ /* 0x000f680000300800 */
[----:B------:R-:W5:Y:S04]  /*dbe0*/  LDL.LU R19, [R1+0x210] ;  /* 0x0002100001137983 */ /* 0x000f680000300800 */
[----:B------:R-:W-:Y:S04]  /*dbf0*/  STL [R1+0x18c], R13 ;  /* 0x00018c0d01007387 */ /* 0x000fe80000100800 */
[----:B------:R-:W5:Y:S01]  /*dc00*/  LDL.LU R18, [R1+0x214] ;  /* 0x0002140001127983 */ /* 0x000f620000300800 */
[----:B------:R-:W-:Y:S01]  /*dc10*/  IMAD.MOV.U32 R7, RZ, RZ, R16 ;  /* 0x000000ffff077224 */ /* 0x000fe200078e0010 */
[----:B------:R-:W-:-:S02]  /*dc20*/  IADD3 R21, P5, R21, R206, RZ ;  /* 0x000000ce15157210 */ /* 0x000fc40007fbe0ff */
[----:B------:R-:W5:Y:S04]  /*dc30*/  LDL.LU R16, [R1+0x24c] ;  /* 0x00024c0001107983 */ /* 0x000f680000300800 */
[----:B------:R1:W-:Y:S04]  /*dc40*/  LDGSTS.E [R9+0x3a00], [R6.64], P3 ;  /* 0x03a0000006097fae */ /* 0x0003e80009921846 */
[----:B------:R-:W-:Y:S01]  /*dc50*/  STL [R1+0x194], R21 ;  /* 0x0001941501007387 */ /* 0x000fe20000100800 */
[----:B-1----:R-:W-:Y:S02]  /*dc60*/  IMAD.MOV.U32 R6, RZ, RZ, R13 ;  /* 0x000000ffff067224 */ /* 0x002fe400078e000d */
[----:B----4-:R-:W-:-:S04]  /*dc70*/  IMAD.X R17, R17, 0x1, R2, P6 ;  /* 0x0000000111117824 */ /* 0x010fc800030e0602 */
[----:B------:R-:W-:Y:S01]  /*dc80*/  IMAD.MOV.U32 R7, RZ, RZ, R17 ;  /* 0x000000ffff077224 */ /* 0x000fe200078e0011 */
[----:B------:R1:W-:Y:S01]  /*dc90*/  STL [R1+0x188], R17 ;  /* 0x0001881101007387 */ /* 0x0003e20000100800 */
[----:B--2---:R-:W-:-:S03]  /*dca0*/  IMAD.X R22, R22, 0x1, R2, P5 ;  /* 0x0000000116167824 */ /* 0x004fc600028e0602 */
[----:B------:R2:W-:Y:S04]  /*dcb0*/  LDGSTS.E [R9+0x4800], [R6.64], P2 ;  /* 0x0480000006097fae */ /* 0x0005e80009121846 */
[----:B-1----:R-:W4:Y:S01]  /*dcc0*/  LDL.LU R17, [R1+0x248] ;  /* 0x0002480001117983 */ /* 0x002f220000300800 */
[----:B---3--:R-:W-:-:S03]  /*dcd0*/  IADD3 R15, P5, R15, R206, RZ ;  /* 0x000000ce0f0f7210 */ /* 0x008fc60007fbe0ff */
[----:B------:R-:W-:Y:S04]  /*dce0*/  STL [R1+0x190], R22 ;  /* 0x0001901601007387 */ /* 0x000fe80000100800 */
[----:B------:R-:W3:Y:S01]  /*dcf0*/  LDL.LU R13, [R1+0x254] ;  /* 0x00025400010d7983 */ /* 0x000ee20000300800 */
[----:B--2---:R-:W-:Y:S02]  /*dd00*/  IMAD.MOV.U32 R6, RZ, RZ, R21 ;  /* 0x000000ffff067224 */ /* 0x004fe400078e0015 */
[----:B------:R-:W-:Y:S02]  /*dd10*/  IMAD.MOV.U32 R7, RZ, RZ, R22 ;  /* 0x000000ffff077224 */ /* 0x000fe400078e0016 */
[----:B-----5:R-:W-:Y:S01]  /*dd20*/  IMAD.X R20, R20, 0x1, R2, P5 ;  /* 0x0000000114147824 */ /* 0x020fe200028e0602 */
[----:B------:R-:W-:-:S02]  /*dd30*/  IADD3 R10, P5, R10, R206, RZ ;  /* 0x000000ce0a0a7210 */ /* 0x000fc40007fbe0ff */
[----:B------:R1:W-:Y:S04]  /*dd40*/  LDGSTS.E [R9+0x4a00], [R6.64], P2 ;  /* 0x04a0000006097fae */ /* 0x0003e80009121846 */
[----:B------:R2:W-:Y:S04]  /*dd50*/  STL [R1+0x1cc], R15 ;  /* 0x0001cc0f01007387 */ /* 0x0005e80000100800 */
[----:B------:R-:W-:Y:S01]  /*dd60*/  STL [R1+0x1c8], R20 ;  /* 0x0001c81401007387 */ /* 0x000fe20000100800 */
[----:B-1----:R-:W-:Y:S02]  /*dd70*/  IMAD.MOV.U32 R6, RZ, RZ, R15 ;  /* 0x000000ffff067224 */ /* 0x002fe400078e000f */
[----:B------:R-:W-:Y:S01]  /*dd80*/  IMAD.MOV.U32 R7, RZ, RZ, R20 ;  /* 0x000000ffff077224 */ /* 0x000fe200078e0014 */
[----:B------:R1:W-:Y:S04]  /*dd90*/  STL [R1+0x1d4], R10 ;  /* 0x0001d40a01007387 */ /* 0x0003e80000100800 */
[----:B--2---:R-:W2:Y:S01]  /*dda0*/  LDL.LU R15, [R1+0x250] ;  /* 0x00025000010f7983 */ /* 0x004ea20000300800 */
[----:B------:R-:W-:-:S03]  /*ddb0*/  IMAD.X R14, R14, 0x1, R2, P5 ;  /* 0x000000010e0e7824 */ /* 0x000fc600028e0602 */
[----:B------:R5:W-:Y:S04]  /*ddc0*/  LDGSTS.E [R9+0x5800], [R6.64], P1 ;  /* 0x0580000006097fae */ /* 0x000be80008921846 */
[----:B------:R1:W-:Y:S01]  /*ddd0*/  STL [R1+0x1d0], R14 ;  /* 0x0001d00e01007387 */ /* 0x0003e20000100800 */
[----:B-----5:R-:W-:-:S03]  /*dde0*/  MOV R6, R10 ;  /* 0x0000000a00067202 */ /* 0x020fc60000000f00 */
[----:B-1----:R-:W5:Y:S01]  /*ddf0*/  LDL.LU R10, [R1+0x28c] ;  /* 0x00028c00010a7983 */ /* 0x002f620000300800 */
[----:B------:R-:W-:Y:S02]  /*de00*/  SEL R8, R8, RZ, !P0 ;  /* 0x000000ff08087207 */ /* 0x000fe40004000000 */
[----:B------:R-:W-:Y:S01]  /*de10*/  ISETP.GT.AND P6, PT, R4, 0x22, PT ;  /* 0x000000220400780c */ /* 0x000fe20003fc4270 */
[----:B------:R-:W5:Y:S01]  /*de20*/  LDL.LU R21, [R1+0x294] ;  /* 0x0002940001157983 */ /* 0x000f620000300800 */
[----:B------:R-:W-:Y:S02]  /*de30*/  ISETP.NE.U32.AND P3, PT, R8, RZ, PT ;  /* 0x000000ff0800720c */ /* 0x000fe40003f65070 */
[----:B------:R-:W-:Y:S02]  /*de40*/  SEL R8, RZ, 0x4, !P6 ;  /* 0x00000004ff087807 */ /* 0x000fe40007000000 */
[----:B------:R-:W-:Y:S02]  /*de50*/  ISETP.GT.AND P6, PT, R4, 0x26, PT ;  /* 0x000000260400780c */ /* 0x000fe40003fc4270 */
[----:B------:R-:W-:-:S04]  /*de60*/  SEL R8, R8, RZ, !P0 ;  /* 0x000000ff08087207 */ /* 0x000fc80004000000 */
[----:B------:R-:W-:Y:S02]  /*de70*/  ISETP.NE.U32.AND P2, PT, R8, RZ, PT ;  /* 0x000000ff0800720c */ /* 0x000fe40003f45070 */
[----:B------:R-:W-:Y:S02]  /*de80*/  SEL R8, RZ, 0x4, !P6 ;  /* 0x00000004ff087807 */ /* 0x000fe40007000000 */
[----:B------:R-:W-:-:S05]  /*de90*/  IADD3 R11, P6, R11, R206, RZ ;  /* 0x000000ce0b0b7210 */ /* 0x000fca0007fde0ff */
[----:B------:R-:W-:Y:S01]  /*dea0*/  IMAD.X R12, R12, 0x1, R2, P6 ;  /* 0x000000010c0c7824 */ /* 0x000fe200030e0602 */
[----:B------:R-:W-:Y:S01]  /*deb0*/  IADD3 R18, P5, R18, R206, RZ ;  /* 0x000000ce12127210 */ /* 0x000fe20007fbe0ff */
[----:B------:R-:W-:Y:S01]  /*dec0*/  STL [R1+0x20c], R11 ;  /* 0x00020c0b01007387 */ /* 0x000fe20000100800 */
[----:B------:R-:W-:-:S03]  /*ded0*/  IMAD.MOV.U32 R7, RZ, RZ, R14 ;  /* 0x000000ffff077224 */ /* 0x000fc600078e000e */
[----:B------:R-:W-:Y:S01]  /*dee0*/  STL [R1+0x214], R18 ;  /* 0x0002141201007387 */ /* 0x000fe20000100800 */
[----:B------:R-:W-:Y:S01]  /*def0*/  IMAD.X R19, R19, 0x1, R2, P5 ;  /* 0x0000000113137824 */ /* 0x000fe200028e0602 */
[----:B------:R-:W-:Y:S02]  /*df00*/  IADD3 R16, P5, R16, R206, RZ ;  /* 0x000000ce10107210 */ /* 0x000fe40007fbe0ff */
[----:B------:R1:W-:Y:S04]  /*df10*/  STL [R1+0x208], R12 ;  /* 0x0002080c01007387 */ /* 0x0003e80000100800 */
[----:B------:R-:W5:Y:S04]  /*df20*/  LDL.LU R14, [R1+0x288] ;  /* 0x00028800010e7983 */ /* 0x000f680000300800 */
[----:B------:R1:W-:Y:S04]  /*df30*/  STL [R1+0x210], R19 ;  /* 0x0002101301007387 */ /* 0x0003e80000100800 */
[----:B------:R1:W-:Y:S04]  /*df40*/  LDGSTS.E [R9+0x5a00], [R6.64], P1 ;  /* 0x05a0000006097fae */ /* 0x0003e80008921846 */
[----:B------:R-:W5:Y:S04]  /*df50*/  LDL.LU R22, [R1+0x290] ;  /* 0x0002900001167983 */ /* 0x000f680000300800 */
[----:B------:R-:W-:Y:S01]  /*df60*/  STL [R1+0x24c], R16 ;  /* 0x00024c1001007387 */ /* 0x000fe20000100800 */
[----:B-1----:R-:W-:-:S03]  /*df70*/  IMAD.MOV.U32 R7, RZ, RZ, R12 ;  /* 0x000000ffff077224 */ /* 0x002fc600078e000c */
[----:B------:R-:W5:Y:S01]  /*df80*/  LDL.LU R12, [R1+0x2cc] ;  /* 0x0002cc00010c7983 */ /* 0x000f620000300800 */
[----:B------:R-:W-:-:S03]  /*df90*/  IMAD.MOV.U32 R6, RZ, RZ, R11 ;  /* 0x000000ffff067224 */ /* 0x000fc600078e000b */
[----:B------:R-:W5:Y:S01]  /*dfa0*/  LDL.LU R11, [R1+0x2d4] ;  /* 0x0002d400010b7983 */ /* 0x000f620000300800 */
[----:B------:R-:W-:Y:S02]  /*dfb0*/  SEL R8, R8, RZ, !P0 ;  /* 0x000000ff08087207 */ /* 0x000fe40004000000 */
[----:B------:R-:W-:Y:S01]  /*dfc0*/  ISETP.GT.AND P6, PT, R4, 0x2a, PT ;  /* 0x0000002a0400780c */ /* 0x000fe20003fc4270 */
[----:B------:R1:W-:Y:S01]  /*dfd0*/  LDGSTS.E [R9+0x6800], [R6.64], P4 ;  /* 0x0680000006097fae */ /* 0x0003e2000a121846 */
[----:B------:R-:W-:Y:S02]  /*dfe0*/  ISETP.NE.U32.AND P1, PT, R8, RZ, PT ;  /* 0x000000ff0800720c */ /* 0x000fe40003f25070 */
[----:B------:R-:W-:Y:S02]  /*dff0*/  SEL R8, RZ, 0x4, !P6 ;  /* 0x00000004ff087807 */ /* 0x000fe40007000000 */
[----:B------:R-:W-:Y:S02]  /*e000*/  ISETP.GT.AND P6, PT, R4, 0x2e, PT ;  /* 0x0000002e0400780c */ /* 0x000fe40003fc4270 */
[----:B------:R-:W-:Y:S01]  /*e010*/  SEL R8, R8, RZ, !P0 ;  /* 0x000000ff08087207 */ /* 0x000fe20004000000 */
[----:B-1----:R-:W-:-:S02]  /*e020*/  IMAD.MOV.U32 R7, RZ, RZ, R19 ;  /* 0x000000ffff077224 */ /* 0x002fc400078e0013 */
[----:B------:R-:W-:-:S05]  /*e030*/  IMAD.MOV.U32 R6, RZ, RZ, R18 ;  /* 0x000000ffff067224 */ /* 0x000fca00078e0012 */
[----:B------:R1:W-:Y:S01]  /*e040*/  LDGSTS.E [R9+0x6a00], [R6.64], P4 ;  /* 0x06a0000006097fae */ /* 0x0003e2000a121846 */
[----:B------:R-:W-:Y:S02]  /*e050*/  ISETP.NE.U32.AND P4, PT, R8, RZ, PT ;  /* 0x000000ff0800720c */ /* 0x000fe40003f85070 */
[----:B------:R-:W-:Y:S01]  /*e060*/  SEL R8, RZ, 0x4, !P6 ;  /* 0x00000004ff087807 */ /* 0x000fe20007000000 */
[----:B-1----:R-:W-:Y:S02]  /*e070*/  IMAD.MOV.U32 R6, RZ, RZ, R16 ;  /* 0x000000ffff067224 */ /* 0x002fe400078e0010 */
[----:B----4-:R-:W-:-:S05]  /*e080*/  IMAD.X R17, R17, 0x1, R2, P5 ;  /* 0x0000000111117824 */ /* 0x010fca00028e0602 */
[----:B------:R1:W-:Y:S01]  /*e090*/  STL [R1+0x248], R17 ;  /* 0x0002481101007387 */ /* 0x0003e20000100800 */
[----:B---3--:R-:W-:-:S03]  /*e0a0*/  IADD3 R13, P5, R13, R206, RZ ;  /* 0x000000ce0d0d7210 */ /* 0x008fc60007fbe0ff */
[----:B------:R-:W3:Y:S04]  /*e0b0*/  LDL.LU R20, [R1+0x2c8] ;  /* 0x0002c80001147983 */ /* 0x000ee80000300800 */
[----:B------:R-:W-:Y:S04]  /*e0c0*/  STL [R1+0x254], R13 ;  /* 0x0002540d01007387 */ /* 0x000fe80000100800 */
[----:B------:R-:W4:Y:S01]  /*e0d0*/  LDL.LU R19, [R1+0x2d0] ;  /* 0x0002d00001137983 */ /* 0x000f220000300800 */
[----:B------:R-:W-:-:S03]  /*e0e0*/  IMAD.MOV.U32 R7, RZ, RZ, R17 ;  /* 0x000000ffff077224 */ /* 0x000fc600078e0011 */
[----:B-1----:R-:W4:Y:S04]  /*e0f0*/  LDL.LU R17, [R1+0x30c] ;  /* 0x00030c0001117983 */ /* 0x002f280000300800 */
[----:B------:R1:W-:Y:S01]  /*e100*/  LDGSTS.E [R9+0x7800], [R6.64], P3 ;  /* 0x0780000006097fae */ /* 0x0003e20009921846 */
[----:B--2---:R-:W-:-:S05]  /*e110*/  IMAD.X R15, R15, 0x1, R2, P5 ;  /* 0x000000010f0f7824 */ /* 0x004fca00028e0602 */
[----:B------:R2:W-:Y:S01]  /*e120*/  STL [R1+0x250], R15 ;  /* 0x0002500f01007387 */ /* 0x0005e20000100800 */
[----:B-1----:R-:W-:-:S03]  /*e130*/  IMAD.MOV.U32 R7, RZ, RZ, R15 ;  /* 0x000000ffff077224 */ /* 0x002fc600078e000f */
[----:B------:R-:W4:Y:S04]  /*e140*/  LDL.LU R18, [R1+0x308] ;  /* 0x0003080001127983 */ /* 0x000f280000300800 */
[----:B------:R-:W4:Y:S01]  /*e150*/  LDL.LU R16, [R1+0x310] ;  /* 0x0003100001107983 */ /* 0x000f220000300800 */
[----:B-----5:R-:W-:-:S05]  /*e160*/  IADD3 R10, P6, R10, R206, RZ ;  /* 0x000000ce0a0a7210 */ /* 0x020fca0007fde0ff */
[----:B------:R-:W-:Y:S04]  /*e170*/  STL [R1+0x28c], R10 ;  /* 0x00028c0a01007387 */ /* 0x000fe80000100800 */
[----:B--2---:R-:W2:Y:S01]  /*e180*/  LDL.LU R15, [R1+0x314] ;  /* 0x00031400010f7983 */ /* 0x004ea20000300800 */
[----:B------:R-:W-:Y:S01]  /*e190*/  IMAD.MOV.U32 R6, RZ, RZ, R13 ;  /* 0x000000ffff067224 */ /* 0x000fe200078e000d */
[----:B------:R-:W-:Y:S02]  /*e1a0*/  IADD3 R21, P5, R21, R206, RZ ;  /* 0x000000ce15157210 */ /* 0x000fe40007fbe0ff */
[----:B------:R-:W5:Y:S04]  /*e1b0*/  LDL.LU R13, [R1+0x34c] ;  /* 0x00034c00010d7983 */ /* 0x000f680000300800 */
[----:B------:R1:W-:Y:S04]  /*e1c0*/  LDGSTS.E [R9+0x7a00], [R6.64], P3 ;  /* 0x07a0000006097fae */ /* 0x0003e80009921846 */
[----:B------:R-:W-:Y:S01]  /*e1d0*/  STL [R1+0x294], R21 ;  /* 0x0002941501007387 */ /* 0x000fe20000100800 */
[----:B-1----:R-:W-:-:S02]  /*e1e0*/  IMAD.MOV.U32 R6, RZ, RZ, R10 ;  /* 0x000000ffff067224 */ /* 0x002fc400078e000a */
[----:B------:R-:W-:-:S04]  /*e1f0*/  IMAD.X R14, R14, 0x1, R2, P6 ;  /* 0x000000010e0e7824 */ /* 0x000fc800030e0602 */
[----:B------:R-:W-:Y:S01]  /*e200*/  IMAD.MOV.U32 R7, RZ, RZ, R14 ;  /* 0x000000ffff077224 */ /* 0x000fe200078e000e */
[----:B------:R1:W-:Y:S04]  /*e210*/  STL [R1+0x288], R14 ;  /* 0x0002880e01007387 */ /* 0x0003e80000100800 */
[----:B------:R1:W-:Y:S01]  /*e220*/  LDGSTS.E [R9+0x8800], [R6.64], P2 ;  /* 0x0880000006097fae */ /* 0x0003e20009121846 */
[----:B------:R-:W-:-:S03]  /*e230*/  IMAD.X R22, R22, 0x1, R2, P5 ;  /* 0x0000000116167824 */ /* 0x000fc600028e0602 */
[----:B-1----:R-:W5:Y:S01]  /*e240*/  LDL.LU R14, [R1+0x348] ;  /* 0x00034800010e7983 */ /* 0x002f620000300800 */
[----:B------:R-:W-:Y:S01]  /*e250*/  IADD3 R12, P5, R12, R206, RZ ;  /* 0x000000ce0c0c7210 */ /* 0x000fe20007fbe0ff */
[----:B------:R-:W-:Y:S02]  /*e260*/  IMAD.MOV.U32 R6, RZ, RZ, R21 ;  /* 0x000000ffff067224 */ /* 0x000fe400078e0015 */
[----:B------:R-:W-:Y:S01]  /*e270*/  IMAD.MOV.U32 R7, RZ, RZ, R22 ;  /* 0x000000ffff077224 */ /* 0x000fe200078e0016 */
[----:B------:R-:W-:Y:S01]  /*e280*/  STL [R1+0x290], R22 ;  /* 0x0002901601007387 */ /* 0x000fe20000100800 */
[----:B------:R-:W-:-:S03]  /*e290*/  SEL R8, R8, RZ, !P0 ;  /* 0x000000ff08087207 */ /* 0x000fc60004000000 */
[----:B------:R-:W5:Y:S01]  /*e2a0*/  LDL.LU R10, [R1+0x354] ;  /* 0x00035400010a7983 */ /* 0x000f620000300800 */
[----:B------:R-:W-:-:S03]  /*e2b0*/  ISETP.GT.AND P6, PT, R4, 0x32, PT ;  /* 0x000000320400780c */ /* 0x000fc60003fc4270 */
[----:B------:R1:W-:Y:S01]  /*e2c0*/  LDGSTS.E [R9+0x8a00], [R6.64], P2 ;  /* 0x08a0000006097fae */ /* 0x0003e20009121846 */
[----:B------:R-:W-:-:S03]  /*e2d0*/  ISETP.NE.U32.AND P3, PT, R8, RZ, PT ;  /* 0x000000ff0800720c */ /* 0x000fc60003f65070 */
[----:B------:R3:W-:Y:S01]  /*e2e0*/  STL [R1+0x2cc], R12 ;  /* 0x0002cc0c01007387 */ /* 0x0007e20000100800 */
[----:B------:R-:W-:Y:S02]  /*e2f0*/  SEL R8, RZ, 0x4, !P6 ;  /* 0x00000004ff087807 */ /* 0x000fe40007000000 */
[----:B-1----:R-:W-:Y:S02]  /*e300*/  MOV R6, R12 ;  /* 0x0000000c00067202 */ /* 0x002fe40000000f00 */
[----:B------:R-:W-:Y:S02]  /*e310*/  SEL R8, R8, RZ, !P0 ;  /* 0x000000ff08087207 */ /* 0x000fe40004000000 */
[----:B------:R-:W-:Y:S02]  /*e320*/  ISETP.GT.AND P6, PT, R4, 0x36, PT ;  /* 0x000000360400780c */ /* 0x000fe40003fc4270 */
[----:B------:R-:W-:Y:S02]  /*e330*/  ISETP.NE.U32.AND P2, PT, R8, RZ, PT ;  /* 0x000000ff0800720c */ /* 0x000fe40003f45070 */
[----:B------:R-:W-:Y:S01]  /*e340*/  SEL R8, RZ, 0x4, !P6 ;  /* 0x00000004ff087807 */ /* 0x000fe20007000000 */
[----:B---3--:R-:W-:Y:S01]  /*e350*/  IMAD.X R20, R20, 0x1, R2, P5 ;  /* 0x0000000114147824 */ /* 0x008fe200028e0602 */
[----:B------:R-:W-:-:S03]  /*e360*/  IADD3 R11, P5, R11, R206, RZ ;  /* 0x000000ce0b0b7210 */ /* 0x000fc60007fbe0ff */
[----:B------:R-:W-:Y:S01]  /*e370*/  IMAD.MOV.U32 R7, RZ, RZ, R20 ;  /* 0x000000ffff077224 */ /* 0x000fe200078e0014 */
[----:B------:R-:W-:Y:S01]  /*e380*/  STL [R1+0x2c8], R20 ;  /* 0x0002c81401007387 */ /* 0x000fe20000100800 */
[----:B----4-:R-:W-:-:S03]  /*e390*/  IMAD.X R19, R19, 0x1, R2, P5 ;  /* 0x0000000113137824 */ /* 0x010fc600028e0602 */
[----:B------:R1:W-:Y:S04]  /*e3a0*/  STL [R1+0x2d4], R11 ;  /* 0x0002d40b01007387 */ /* 0x0003e80000100800 */
[----:B------:R-:W3:Y:S04]  /*e3b0*/  LDL.LU R12, [R1+0x350] ;  /* 0x00035000010c7983 */ /* 0x000ee80000300800 */
[----:B------:R4:W-:Y:S04]  /*e3c0*/  LDGSTS.E [R9+0x9800], [R6.64], P1 ;  /* 0x0980000006097fae */ /* 0x0009e80008921846 */
[----:B------:R-:W-:Y:S01]  /*e3d0*/  STL [R1+0x2d0], R19 ;  /* 0x0002d01301007387 */ /* 0x000fe20000100800 */
[----:B------:R-:W-:Y:S01]  /*e3e0*/  IADD3 R17, P6, R17, R206, RZ ;  /* 0x000000ce11117210 */ /* 0x000fe20007fde0ff */
[----:B----4-:R-:W-:-:S02]  /*e3f0*/  IMAD.MOV.U32 R6, RZ, RZ, R11 ;  /* 0x000000ffff067224 */ /* 0x010fc400078e000b */
[----:B-1----:R-:W4:Y:S04]  /*e400*/  LDL.LU R11, [R1+0x38c] ;  /* 0x00038c00010b7983 */ /* 0x002f280000300800 */
[----:B------:R-:W4:Y:S01]  /*e410*/  LDL.LU R22, [R1+0x394] ;  /* 0x0003940001167983 */ /* 0x000f220000300800 */
[----:B------:R-:W-:-:S03]  /*e420*/  IMAD.X R18, R18, 0x1, R2, P6 ;  /* 0x0000000112127824 */ /* 0x000fc600030e0602 */
[----:B------:R-:W-:Y:S01]  /*e430*/  STL [R1+0x30c], R17 ;  /* 0x00030c1101007387 */ /* 0x000fe20000100800 */
[----:B--2---:R-:W-:-:S05]  /*e440*/  IADD3 R15, P5, R15, R206, RZ ;  /* 0x000000ce0f0f7210 */ /* 0x004fca0007fbe0ff */
[----:B------:R-:W-:Y:S04]  /*e450*/  STL [R1+0x314], R15 ;  /* 0x0003140f01007387 */ /* 0x000fe80000100800 */
[----:B------:R1:W-:Y:S04]  /*e460*/  STL [R1+0x308], R18 ;  /* 0x0003081201007387 */ /* 0x0003e80000100800 */
[----:B------:R-:W2:Y:S01]  /*e470*/  LDL.LU R24, [R1+0x388] ;  /* 0x0003880001187983 */ /* 0x000ea20000300800 */
[----:B------:R-:W-:Y:S02]  /*e480*/  IMAD.MOV.U32 R7, RZ, RZ, R19 ;  /* 0x000000ffff077224 */ /* 0x000fe400078e0013 */
[----:B------:R-:W-:Y:S01]  /*e490*/  IMAD.X R16, R16, 0x1, R2, P5 ;  /* 0x0000000110107824 */ /* 0x000fe200028e0602 */
[----:B-----5:R-:W-:-:S02]  /*e4a0*/  IADD3 R13, P5, R13, R206, RZ ;  /* 0x000000ce0d0d7210 */ /* 0x020fc40007fbe0ff */
[----:B------:R-:W-:Y:S01]  /*e4b0*/  SEL R8, R8, RZ, !P0 ;  /* 0x000000ff08087207 */ /* 0x000fe20004000000 */
[----:B------:R5:W-:Y:S01]  /*e4c0*/  LDGSTS.E [R9+0x9a00], [R6.64], P1 ;  /* 0x09a0000006097fae */ /* 0x000be20008921846 */
[----:B------:R-:W-:-:S03]  /*e4d0*/  ISETP.GT.AND P6, PT, R4, 0x3a, PT ;  /* 0x0000003a0400780c */ /* 0x000fc60003fc4270 */
[----:B------:R1:W-:Y:S01]  /*e4e0*/  STL [R1+0x310], R16 ;  /* 0x0003101001007387 */ /* 0x0003e20000100800 */
[----:B------:R-:W-:-:S03]  /*e4f0*/  ISETP.NE.U32.AND P1, PT, R8, RZ, PT ;  /* 0x000000ff0800720c */ /* 0x000fc60003f25070 */
[----:B------:R-:W2:Y:S01]  /*e500*/  LDL.LU R23, [R1+0x390] ;  /* 0x0003900001177983 */ /* 0x000ea20000300800 */
[----:B-----5:R-:W-:Y:S02]  /*e510*/  IMAD.MOV.U32 R6, RZ, RZ, R17 ;  /* 0x000000ffff067224 */ /* 0x020fe400078e0011 */
[----:B------:R-:W-:Y:S01]  /*e520*/  IMAD.MOV.U32 R7, RZ, RZ, R18 ;  /* 0x000000ffff077224 */ /* 0x000fe200078e0012 */
[----:B------:R-:W-:Y:S01]  /*e530*/  STL [R1+0x34c], R13 ;  /* 0x00034c0d01007387 */ /* 0x000fe20000100800 */
[----:B------:R-:W-:-:S03]  /*e540*/  SEL R8, RZ, 0x4, !P6 ;  /* 0x00000004ff087807 */ /* 0x000fc60007000000 */
[----:B------:R-:W5:Y:S01]  /*e550*/  LDL.LU R20, [R1+0x3cc] ;  /* 0x0003cc0001147983 */ /* 0x000f620000300800 */
[----:B------:R-:W-:-:S03]  /*e560*/  SEL R8, R8, RZ, !P0 ;  /* 0x000000ff08087207 */ /* 0x000fc60004000000 */
[----:B------:R1:W-:Y:S01]  /*e570*/  LDGSTS.E [R9+0xa800], [R6.64], P4 ;  /* 0x0a80000006097fae */ /* 0x0003e2000a121846 */
[----:B------:R-:W-:Y:S01]  /*e580*/  IMAD.X R14, R14, 0x1, R2, P5 ;  /* 0x000000010e0e7824 */ /* 0x000fe200028e0602 */
[----:B------:R-:W-:-:S04]  /*e590*/  ISETP.GT.AND P6, PT, R4, 0x3e, PT ;  /* 0x0000003e0400780c */ /* 0x000fc80003fc4270 */
[----:B------:R3:W-:Y:S01]  /*e5a0*/  STL [R1+0x348], R14 ;  /* 0x0003480e01007387 */ /* 0x0007e20000100800 */
[----:B-1----:R-:W-:-:S03]  /*e5b0*/  IMAD.MOV.U32 R6, RZ, RZ, R15 ;  /* 0x000000ffff067224 */ /* 0x002fc600078e000f */
[----:B------:R-:W5:Y:S01]  /*e5c0*/  LDL.LU R21, [R1+0x3c8] ;  /* 0x0003c80001157983 */ /* 0x000f620000300800 */
[----:B------:R-:W-:Y:S01]  /*e5d0*/  IMAD.MOV.U32 R7, RZ, RZ, R16 ;  /* 0x000000ffff077224 */ /* 0x000fe200078e0010 */
[----:B------:R-:W-:-:S04]  /*e5e0*/  IADD3 R10, P5, R10, R206, RZ ;  /* 0x000000ce0a0a7210 */ /* 0x000fc80007fbe0ff */
[----:B------:R1:W-:Y:S01]  /*e5f0*/  LDGSTS.E [R9+0xaa00], [R6.64], P4 ;  /* 0x0aa0000006097fae */ /* 0x0003e2000a121846 */
[----:B------:R-:W-:-:S03]  /*e600*/  ISETP.NE.U32.AND P4, PT, R8, RZ, PT ;  /* 0x000000ff0800720c */ /* 0x000fc60003f85070 */
[----:B------:R-:W-:Y:S01]  /*e610*/  STL [R1+0x354], R10 ;  /* 0x0003540a01007387 */ /* 0x000fe20000100800 */
[----:B------:R-:W-:-:S03]  /*e620*/  SEL R8, RZ, 0x4, !P6 ;  /* 0x00000004ff087807 */ /* 0x000fc60007000000 */
[----:B------:R-:W5:Y:S04]  /*e630*/  LDL.LU R18, [R1+0x3d4] ;  /* 0x0003d40001127983 */ /* 0x000f680000300800 */
[----:B------:R-:W5:Y:S04]  /*e640*/  LDL.LU R19, [R1+0x3d0] ;  /* 0x0003d00001137983 */ /* 0x000f680000300800 */
[----:B------:R-:W5:Y:S01]  /*e650*/  LDL.LU R16, [R1+0x40c] ;  /* 0x00040c0001107983 */ /* 0x000f620000300800 */
[----:B-1----:R-:W-:Y:S02]  /*e660*/  IMAD.MOV.U32 R6, RZ, RZ, R13 ;  /* 0x000000ffff067224 */ /* 0x002fe400078e000d */
[----:B------:R-:W-:-:S05]  /*e670*/  IMAD.MOV.U32 R7, RZ, RZ, R14 ;  /* 0x000000ffff077224 */ /* 0x000fca00078e000e */
[----:B------:R1:W-:Y:S02]  /*e680*/  LDGSTS.E [R9+0xb800], [R6.64], P3 ;  /* 0x0b80000006097fae */ /* 0x0003e40009921846 */
[----:B-1----:R-:W-:Y:S02]  /*e690*/  IMAD.MOV.U32 R6, RZ, RZ, R10 ;  /* 0x000000ffff067224 */ /* 0x002fe400078e000a */
[----:B---3--:R-:W-:-:S05]  /*e6a0*/  IMAD.X R12, R12, 0x1, R2, P5 ;  /* 0x000000010c0c7824 */ /* 0x008fca00028e0602 */
[----:B------:R1:W-:Y:S04]  /*e6b0*/  STL [R1+0x350], R12 ;  /* 0x0003500c01007387 */ /* 0x0003e80000100800 */
[----:B------:R-:W3:Y:S04]  /*e6c0*/  LDL.LU R17, [R1+0x408] ;  /* 0x0004080001117983 */ /* 0x000ee80000300800 */
[----:B------:R-:W3:Y:S01]  /*e6d0*/  LDL.LU R15, [R1+0x410] ;  /* 0x00041000010f7983 */ /* 0x000ee20000300800 */
[----:B----4-:R-:W-:-:S05]  /*e6e0*/  IADD3 R11, P6, R11, R206, RZ ;  /* 0x000000ce0b0b7210 */ /* 0x010fca0007fde0ff */
[----:B------:R4:W-:Y:S04]  /*e6f0*/  STL [R1+0x38c], R11 ;  /* 0x00038c0b01007387 */ /* 0x0009e80000100800 */
[----:B------:R-:W3:Y:S01]  /*e700*/  LDL.LU R14, [R1+0x414] ;  /* 0x00041400010e7983 */ /* 0x000ee20000300800 */
[----:B------:R-:W-:-:S03]  /*e710*/  IMAD.MOV.U32 R7, RZ, RZ, R12 ;  /* 0x000000ffff077224 */ /* 0x000fc600078e000c */
[----:B------:R-:W3:Y:S04]  /*e720*/  LDL.LU R13, [R1+0x448] ;  /* 0x00044800010d7983 */ /* 0x000ee80000300800 */
[----:B-1----:R-:W3:Y:S01]  /*e730*/  LDL.LU R12, [R1+0x44c] ;  /* 0x00044c00010c7983 */ /* 0x002ee20000300800 */
[----:B------:R-:W-:-:S03]  /*e740*/  IADD3 R22, P5, R22, R206, RZ ;  /* 0x000000ce16167210 */ /* 0x000fc60007fbe0ff */
[----:B------:R-:W3:Y:S04]  /*e750*/  LDL.LU R10, [R1+0x454] ;  /* 0x00045400010a7983 */ /* 0x000ee80000300800 */
[----:B------:R1:W-:Y:S04]  /*e760*/  LDGSTS.E [R9+0xba00], [R6.64], P3 ;  /* 0x0ba0000006097fae */ /* 0x0003e80009921846 */
[----:B------:R-:W-:Y:S01]  /*e770*/  STL [R1+0x394], R22 ;  /* 0x0003941601007387 */ /* 0x000fe20000100800 */
[----:B--2---:R-:W-:Y:S02]  /*e780*/  IMAD.X R24, R24, 0x1, R2, P6 ;  /* 0x0000000118187824 */ /* 0x004fe400030e0602 */
[----:B-1----:R-:W-:-:S03]  /*e790*/  IMAD.MOV.U32 R6, RZ, RZ, R11 ;  /* 0x000000ffff067224 */ /* 0x002fc600078e000b */
[----:B------:R-:W-:Y:S04]  /*e7a0*/  STL [R1+0x388], R24 ;  /* 0x0003881801007387 */ /* 0x000fe80000100800 */
[----:B----4-:R-:W2:Y:S01]  /*e7b0*/  LDL.LU R11, [R1+0x450] ;  /* 0x00045000010b7983 */ /* 0x010ea20000300800 */
[----:B------:R-:W-:Y:S01]  /*e7c0*/  SEL R8, R8, RZ, !P0 ;  /* 0x000000ff08087207 */ /* 0x000fe20004000000 */
[----:B------:R-:W-:Y:S01]  /*e7d0*/  IMAD.MOV.U32 R7, RZ, RZ, R24 ;  /* 0x000000ffff077224 */ /* 0x000fe200078e0018 */
[----:B------:R-:W-:Y:S01]  /*e7e0*/  ISETP.GT.AND P6, PT, R4, 0x3, PT ;  /* 0x000000030400780c */ /* 0x000fe20003fc4270 */
[----:B------:R-:W-:Y:S01]  /*e7f0*/  IMAD.X R23, R23, 0x1, R2, P5 ;  /* 0x0000000117177824 */ /* 0x000fe200028e0602 */
[----:B------:R-:W-:Y:S02]  /*e800*/  ISETP.NE.U32.AND P3, PT, R8, RZ, PT ;  /* 0x000000ff0800720c */ /* 0x000fe40003f65070 */
[----:B------:R1:W-:Y:S01]  /*e810*/  LDGSTS.E [R9+0xc800], [R6.64], P2 ;  /* 0x0c80000006097fae */ /* 0x0003e20009121846 */
[----:B------:R-:W-:-:S02]  /*e820*/  SEL R8, RZ, 0x4, !P6 ;  /* 0x00000004ff087807 */ /* 0x000fc40007000000 */
[----:B-----5:R-:W-:Y:S01]  /*e830*/  IADD3 R20, P5, R20, R206, RZ ;  /* 0x000000ce14147210 */ /* 0x020fe20007fbe0ff */
[----:B-1----:R-:W-:Y:S01]  /*e840*/  IMAD.MOV.U32 R6, RZ, RZ, R22 ;  /* 0x000000ffff067224 */ /* 0x002fe200078e0016 */
[----:B------:R-:W-:Y:S02]  /*e850*/  MOV R7, R23 ;  /* 0x0000001700077202 */ /* 0x000fe40000000f00 */
[----:B------:R-:W-:Y:S02]  /*e860*/  SEL R8, R8, RZ, !P0 ;  /* 0x000000ff08087207 */ /* 0x000fe40004000000 */
[----:B------:R-:W-:Y:S01]  /*e870*/  ISETP.GT.AND P6, PT, R4, 0x7, PT ;  /* 0x000000070400780c */ /* 0x000fe20003fc4270 */
[----:B------:R1:W-:Y:S01]  /*e880*/  LDGSTS.E [R9+0xca00], [R6.64], P2 ;  /* 0x0ca0000006097fae */ /* 0x0003e20009121846 */
[----:B------:R-:W-:Y:S01]  /*e890*/  ISETP.NE.U32.AND P2, PT, R8, RZ, PT ;  /* 0x000000ff0800720c */ /* 0x000fe20003f45070 */
[----:B------:R-:W-:Y:S01]  /*e8a0*/  IMAD.X R21, R21, 0x1, R2, P5 ;  /* 0x0000000115157824 */ /* 0x000fe200028e0602 */
[----:B------:R-:W-:Y:S01]  /*e8b0*/  SEL R8, RZ, 0x4, !P6 ;  /* 0x00000004ff087807 */ /* 0x000fe20007000000 */
[----:B-1----:R-:W-:-:S02]  /*e8c0*/  IMAD.MOV.U32 R6, RZ, RZ, R20 ;  /* 0x000000ffff067224 */ /* 0x002fc400078e0014 */
[----:B------:R-:W-:-:S05]  /*e8d0*/  IMAD.MOV.U32 R7, RZ, RZ, R21 ;  /* 0x000000ffff077224 */ /* 0x000fca00078e0015 */
[----:B------:R1:W-:Y:S01]  /*e8e0*/  LDGSTS.E [R9+0xd800], [R6.64], P1 ;  /* 0x0d80000006097fae */ /* 0x0003e20008921846 */
[----:B------:R-:W-:-:S05]  /*e8f0*/  IADD3 R18, P5, R18, R206, RZ ;  /* 0x000000ce12127210 */ /* 0x000fca0007fbe0ff */
[----:B------:R-:W-:Y:S01]  /*e900*/  IMAD.X R19, R19, 0x1, R2, P5 ;  /* 0x0000000113137824 */ /* 0x000fe200028e0602 */
[----:B------:R-:W-:Y:S01]  /*e910*/  IADD3 R16, P6, R16, R206, RZ ;  /* 0x000000ce10107210 */ /* 0x000fe20007fde0ff */
[----:B-1----:R-:W-:Y:S02]  /*e920*/  IMAD.MOV.U32 R6, RZ, RZ, R18 ;  /* 0x000000ffff067224 */ /* 0x002fe400078e0012 */
[----:B------:R-:W-:-:S05]  /*e930*/  IMAD.MOV.U32 R7, RZ, RZ, R19 ;  /* 0x000000ffff077224 */ /* 0x000fca00078e0013 */
[----:B------:R1:W-:Y:S04]  /*e940*/  LDGSTS.E [R9+0xda00], [R6.64], P1 ;  /* 0x0da0000006097fae */ /* 0x0003e80008921846 */
[----:B------:R-:W-:Y:S01]  /*e950*/  STL [R1+0x390], R23 ;  /* 0x0003901701007387 */ /* 0x000fe20000100800 */
[----:B-1----:R-:W-:-:S03]  /*e960*/  IMAD.MOV.U32 R6, RZ, RZ, R16 ;  /* 0x000000ffff067224 */ /* 0x002fc600078e0010 */
[----:B------:R-:W-:Y:S04]  /*e970*/  STL [R1+0x3cc], R20 ;  /* 0x0003cc1401007387 */ /* 0x000fe80000100800 */
[----:B------:R-:W-:Y:S04]  /*e980*/  STL [R1+0x3c8], R21 ;  /* 0x0003c81501007387 */ /* 0x000fe80000100800 */
[----:B------:R-:W-:Y:S04]  /*e990*/  STL [R1+0x3d4], R18 ;  /* 0x0003d41201007387 */ /* 0x000fe80000100800 */
[----:B------:R-:W-:Y:S04]  /*e9a0*/  STL [R1+0x3d0], R19 ;  /* 0x0003d01301007387 */ /* 0x000fe80000100800 */
[----:B------:R-:W-:Y:S01]  /*e9b0*/  STL [R1+0x40c], R16 ;  /* 0x00040c1001007387 */ /* 0x000fe20000100800 */
[----:B---3--:R-:W-:-:S04]  /*e9c0*/  IMAD.X R17, R17, 0x1, R2, P6 ;  /* 0x0000000111117824 */ /* 0x008fc800030e0602 */
[----:B------:R-:W-:-:S05]  /*e9d0*/  IMAD.MOV.U32 R7, RZ, RZ, R17 ;  /* 0x000000ffff077224 */ /* 0x000fca00078e0011 */
[----:B------:R1:W-:Y:S01]  /*e9e0*/  LDGSTS.E [R9+0xe800], [R6.64], P4 ;  /* 0x0e80000006097fae */ /* 0x0003e2000a121846 */
[----:B------:R-:W-:-:S05]  /*e9f0*/  IADD3 R14, P5, R14, R206, RZ ;  /* 0x000000ce0e0e7210 */ /* 0x000fca0007fbe0ff */
[----:B------:R-:W-:Y:S01]  /*ea00*/  IMAD.X R15, R15, 0x1, R2, P5 ;  /* 0x000000010f0f7824 */ /* 0x000fe200028e0602 */
[-C--:B------:R-:W-:Y:S01]  /*ea10*/  IADD3 R12, P5, R12, R206.reuse, RZ ;  /* 0x000000ce0c0c7210 */ /* 0x080fe20007fbe0ff */
[----:B-1----:R-:W-:Y:S02]  /*ea20*/  IMAD.MOV.U32 R6, RZ, RZ, R14 ;  /* 0x000000ffff067224 */ /* 0x002fe400078e000e */
[----:B------:R-:W-:Y:S02]  /*ea30*/  IMAD.MOV.U32 R7, RZ, RZ, R15 ;  /* 0x000000ffff077224 */ /* 0x000fe400078e000f */
[----:B------:R-:W-:Y:S01]  /*ea40*/  IMAD.X R13, R13, 0x1, R2, P5 ;  /* 0x000000010d0d7824 */ /* 0x000fe200028e0602 */
[----:B------:R-:W-:Y:S01]  /*ea50*/  IADD3 R10, P5, R10, R206, RZ ;  /* 0x000000ce0a0a7210 */ /* 0x000fe20007fbe0ff */
[----:B------:R-:W-:Y:S04]  /*ea60*/  STL [R1+0x414], R14 ;  /* 0x0004140e01007387 */ /* 0x000fe80000100800 */
[----:B------:R1:W-:Y:S04]  /*ea70*/  LDGSTS.E [R9+0xea00], [R6.64], P4 ;  /* 0x0ea0000006097fae */ /* 0x0003e8000a121846 */
[----:B------:R3:W-:Y:S04]  /*ea80*/  STL [R1+0x408], R17 ;  /* 0x0004081101007387 */ /* 0x0007e80000100800 */
[----:B------:R-:W-:Y:S01]  /*ea90*/  STL [R1+0x410], R15 ;  /* 0x0004100f01007387 */ /* 0x000fe20000100800 */
[----:B-1----:R-:W-:-:S02]  /*eaa0*/  IMAD.MOV.U32 R6, RZ, RZ, R12 ;  /* 0x000000ffff067224 */ /* 0x002fc400078e000c */
[----:B------:R-:W-:Y:S01]  /*eab0*/  IMAD.MOV.U32 R7, RZ, RZ, R13 ;  /* 0x000000ffff077224 */ /* 0x000fe200078e000d */
[----:B------:R-:W-:Y:S01]  /*eac0*/  STL [R1+0x44c], R12 ;  /* 0x00044c0c01007387 */ /* 0x000fe20000100800 */
[----:B--2---:R-:W-:-:S03]  /*ead0*/  IMAD.X R11, R11, 0x1, R2, P5 ;  /* 0x000000010b0b7824 */ /* 0x004fc600028e0602 */
[----:B------:R-:W-:Y:S04]  /*eae0*/  STL [R1+0x448], R13 ;  /* 0x0004480d01007387 */ /* 0x000fe80000100800 */
[----:B------:R1:W-:Y:S04]  /*eaf0*/  STL [R1+0x454], R10 ;  /* 0x0004540a01007387 */ /* 0x0003e80000100800 */
[----:B------:R2:W-:Y:S04]  /*eb00*/  LDGSTS.E [R9+0xf800], [R6.64], P3 ;  /* 0x0f80000006097fae */ /* 0x0005e80009921846 */
[----:B------:R4:W-:Y:S04]  /*eb10*/  STL [R1+0x450], R11 ;  /* 0x0004500b01007387 */ /* 0x0009e80000100800 */
[----:B---3--:R-:W3:Y:S01]  /*eb20*/  LDL.LU R17, [R1+0x14] ;  /* 0x0000140001117983 */ /* 0x008ee20000300800 */
[----:B--2---:R-:W-:-:S03]  /*eb30*/  IMAD.MOV.U32 R6, RZ, RZ, R10 ;  /* 0x000000ffff067224 */ /* 0x004fc600078e000a */
[----:B-1----:R-:W2:Y:S04]  /*eb40*/  LDL.LU R10, [R1+0x18] ;  /* 0x00001800010a7983 */ /* 0x002ea80000300800 */
[----:B------:R-:W5:Y:S04]  /*eb50*/  LDL.LU R22, [R1+0x1c] ;  /* 0x00001c0001167983 */ /* 0x000f680000300800 */
[----:B------:R-:W5:Y:S01]  /*eb60*/  LDL.LU R21, [R1+0x20] ;  /* 0x0000200001157983 */ /* 0x000f620000300800 */
[----:B------:R-:W-:Y:S02]  /*eb70*/  SEL R8, R8, RZ, !P0 ;  /* 0x000000ff08087207 */ /* 0x000fe40004000000 */
[----:B------:R-:W-:Y:S01]  /*eb80*/  ISETP.GT.AND P6, PT, R4, 0xb, PT ;  /* 0x0000000b0400780c */ /* 0x000fe20003fc4270 */
[----:B------:R-:W-:Y:S01]  /*eb90*/  IMAD.MOV.U32 R7, RZ, RZ, R11 ;  /* 0x000000ffff077224 */ /* 0x000fe200078e000b */
[----:B------:R-:W-:Y:S01]  /*eba0*/  ISETP.NE.U32.AND P1, PT, R8, RZ, PT ;  /* 0x000000ff0800720c */ /* 0x000fe20003f25070 */
[----:B------:R-:W5:Y:S01]  /*ebb0*/  LDL.LU R15, [R1+0x158] ;  /* 0x00015800010f7983 */ /* 0x000f620000300800 */
[----:B------:R-:W-:-:S02]  /*ebc0*/  SEL R8, RZ, 0x4, !P6 ;  /* 0x00000004ff087807 */ /* 0x000fc40007000000 */
[----:B------:R-:W-:Y:S01]  /*ebd0*/  ISETP.GT.AND P6, PT, R4, 0xf, PT ;  /* 0x0000000f0400780c */ /* 0x000fe20003fc4270 */
[----:B----4-:R-:W4:Y:S01]  /*ebe0*/  LDL.LU R11, [R1+0x15c] ;  /* 0x00015c00010b7983 */ /* 0x010f220000300800 */
[----:B------:R-:W-:Y:S02]  /*ebf0*/  SEL R8, R8, RZ, !P0 ;  /* 0x000000ff08087207 */ /* 0x000fe40004000000 */
[-C--:B------:R-:W-:Y:S01]  /*ec00*/  IADD3 R229, P5, R229, R206.reuse, RZ ;  /* 0x000000cee5e57210 */ /* 0x080fe20007fbe0ff */
[----:B------:R-:W4:Y:S01]  /*ec10*/  LDL.LU R19, [R1+0x160] ;  /* 0x0001600001137983 */ /* 0x000f220000300800 */
[----:B------:R-:W-:Y:S02]  /*ec20*/  ISETP.NE.U32.AND P4, PT, R8, RZ, PT ;  /* 0x000000ff0800720c */ /* 0x000fe40003f85070 */
[----:B------:R-:W-:Y:S01]  /*ec30*/  SEL R8, RZ, 0x4, !P6 ;  /* 0x00000004ff087807 */ /* 0x000fe20007000000 */
[----:B------:R1:W-:Y:S01]  /*ec40*/  LDGSTS.E [R9+0xfa00], [R6.64], P3 ;  /* 0x0fa0000006097fae */ /* 0x0003e20009921846 */
[----:B------:R-:W-:-:S02]  /*ec50*/  IADD3 R227, P6, R227, R206, RZ ;  /* 0x000000cee3e37210 */ /* 0x000fc40007fde0ff */
[----:B------:R-:W-:Y:S01]  /*ec60*/  SEL R8, R8, RZ, !P0 ;  /* 0x000000ff08087207 */ /* 0x000fe20004000000 */
[----:B------:R-:W4:Y:S02]  /*ec70*/  LDL.LU R13, [R1+0x164] ;  /* 0x00016400010d7983 */ /* 0x000f240000300800 */
[--C-:B------:R-:W-:Y:S01]  /*ec80*/  IMAD.X R226, R226, 0x1, R2.reuse, P6 ;  /* 0x00000001e2e27824 */ /* 0x100fe200030e0602 */
[----:B------:R-:W-:Y:S02]  /*ec90*/  ISETP.GT.AND P6, PT, R4, 0x13, PT ;  /* 0x000000130400780c */ /* 0x000fe40003fc4270 */
[----:B------:R-:W-:Y:S01]  /*eca0*/  LOP3.LUT R20, R204, 0x60, RZ, 0x3c, !PT ;  /* 0x00000060cc147812 */ /* 0x000fe200078e3cff */
[----:B------:R-:W-:Y:S02]  /*ecb0*/  IMAD.X R228, R228, 0x1, R2, P5 ;  /* 0x00000001e4e47824 */ /* 0x000fe400028e0602 */
[----:B-1----:R-:W-:Y:S01]  /*ecc0*/  IMAD.MOV.U32 R6, RZ, RZ, R227 ;  /* 0x000000ffff067224 */ /* 0x002fe200078e00e3 */
[----:B------:R-:W-:Y:S01]  /*ecd0*/  ISETP.NE.U32.AND P3, PT, R8, RZ, PT ;  /* 0x000000ff0800720c */ /* 0x000fe20003f65070 */
[----:B------:R-:W-:Y:S01]  /*ece0*/  IMAD.MOV.U32 R7, RZ, RZ, R226 ;  /* 0x000000ffff077224 */ /* 0x000fe200078e00e2 */
[----:B------:R-:W-:Y:S01]  /*ecf0*/  IADD3 R243, P5, R243, R206, RZ ;  /* 0x000000cef3f37210 */ /* 0x000fe20007fbe0ff */
[----:B------:R-:W4:Y:S01]  /*ed00*/  LDL.LU R12, [R1+0x198] ;  /* 0x00019800010c7983 */ /* 0x000f220000300800 */
[----:B------:R-:W-:-:S03]  /*ed10*/  SEL R8, RZ, 0x4, !P6 ;  /* 0x00000004ff087807 */ /* 0x000fc60007000000 */
[----:B------:R1:W-:Y:S01]  /*ed20*/  LDGSTS.E [R20+0xc00], [R6.64], P2 ;  /* 0x00c0000006147fae */ /* 0x0003e20009121846 */
[----:B------:R-:W-:Y:S02]  /*ed30*/  IADD3.X R242, R242, R2, RZ, P5, !PT ;  /* 0x00000002f2f27210 */ /* 0x000fe40002ffe4ff */
[----:B------:R-:W-:Y:S01]  /*ed40*/  SEL R8, R8, RZ, !P0 ;  /* 0x000000ff08087207 */ /* 0x000fe20004000000 */
[----:B------:R-:W4:Y:S01]  /*ed50*/  LDL.LU R9, [R1+0x19c] ;  /* 0x00019c0001097983 */ /* 0x000f220000300800 */
[----:B------:R-:W-:Y:S02]  /*ed60*/  IADD3 R245, P5, R245, R206, RZ ;  /* 0x000000cef5f57210 */ /* 0x000fe40007fbe0ff */
[----:B------:R-:W-:Y:S01]  /*ed70*/  ISETP.GT.AND P6, PT, R4, 0x17, PT ;  /* 0x000000170400780c */ /* 0x000fe20003fc4270 */
[----:B------:R-:W4:Y:S01]  /*ed80*/  LDL.LU R18, [R1+0x1a0] ;  /* 0x0001a00001127983 */ /* 0x000f220000300800 */
[----:B-1----:R-:W-:-:S03]  /*ed90*/  IMAD.MOV.U32 R6, RZ, RZ, R229 ;  /* 0x000000ffff067224 */ /* 0x002fc600078e00e5 */
[----:B------:R-:W4:Y:S01]  /*eda0*/  LDL.LU R14, [R1+0x1a4] ;  /* 0x0001a400010e7983 */ /* 0x000f220000300800 */
[----:B------:R-:W-:Y:S02]  /*edb0*/  IMAD.MOV.U32 R7, RZ, RZ, R228 ;  /* 0x000000ffff077224 */ /* 0x000fe400078e00e4 */
[----:B------:R-:W-:Y:S01]  /*edc0*/  IMAD.X R244, R244, 0x1, R2, P5 ;  /* 0x00000001f4f47824 */ /* 0x000fe200028e0602 */
[----:B------:R-:W4:Y:S04]  /*edd0*/  LDL.LU R16, [R1+0x1dc] ;  /* 0x0001dc0001107983 */ /* 0x000f280000300800 */
[----:B------:R1:W-:Y:S01]  /*ede0*/  LDGSTS.E [R20+0xe00], [R6.64], P2 ;  /* 0x00e0000006147fae */ /* 0x0003e20009121846 */
[----:B------:R-:W-:Y:S02]  /*edf0*/  ISETP.NE.U32.AND P2, PT, R8, RZ, PT ;  /* 0x000000ff0800720c */ /* 0x000fe40003f45070 */
[----:B------:R-:W-:Y:S01]  /*ee00*/  SEL R8, RZ, 0x4, !P6 ;  /* 0x00000004ff087807 */ /* 0x000fe20007000000 */
[----:B-1----:R-:W-:-:S02]  /*ee10*/  IMAD.MOV.U32 R6, RZ, RZ, R243 ;  /* 0x000000ffff067224 */ /* 0x002fc400078e00f3 */
[----:B------:R-:W-:-:S05]  /*ee20*/  IMAD.MOV.U32 R7, RZ, RZ, R242 ;  /* 0x000000ffff077224 */ /* 0x000fca00078e00f2 */
[----:B------:R1:W-:Y:S02]  /*ee30*/  LDGSTS.E [R20+0x1c00], [R6.64], P1 ;  /* 0x01c0000006147fae */ /* 0x0003e40008921846 */
[----:B-1----:R-:W-:Y:S02]  /*ee40*/  IMAD.MOV.U32 R6, RZ, RZ, R245 ;  /* 0x000000ffff067224 */ /* 0x002fe400078e00f5 */
[----:B------:R-:W-:-:S05]  /*ee50*/  IMAD.MOV.U32 R7, RZ, RZ, R244 ;  /* 0x000000ffff077224 */ /* 0x000fca00078e00f4 */
[----:B------:R1:W-:Y:S01]  /*ee60*/  LDGSTS.E [R20+0x1e00], [R6.64], P1 ;  /* 0x01e0000006147fae */ /* 0x0003e20008921846 */
[----:B--2---:R-:W-:-:S05]  /*ee70*/  IADD3 R10, P6, R10, R206, RZ ;  /* 0x000000ce0a0a7210 */ /* 0x004fca0007fde0ff */
[--C-:B---3--:R-:W-:Y:S01]  /*ee80*/  IMAD.X R17, R17, 0x1, R2.reuse, P6 ;  /* 0x0000000111117824 */ /* 0x108fe200030e0602 */
[----:B-----5:R-:W-:Y:S01]  /*ee90*/  IADD3 R21, P5, R21, R206, RZ ;  /* 0x000000ce15157210 */ /* 0x020fe20007fbe0ff */
[----:B------:R-:W-:Y:S02]  /*eea0*/  STL [R1+0x18], R10 ;  /* 0x0000180a01007387 */ /* 0x000fe40000100800 */
[----:B-1----:R-:W-:Y:S02]  /*eeb0*/  IMAD.MOV.U32 R7, RZ, RZ, R17 ;  /* 0x000000ffff077224 */ /* 0x002fe400078e0011 */
[----:B------:R-:W-:Y:S01]  /*eec0*/  IMAD.X R22, R22, 0x1, R2, P5 ;  /* 0x0000000116167824 */ /* 0x000fe200028e0602 */
[----:B------:R-:W-:Y:S01]  /*eed0*/  STL [R1+0x20], R21 ;  /* 0x0000201501007387 */ /* 0x000fe20000100800 */
[----:B------:R-:W-:-:S03]  /*eee0*/  IMAD.MOV.U32 R6, RZ, RZ, R10 ;  /* 0x000000ffff067224 */ /* 0x000fc600078e000a */
[----:B------:R1:W-:Y:S01]  /*eef0*/  STL [R1+0x14], R17 ;  /* 0x0000141101007387 */ /* 0x0003e20000100800 */
[-C--:B----4-:R-:W-:Y:S02]  /*ef00*/  IADD3 R11, P5, R11, R206.reuse, RZ ;  /* 0x000000ce0b0b7210 */ /* 0x090fe40007fbe0ff */
[----:B------:R-:W-:Y:S01]  /*ef10*/  SEL R8, R8, RZ, !P0 ;  /* 0x000000ff08087207 */ /* 0x000fe20004000000 */
[----:B------:R2:W-:Y:S04]  /*ef20*/  LDGSTS.E [R20+0x2c00], [R6.64], P4 ;  /* 0x02c0000006147fae */ /* 0x0005e8000a121846 */
[----:B-1----:R-:W3:Y:S04]  /*ef30*/  LDL.LU R17, [R1+0x1d8] ;  /* 0x0001d80001117983 */ /* 0x002ee80000300800 */
[----:B------:R-:W-:Y:S04]  /*ef40*/  STL [R1+0x1c], R22 ;  /* 0x00001c1601007387 */ /* 0x000fe80000100800 */
[----:B------:R-:W4:Y:S01]  /*ef50*/  LDL.LU R10, [R1+0x1e4] ;  /* 0x0001e400010a7983 */ /* 0x000f220000300800 */
[----:B------:R-:W-:Y:S01]  /*ef60*/  ISETP.GT.AND P6, PT, R4, 0x1b, PT ;  /* 0x0000001b0400780c */ /* 0x000fe20003fc4270 */
[----:B------:R-:W-:Y:S01]  /*ef70*/  IMAD.X R15, R15, 0x1, R2, P5 ;  /* 0x000000010f0f7824 */ /* 0x000fe200028e0602 */
[----:B------:R-:W-:Y:S01]  /*ef80*/  ISETP.NE.U32.AND P1, PT, R8, RZ, PT ;  /* 0x000000ff0800720c */ /* 0x000fe20003f25070 */
[----:B--2---:R-:W-:Y:S01]  /*ef90*/  IMAD.MOV.U32 R6, RZ, RZ, R21 ;  /* 0x000000ffff067224 */ /* 0x004fe200078e0015 */
[----:B------:R-:W-:Y:S01]  /*efa0*/  IADD3 R13, P5, R13, R206, RZ ;  /* 0x000000ce0d0d7210 */ /* 0x000fe20007fbe0ff */
[----:B------:R-:W-:Y:S01]  /*efb0*/  IMAD.MOV.U32 R7, RZ, RZ, R22 ;  /* 0x000000ffff077224 */ /* 0x000fe200078e0016 */
[----:B------:R-:W-:Y:S01]  /*efc0*/  SEL R8, RZ, 0x4, !P6 ;  /* 0x00000004ff087807 */ /* 0x000fe20007000000 */
[----:B------:R-:W-:Y:S01]  /*efd0*/  STL [R1+0x15c], R11 ;  /* 0x00015c0b01007387 */ /* 0x000fe20000100800 */
[----:B------:R-:W-:-:S02]  /*efe0*/  ISETP.GT.AND P6, PT, R4, 0x1f, PT ;  /* 0x0000001f0400780c */ /* 0x000fc40003fc4270 */
[----:B------:R-:W-:Y:S01]  /*eff0*/  SEL R8, R8, RZ, !P0 ;  /* 0x000000ff08087207 */ /* 0x000fe20004000000 */
[----:B------:R1:W-:Y:S04]  /*f000*/  STL [R1+0x158], R15 ;  /* 0x0001580f01007387 */ /* 0x0003e80000100800 */
[----:B------:R2:W-:Y:S04]  /*f010*/  LDGSTS.E [R20+0x2e00], [R6.64], P4 ;  /* 0x02e0000006147fae */ /* 0x0005e8000a121846 */
[----:B------:R5:W-:Y:S01]  /*f020*/  STL [R1+0x164], R13 ;  /* 0x0001640d01007387 */ /* 0x000be20000100800 */
[----:B------:R-:W-:-:S02]  /*f030*/  ISETP.NE.U32.AND P4, PT, R8, RZ, PT ;  /* 0x000000ff0800720c */ /* 0x000fc40003f85070 */
[----:B------:R-:W-:Y:S01]  /*f040*/  SEL R8, RZ, 0x4, !P6 ;  /* 0x00000004ff087807 */ /* 0x000fe20007000000 */
[----:B--2---:R-:W-:Y:S02]  /*f050*/  IMAD.MOV.U32 R7, RZ, RZ, R15 ;  /* 0x000000ffff077224 */ /* 0x004fe400078e000f */
[----:B-1----:R-:W2:Y:S01]  /*f060*/  LDL.LU R15, [R1+0x1e0] ;  /* 0x0001e000010f7983 */ /* 0x002ea20000300800 */
[----:B------:R-:W-:Y:S01]  /*f070*/  IMAD.MOV.U32 R6, RZ, RZ, R11 ;  /* 0x000000ffff067224 */ /* 0x000fe200078e000b */
[-C--:B------:R-:W-:Y:S01]  /*f080*/  IADD3 R9, P6, R9, R206.reuse, RZ ;  /* 0x000000ce09097210 */ /* 0x080fe20007fde0ff */
[--C-:B------:R-:W-:Y:S01]  /*f090*/  IMAD.X R19, R19, 0x1, R2.reuse, P5 ;  /* 0x0000000113137824 */ /* 0x100fe200028e0602 */
[----:B------:R-:W2:Y:S01]  /*f0a0*/  LDL.LU R11, [R1+0x21c] ;  /* 0x00021c00010b7983 */ /* 0x000ea20000300800 */
[----:B------:R-:W-:Y:S02]  /*f0b0*/  IADD3 R14, P5, R14, R206, RZ ;  /* 0x000000ce0e0e7210 */ /* 0x000fe40007fbe0ff */
[--C-:B------:R-:W-:Y:S01]  /*f0c0*/  IMAD.X R12, R12, 0x1, R2.reuse, P6 ;  /* 0x000000010c0c7824 */ /* 0x100fe200030e0602 */
[----:B------:R-:W-:Y:S02]  /*f0d0*/  STL [R1+0x160], R19 ;  /* 0x0001601301007387 */ /* 0x000fe40000100800 */
[----:B------:R-:W-:-:S02]  /*f0e0*/  IMAD.X R18, R18, 0x1, R2, P5 ;  /* 0x0000000112127824 */ /* 0x000fc400028e0602 */
[----:B------:R1:W-:Y:S01]  /*f0f0*/  LDGSTS.E [R20+0x3c00], [R6.64], P3 ;  /* 0x03c0000006147fae */ /* 0x0003e20009921846 */
[----:B------:R-:W-:-:S03]  /*f100*/  IADD3 R16, P5, R16, R206, RZ ;  /* 0x000000ce10107210 */ /* 0x000fc60007fbe0ff */
[----:B------:R-:W2:Y:S04]  /*f110*/  LDL.LU R24, [R1+0x224] ;  /* 0x0002240001187983 */ /* 0x000ea80000300800 */
[----:B------:R-:W-:Y:S01]  /*f120*/  STL [R1+0x19c], R9 ;  /* 0x00019c0901007387 */ /* 0x000fe20000100800 */
[----:B-1----:R-:W-:-:S03]  /*f130*/  IMAD.MOV.U32 R6, RZ, RZ, R13 ;  /* 0x000000ffff067224 */ /* 0x002fc600078e000d */
[----:B------:R-:W-:Y:S01]  /*f140*/  STL [R1+0x1a4], R14 ;  /* 0x0001a40e01007387 */ /* 0x000fe20000100800 */
[----:B------:R-:W-:-:S03]  /*f150*/  IMAD.MOV.U32 R7, RZ, RZ, R19 ;  /* 0x000000ffff077224 */ /* 0x000fc600078e0013 */
[----:B------:R1:W-:Y:S04]  /*f160*/  STL [R1+0x198], R12 ;  /* 0x0001980c01007387 */ /* 0x0003e80000100800 */
[----:B-----5:R-:W5:Y:S04]  /*f170*/  LDL.LU R13, [R1+0x218] ;  /* 0x00021800010d7983 */ /* 0x020f680000300800 */
[----:B------:R1:W-:Y:S04]  /*f180*/  STL [R1+0x1a0], R18 ;  /* 0x0001a01201007387 */ /* 0x0003e80000100800 */
[----:B------:R1:W-:Y:S04]  /*f190*/  LDGSTS.E [R20+0x3e00], [R6.64], P3 ;  /* 0x03e0000006147fae */ /* 0x0003e80009921846 */
[----:B------:R-:W5:Y:S04]  /*f1a0*/  LDL.LU R25, [R1+0x220] ;  /* 0x0002200001197983 */ /* 0x000f680000300800 */
[----:B------:R-:W-:Y:S01]  /*f1b0*/  STL [R1+0x1dc], R16 ;  /* 0x0001dc1001007387 */ /* 0x000fe20000100800 */
[----:B-1----:R-:W-:Y:S01]  /*f1c0*/  MOV R6, R9 ;  /* 0x0000000900067202 */ /* 0x002fe20000000f00 */
[----:B------:R-:W-:-:S02]  /*f1d0*/  IMAD.MOV.U32 R7, RZ, RZ, R12 ;  /* 0x000000ffff077224 */ /* 0x000fc400078e000c */
[----:B------:R-:W5:Y:S04]  /*f1e0*/  LDL.LU R12, [R1+0x25c] ;  /* 0x00025c00010c7983 */ /* 0x000f680000300800 */
[----:B------:R-:W5:Y:S04]  /*f1f0*/  LDL.LU R9, [R1+0x264] ;  /* 0x0002640001097983 */ /* 0x000f680000300800 */
[----:B------:R1:W-:Y:S02]  /*f200*/  LDGSTS.E [R20+0x4c00], [R6.64], P2 ;  /* 0x04c0000006147fae */ /* 0x0003e40009121846 */
[----:B-1----:R-:W-:-:S02]  /*f210*/  IMAD.MOV.U32 R6, RZ, RZ, R14 ;  /* 0x000000ffff067224 */ /* 0x002fc400078e000e */
[----:B---3--:R-:W-:-:S05]  /*f220*/  IMAD.X R17, R17, 0x1, R2, P5 ;  /* 0x0000000111117824 */ /* 0x008fca00028e0602 */
[----:B------:R1:W-:Y:S01]  /*f230*/  STL [R1+0x1d8], R17 ;  /* 0x0001d81101007387 */ /* 0x0003e20000100800 */
[----:B----4-:R-:W-:-:S03]  /*f240*/  IADD3 R10, P5, R10, R206, RZ ;  /* 0x000000ce0a0a7210 */ /* 0x010fc60007fbe0ff */
[----:B------:R-:W3:Y:S04]  /*f250*/  LDL.LU R14, [R1+0x258] ;  /* 0x00025800010e7983 */ /* 0x000ee80000300800 */
[----:B------:R4:W-:Y:S04]  /*f260*/  STL [R1+0x1e4], R10 ;  /* 0x0001e40a01007387 */ /* 0x0009e80000100800 */
[----:B------:R-:W3:Y:S01]  /*f270*/  LDL.LU R23, [R1+0x260] ;  /* 0x0002600001177983 */ /* 0x000ee20000300800 */
[----:B------:R-:W-:Y:S02]  /*f280*/  SEL R8, R8, RZ, !P0 ;  /* 0x000000ff08087207 */ /* 0x000fe40004000000 */
[----:B------:R-:W-:-:S02]  /*f290*/  ISETP.GT.AND P6, PT, R4, 0x23, PT ;  /* 0x000000230400780c */ /* 0x000fc40003fc4270 */
[----:B------:R-:W-:Y:S02]  /*f2a0*/  ISETP.NE.U32.AND P3, PT, R8, RZ, PT ;  /* 0x000000ff0800720c */ /* 0x000fe40003f65070 */
[----:B------:R-:W-:Y:S01]  /*f2b0*/  SEL R8, RZ, 0x4, !P6 ;  /* 0x00000004ff087807 */ /* 0x000fe20007000000 */
[----:B------:R-:W-:Y:S01]  /*f2c0*/  IMAD.MOV.U32 R7, RZ, RZ, R18 ;  /* 0x000000ffff077224 */ /* 0x000fe200078e0012 */
[----:B------:R-:W-:Y:S02]  /*f2d0*/  ISETP.GT.AND P6, PT, R4, 0x27, PT ;  /* 0x000000270400780c */ /* 0x000fe40003fc4270 */
[----:B------:R-:W-:Y:S02]  /*f2e0*/  SEL R8, R8, RZ, !P0 ;  /* 0x000000ff08087207 */ /* 0x000fe40004000000 */
[----:B------:R1:W-:Y:S02]  /*f2f0*/  LDGSTS.E [R20+0x4e00], [R6.64], P2 ;  /* 0x04e0000006147fae */ /* 0x0003e40009121846 */
[----:B------:R-:W-:Y:S01]  /*f300*/  ISETP.NE.U32.AND P2, PT, R8, RZ, PT ;  /* 0x000000ff0800720c */ /* 0x000fe20003f45070 */
[----:B--2---:R-:W-:Y:S01]  /*f310*/  IMAD.X R15, R15, 0x1, R2, P5 ;  /* 0x000000010f0f7824 */ /* 0x004fe200028e0602 */
[----:B------:R-:W-:-:S02]  /*f320*/  SEL R8, RZ, 0x4, !P6 ;  /* 0x00000004ff087807 */ /* 0x000fc40007000000 */
[----:B------:R-:W-:Y:S02]  /*f330*/  IADD3 R11, P6, R11, R206, RZ ;  /* 0x000000ce0b0b7210 */ /* 0x000fe40007fde0ff */
[----:B------:R2:W-:Y:S01]  /*f340*/  STL [R1+0x1e0], R15 ;  /* 0x0001e00f01007387 */ /* 0x0005e20000100800 */
[----:B-1----:R-:W-:-:S03]  /*f350*/  IMAD.MOV.U32 R6, RZ, RZ, R16 ;  /* 0x000000ffff067224 */ /* 0x002fc600078e0010 */
[----:B------:R-:W3:Y:S01]  /*f360*/  LDL.LU R22, [R1+0x298] ;  /* 0x0002980001167983 */ /* 0x000ee20000300800 */
[----:B------:R-:W-:-:S03]  /*f370*/  IMAD.MOV.U32 R7, RZ, RZ, R17 ;  /* 0x000000ffff077224 */ /* 0x000fc600078e0011 */
[----:B------:R-:W3:Y:S04]  /*f380*/  LDL.LU R21, [R1+0x29c] ;  /* 0x00029c0001157983 */ /* 0x000ee80000300800 */
[----:B------:R-:W-:Y:S04]  /*f390*/  STL [R1+0x21c], R11 ;  /* 0x00021c0b01007387 */ /* 0x000fe80000100800 */
[----:B------:R-:W3:Y:S01]  /*f3a0*/  LDL.LU R19, [R1+0x2a0] ;  /* 0x0002a00001137983 */ /* 0x000ee20000300800 */
[----:B------:R-:W-:-:S03]  /*f3b0*/  IADD3 R24, P5, R24, R206, RZ ;  /* 0x000000ce18187210 */ /* 0x000fc60007fbe0ff */
[----:B------:R-:W3:Y:S04]  /*f3c0*/  LDL.LU R18, [R1+0x2a4] ;  /* 0x0002a40001127983 */ /* 0x000ee80000300800 */
[----:B------:R1:W-:Y:S01]  /*f3d0*/  LDGSTS.E [R20+0x5c00], [R6.64], P1 ;  /* 0x05c0000006147fae */ /* 0x0003e20008921846 */
[----:B-----5:R-:W-:-:S03]  /*f3e0*/  IMAD.X R13, R13, 0x1, R2, P6 ;  /* 0x000000010d0d7824 */ /* 0x020fc600030e0602 */
[----:B------:R-:W5:Y:S04]  /*f3f0*/  LDL.LU R17, [R1+0x2d8] ;  /* 0x0002d80001117983 */ /* 0x000f680000300800 */
[----:B------:R-:W5:Y:S01]  /*f400*/  LDL.LU R16, [R1+0x2dc] ;  /* 0x0002dc0001107983 */ /* 0x000f620000300800 */
[----:B-1----:R-:W-:Y:S02]  /*f410*/  IMAD.MOV.U32 R6, RZ, RZ, R10 ;  /* 0x000000ffff067224 */ /* 0x002fe400078e000a */
[----:B------:R-:W-:Y:S01]  /*f420*/  IMAD.MOV.U32 R7, RZ, RZ, R15 ;  /* 0x000000ffff077224 */ /* 0x000fe200078e000f */
[----:B----4-:R-:W4:Y:S01]  /*f430*/  LDL.LU R10, [R1+0x2e4] ;  /* 0x0002e400010a7983 */ /* 0x010f220000300800 */
[----:B------:R-:W-:-:S03]  /*f440*/  IMAD.X R25, R25, 0x1, R2, P5 ;  /* 0x0000000119197824 */ /* 0x000fc600028e0602 */
[----:B------:R1:W-:Y:S04]  /*f450*/  LDGSTS.E [R20+0x5e00], [R6.64], P1 ;  /* 0x05e0000006147fae */ /* 0x0003e80008921846 */
[----:B------:R-:W-:Y:S01]  /*f460*/  STL [R1+0x224], R24 ;  /* 0x0002241801007387 */ /* 0x000fe20000100800 */
[----:B------:R-:W-:-:S03]  /*f470*/  IADD3 R12, P6, R12, R206, RZ ;  /* 0x000000ce0c0c7210 */ /* 0x000fc60007fde0ff */
[----:B------:R2:W-:Y:S01]  /*f480*/  STL [R1+0x218], R13 ;  /* 0x0002180d01007387 */ /* 0x0005e20000100800 */
[----:B-1----:R-:W-:Y:S02]  /*f490*/  IMAD.MOV.U32 R6, RZ, RZ, R11 ;  /* 0x000000ffff067224 */ /* 0x002fe400078e000b */
[----:B------:R-:W-:Y:S01]  /*f4a0*/  IMAD.MOV.U32 R7, RZ, RZ, R13 ;  /* 0x000000ffff077224 */ /* 0x000fe200078e000d */
[----:B------:R-:W-:Y:S01]  /*f4b0*/  IADD3 R9, P5, R9, R206, RZ ;  /* 0x000000ce09097210 */ /* 0x000fe20007fbe0ff */
[----:B------:R-:W-:Y:S04]  /*f4c0*/  STL [R1+0x25c], R12 ;  /* 0x00025c0c01007387 */ /* 0x000fe80000100800 */
[----:B------:R-:W-:Y:S04]  /*f4d0*/  STL [R1+0x220], R25 ;  /* 0x0002201901007387 */ /* 0x000fe80000100800 */
[----:B------:R1:W-:Y:S04]  /*f4e0*/  LDGSTS.E [R20+0x6c00], [R6.64], P4 ;  /* 0x06c0000006147fae */ /* 0x0003e8000a121846 */
[----:B--2---:R-:W4:Y:S04]  /*f4f0*/  LDL.LU R15, [R1+0x2e0] ;  /* 0x0002e000010f7983 */ /* 0x004f280000300800 */
[----:B------:R-:W4:Y:S01]  /*f500*/  LDL.LU R13, [R1+0x31c] ;  /* 0x00031c00010d7983 */ /* 0x000f220000300800 */
[----:B-1----:R-:W-:-:S02]  /*f510*/  IMAD.MOV.U32 R6, RZ, RZ, R24 ;  /* 0x000000ffff067224 */ /* 0x002fc400078e0018 */
[----:B------:R-:W-:Y:S01]  /*f520*/  IMAD.MOV.U32 R7, RZ, RZ, R25 ;  /* 0x000000ffff077224 */ /* 0x000fe200078e0019 */
[----:B------:R-:W-:Y:S04]  /*f530*/  STL [R1+0x264], R9 ;  /* 0x0002640901007387 */ /* 0x000fe80000100800 */
[----:B------:R-:W4:Y:S04]  /*f540*/  LDL.LU R11, [R1+0x324] ;  /* 0x00032400010b7983 */ /* 0x000f280000300800 */
[----:B------:R1:W-:Y:S02]  /*f550*/  LDGSTS.E [R20+0x6e00], [R6.64], P4 ;  /* 0x06e0000006147fae */ /* 0x0003e4000a121846 */
[----:B-1----:R-:W-:-:S02]  /*f560*/  IMAD.MOV.U32 R6, RZ, RZ, R12 ;  /* 0x000000ffff067224 */ /* 0x002fc400078e000c */
[--C-:B---3--:R-:W-:Y:S02]  /*f570*/  IMAD.X R14, R14, 0x1, R2.reuse, P6 ;  /* 0x000000010e0e7824 */ /* 0x108fe400030e0602 */
[----:B------:R-:W-:-:S03]  /*f580*/  IMAD.X R23, R23, 0x1, R2, P5 ;  /* 0x0000000117177824 */ /* 0x000fc600028e0602 */
[----:B------:R1:W-:Y:S01]  /*f590*/  STL [R1+0x258], R14 ;  /* 0x0002580e01007387 */ /* 0x0003e20000100800 */
[----:B------:R-:W-:-:S03]  /*f5a0*/  IMAD.MOV.U32 R7, RZ, RZ, R14 ;  /* 0x000000ffff077224 */ /* 0x000fc600078e000e */
[----:B------:R-:W-:Y:S04]  /*f5b0*/  STL [R1+0x260], R23 ;  /* 0x0002601701007387 */ /* 0x000fe80000100800 */
[----:B------:R3:W-:Y:S04]  /*f5c0*/  LDGSTS.E [R20+0x7c00], [R6.64], P3 ;  /* 0x07c0000006147fae */ /* 0x0007e80009921846 */
[----:B-1----:R-:W2:Y:S04]  /*f5d0*/  LDL.LU R14, [R1+0x318] ;  /* 0x00031800010e7983 */ /* 0x002ea80000300800 */
[----:B------:R-:W2:Y:S01]  /*f5e0*/  LDL.LU R12, [R1+0x320] ;  /* 0x00032000010c7983 */ /* 0x000ea20000300800 */
[----:B---3--:R-:W-:-:S03]  /*f5f0*/  IMAD.MOV.U32 R6, RZ, RZ, R9 ;  /* 0x000000ffff067224 */ /* 0x008fc600078e0009 */
[----:B------:R-:W3:Y:S01]  /*f600*/  LDL.LU R9, [R1+0x35c] ;  /* 0x00035c0001097983 */ /* 0x000ee20000300800 */
[----:B------:R-:W-:Y:S02]  /*f610*/  SEL R8, R8, RZ, !P0 ;  /* 0x000000ff08087207 */ /* 0x000fe40004000000 */
[----:B------:R-:W-:Y:S01]  /*f620*/  ISETP.GT.AND P5, PT, R4, 0x2b, PT ;  /* 0x0000002b0400780c */ /* 0x000fe20003fa4270 */
[----:B------:R-:W-:Y:S01]  /*f630*/  IMAD.MOV.U32 R7, RZ, RZ, R23 ;  /* 0x000000ffff077224 */ /* 0x000fe200078e0017 */
[----:B------:R-:W-:Y:S01]  /*f640*/  ISETP.NE.U32.AND P1, PT, R8, RZ, PT ;  /* 0x000000ff0800720c */ /* 0x000fe20003f25070 */
[----:B------:R-:W1:Y:S01]  /*f650*/  S2R R211, SR_TID.X ;  /* 0x0000000000d37919 */ /* 0x000e620000002100 */
[----:B------:R-:W-:-:S03]  /*f660*/  IADD3 R21, P4, R21, R206, RZ ;  /* 0x000000ce15157210 */ /* 0x000fc60007f9e0ff */
[----:B------:R1:W-:Y:S01]  /*f670*/  LDGSTS.E [R20+0x7e00], [R6.64], P3 ;  /* 0x07e0000006147fae */ /* 0x0003e20009921846 */
[----:B------:R-:W-:Y:S02]  /*f680*/  SEL R8, RZ, 0x4, !P5 ;  /* 0x00000004ff087807 */ /* 0x000fe40006800000 */
[----:B------:R-:W-:Y:S02]  /*f690*/  IADD3.X R22, R22, R2, RZ, P4, !PT ;  /* 0x0000000216167210 */ /* 0x000fe400027fe4ff */
[----:B------:R-:W-:Y:S01]  /*f6a0*/  IADD3 R18, P5, R18, R206, RZ ;  /* 0x000000ce12127210 */ /* 0x000fe20007fbe0ff */
[----:B-1----:R-:W-:Y:S02]  /*f6b0*/  IMAD.MOV.U32 R6, RZ, RZ, R21 ;  /* 0x000000ffff067224 */ /* 0x002fe400078e0015 */
[----:B------:R-:W-:Y:S02]  /*f6c0*/  IMAD.MOV.U32 R7, RZ, RZ, R22 ;  /* 0x000000ffff077224 */ /* 0x000fe400078e0016 */
[----:B------:R-:W-:-:S03]  /*f6d0*/  IMAD.X R19, R19, 0x1, R2, P5 ;  /* 0x0000000113137824 */ /* 0x000fc600028e0602 */
[----:B------:R1:W-:Y:S01]  /*f6e0*/  LDGSTS.E [R20+0x8c00], [R6.64], P2 ;  /* 0x08c0000006147fae */ /* 0x0003e20009121846 */
[----:B-----5:R-:W-:-:S03]  /*f6f0*/  IADD3 R16, P3, R16, R206, RZ ;  /* 0x000000ce10107210 */ /* 0x020fc60007f7e0ff */
[----:B------:R5:W-:Y:S01]  /*f700*/  STL [R1+0x29c], R21 ;  /* 0x00029c1501007387 */ /* 0x000be20000100800 */
[----:B----4-:R-:W-:Y:S01]  /*f710*/  IADD3 R10, P5, R10, R206, RZ ;  /* 0x000000ce0a0a7210 */ /* 0x010fe20007fbe0ff */
[----:B-1----:R-:W-:Y:S02]  /*f720*/  IMAD.MOV.U32 R6, RZ, RZ, R18 ;  /* 0x000000ffff067224 */ /* 0x002fe400078e0012 */
[----:B------:R-:W-:Y:S02]  /*f730*/  IMAD.MOV.U32 R7, RZ, RZ, R19 ;  /* 0x000000ffff077224 */ /* 0x000fe400078e0013 */
[----:B------:R-:W-:Y:S01]  /*f740*/  IMAD.X R17, R17, 0x1, R2, P3 ;  /* 0x0000000111117824 */ /* 0x000fe200018e0602 */
[----:B------:R-:W-:Y:S04]  /*f750*/  STL [R1+0x2a4], R18 ;  /* 0x0002a41201007387 */ /* 0x000fe80000100800 */
[----:B------:R-:W-:Y:S04]  /*f760*/  STL [R1+0x298], R22 ;  /* 0x0002981601007387 */ /* 0x000fe80000100800 */
[----:B------:R1:W-:Y:S04]  /*f770*/  LDGSTS.E [R20+0x8e00], [R6.64], P2 ;  /* 0x08e0000006147fae */ /* 0x0003e80009121846 */
[----:B------:R4:W-:Y:S04]  /*f780*/  STL [R1+0x2dc], R16 ;  /* 0x0002dc1001007387 */ /* 0x0009e80000100800 */
[----:B------:R-:W-:Y:S01]  /*f790*/  STL [R1+0x2a0], R19 ;  /* 0x0002a01301007387 */ /* 0x000fe20000100800 */
[----:B-1----:R-:W-:-:S02]  /*f7a0*/  IMAD.MOV.U32 R6, RZ, RZ, R16 ;  /* 0x000000ffff067224 */ /* 0x002fc400078e0010 */
[----:B------:R-:W-:Y:S01]  /*f7b0*/  IMAD.MOV.U32 R7, RZ, RZ, R17 ;  /* 0x000000ffff077224 */ /* 0x000fe200078e0011 */
[----:B------:R-:W-:Y:S01]  /*f7c0*/  STL [R1+0x2e4], R10 ;  /* 0x0002e40a01007387 */ /* 0x000fe20000100800 */
[----:B------:R-:W-:-:S03]  /*f7d0*/  IMAD.X R15, R15, 0x1, R2, P5 ;  /* 0x000000010f0f7824 */ /* 0x000fc600028e0602 */
[----:B------:R-:W-:Y:S01]  /*f7e0*/  STL [R1+0x2d8], R17 ;  /* 0x0002d81101007387 */ /* 0x000fe20000100800 */
[----:B------:R-:W-:-:S03]  /*f7f0*/  IADD3 R13, P2, R13, R206, RZ ;  /* 0x000000ce0d0d7210 */ /* 0x000fc60007f5e0ff */
[----:B------:R1:W-:Y:S01]  /*f800*/  STL [R1+0x2e0], R15 ;  /* 0x0002e00f01007387 */ /* 0x0003e20000100800 */
[----:B------:R-:W-:-:S03]  /*f810*/  SEL R8, R8, RZ, !P0 ;  /* 0x000000ff08087207 */ /* 0x000fc60004000000 */
[----:B------:R1:W-:Y:S01]  /*f820*/  LDGSTS.E [R20+0x9c00], [R6.64], P1 ;  /* 0x09c0000006147fae */ /* 0x0003e20008921846 */
[----:B------:R-:W-:-:S03]  /*f830*/  IADD3 R11, P3, R11, R206, RZ ;  /* 0x000000ce0b0b7210 */ /* 0x000fc60007f7e0ff */
[----:B-----5:R-:W5:Y:S01]  /*f840*/  LDL.LU R21, [R1+0x358] ;  /* 0x0003580001157983 */ /* 0x020f620000300800 */
[----:B----4-:R-:W-:-:S03]  /*f850*/  LOP3.LUT R16, R211, 0x3f, RZ, 0xc0, !PT ;  /* 0x0000003fd3107812 */ /* 0x010fc600078ec0ff */
[----:B------:R4:W-:Y:S01]  /*f860*/  STL [R1+0x31c], R13 ;  /* 0x00031c0d01007387 */ /* 0x0009e20000100800 */
[----:B-1----:R-:W-:Y:S02]  /*f870*/  IMAD.MOV.U32 R7, RZ, RZ, R15 ;  /* 0x000000ffff077224 */ /* 0x002fe400078e000f */
[----:B------:R-:W-:Y:S01]  /*f880*/  IMAD.MOV.U32 R6, RZ, RZ, R10 ;  /* 0x000000ffff067224 */ /* 0x000fe200078e000a */
[----:B------:R-:W5:Y:S01]  /*f890*/  LDL.LU R15, [R1+0x364] ;  /* 0x00036400010f7983 */ /* 0x000f620000300800 */
[----:B------:R-:W-:-:S03]  /*f8a0*/  ISETP.NE.U32.AND P4, PT, R8, RZ, PT ;  /* 0x000000ff0800720c */ /* 0x000fc60003f85070 */
[----:B------:R-:W-:Y:S04]  /*f8b0*/  STL [R1+0x324], R11 ;  /* 0x0003240b01007387 */ /* 0x000fe80000100800 */
[----:B------:R-:W5:Y:S01]  /*f8c0*/  LDL.LU R10, [R1+0x39c] ;  /* 0x00039c00010a7983 */ /* 0x000f620000300800 */
[C---:B------:R-:W-:Y:S02]  /*f8d0*/  ISETP.GT.AND P5, PT, R4.reuse, 0x33, PT ;  /* 0x000000330400780c */ /* 0x040fe40003fa4270 */
[C---:B------:R-:W-:Y:S01]  /*f8e0*/  ISETP.GT.AND P6, PT, R4.reuse, 0x37, PT ;  /* 0x000000370400780c */ /* 0x040fe20003fc4270 */
[----:B------:R1:W-:Y:S01]  /*f8f0*/  LDGSTS.E [R20+0x9e00], [R6.64], P1 ;  /* 0x09e0000006147fae */ /* 0x0003e20008921846 */
[----:B------:R-:W-:Y:S01]  /*f900*/  ISETP.GT.AND P1, PT, R4, 0x3b, PT ;  /* 0x0000003b0400780c */ /* 0x000fe20003f24270 */
[----:B-1----:R-:W-:-:S02]  /*f910*/  IMAD.MOV.U32 R6, RZ, RZ, R13 ;  /* 0x000000ffff067224 */ /* 0x002fc400078e000d */
[--C-:B--2---:R-:W-:Y:S02]  /*f920*/  IMAD.X R14, R14, 0x1, R2.reuse, P2 ;  /* 0x000000010e0e7824 */ /* 0x104fe400010e0602 */
[----:B------:R-:W-:Y:S01]  /*f930*/  IMAD.X R12, R12, 0x1, R2, P3 ;  /* 0x000000010c0c7824 */ /* 0x000fe200018e0602 */
[----:B------:R-:W-:Y:S02]  /*f940*/  ISETP.GT.AND P3, PT, R4, 0x2f, PT ;  /* 0x0000002f0400780c */ /* 0x000fe40003f64270 */
[----:B------:R-:W-:Y:S02]  /*f950*/  STL [R1+0x318], R14 ;  /* 0x0003180e01007387 */ /* 0x000fe40000100800 */
[----:B------:R-:W-:Y:S02]  /*f960*/  SEL R8, RZ, 0x4, !P3 ;  /* 0x00000004ff087807 */ /* 0x000fe40005800000 */
[----:B------:R1:W-:Y:S01]  /*f970*/  STL [R1+0x320], R12 ;  /* 0x0003200c01007387 */ /* 0x0003e20000100800 */
[----:B------:R-:W-:-:S03]  /*f980*/  ISETP.GE.AND P3, PT, R16, R4, PT ;  /* 0x000000041000720c */ /* 0x000fc60003f66270 */
[----:B------:R-:W2:Y:S01]  /*f990*/  LDL.LU R18, [R1+0x360] ;  /* 0x0003600001127983 */ /* 0x000ea20000300800 */
[----:B------:R-:W-:-:S03]  /*f9a0*/  ISETP.GT.AND P2, PT, R4, 0x3f, PT ;  /* 0x0000003f0400780c */ /* 0x000fc60003f44270 */
[----:B------:R-:W2:Y:S01]  /*f9b0*/  LDL.LU R16, [R1+0x398] ;  /* 0x0003980001107983 */ /* 0x000ea20000300800 */
[----:B------:R-:W-:Y:S02]  /*f9c0*/  SEL R4, RZ, 0x4, !P5 ;  /* 0x00000004ff047807 */ /* 0x000fe40006800000 */
[----:B---3--:R-:W-:Y:S01]  /*f9d0*/  IADD3 R9, P5, R9, R206, RZ ;  /* 0x000000ce09097210 */ /* 0x008fe20007fbe0ff */
[----:B------:R-:W3:Y:S04]  /*f9e0*/  LDL.LU R17, [R1+0x3a0] ;  /* 0x0003a00001117983 */ /* 0x000ee80000300800 */
[----:B------:R-:W-:Y:S04]  /*f9f0*/  STL [R1+0x35c], R9 ;  /* 0x00035c0901007387 */ /* 0x000fe80000100800 */
[----:B----4-:R-:W4:Y:S01]  /*fa00*/  LDL.LU R13, [R1+0x3a4] ;  /* 0x0003a400010d7983 */ /* 0x010f220000300800 */
[----:B------:R-:W-:-:S03]  /*fa10*/  IMAD.MOV.U32 R7, RZ, RZ, R14 ;  /* 0x000000ffff077224 */ /* 0x000fc600078e000e */
[----:B------:R-:W3:Y:S04]  /*fa20*/  LDL.LU R19, [R1+0x3d8] ;  /* 0x0003d80001137983 */ /* 0x000ee80000300800 */
[----:B------:R1:W-:Y:S02]  /*fa30*/  LDGSTS.E [R20+0xac00], [R6.64], P4 ;  /* 0x0ac0000006147fae */ /* 0x0003e4000a121846 */
[----:B-1----:R-:W-:Y:S02]  /*fa40*/  IMAD.MOV.U32 R7, RZ, RZ, R12 ;  /* 0x000000ffff077224 */ /* 0x002fe400078e000c */
[----:B------:R-:W3:Y:S01]  /*fa50*/  LDL.LU R12, [R1+0x3dc] ;  /* 0x0003dc00010c7983 */ /* 0x000ee20000300800 */
[----:B------:R-:W-:Y:S01]  /*fa60*/  IMAD.MOV.U32 R6, RZ, RZ, R11 ;  /* 0x000000ffff067224 */ /* 0x000fe200078e000b */
[----:B------:R-:W-:-:S02]  /*fa70*/  SEL R4, R4, RZ, !P0 ;  /* 0x000000ff04047207 */ /* 0x000fc40004000000 */
[----:B------:R-:W3:Y:S01]  /*fa80*/  LDL.LU R23, [R1+0x3e0] ;  /* 0x0003e00001177983 */ /* 0x000ee20000300800 */
[----:B------:R-:W-:-:S03]  /*fa90*/  SEL R8, R8, RZ, !P0 ;  /* 0x000000ff08087207 */ /* 0x000fc60004000000 */
[----:B------:R-:W3:Y:S04]  /*faa0*/  LDL.LU R22, [R1+0x3e4] ;  /* 0x0003e40001167983 */ /* 0x000ee80000300800 */
[----:B------:R1:W-:Y:S01]  /*fab0*/  LDGSTS.E [R20+0xae00], [R6.64], P4 ;  /* 0x0ae0000006147fae */ /* 0x0003e2000a121846 */
[----:B------:R-:W-:-:S03]  /*fac0*/  ISETP.NE.U32.AND P4, PT, R8, RZ, PT ;  /* 0x000000ff0800720c */ /* 0x000fc60003f85070 */
[----:B------:R-:W3:Y:S04]  /*fad0*/  LDL.LU R14, [R1+0x41c] ;  /* 0x00041c00010e7983 */ /* 0x000ee80000300800 */
[----:B------:R-:W3:Y:S01]  /*fae0*/  LDL.LU R11, [R1+0x424] ;  /* 0x00042400010b7983 */ /* 0x000ee20000300800 */
[----:B-1----:R-:W-:Y:S02]  /*faf0*/  SEL R7, RZ, 0x4, !P1 ;  /* 0x00000004ff077807 */ /* 0x002fe40004800000 */
[----:B------:R-:W-:Y:S02]  /*fb00*/  SEL R6, RZ, 0x4, !P2 ;  /* 0x00000004ff067807 */ /* 0x000fe40005000000 */
[----:B------:R-:W-:Y:S02]  /*fb10*/  SEL R7, R7, RZ, !P0 ;  /* 0x000000ff07077207 */ /* 0x000fe40004000000 */
[----:B------:R-:W-:-:S02]  /*fb20*/  SEL R6, R6, RZ, !P0 ;  /* 0x000000ff06067207 */ /* 0x000fc40004000000 */
[----:B------:R-:W-:Y:S01]  /*fb30*/  ISETP.NE.U32.AND P2, PT, R7, RZ, PT ;  /* 0x000000ff0700720c */ /* 0x000fe20003f45070 */
[----:B-----5:R-:W-:Y:S01]  /*fb40*/  IMAD.X R21, R21, 0x1, R2, P5 ;  /* 0x0000000115157824 */ /* 0x020fe200028e0602 */
[----:B------:R-:W-:Y:S02]  /*fb50*/  ISETP.NE.U32.AND P5, PT, R4, RZ, PT ;  /* 0x000000ff0400720c */ /* 0x000fe40003fa5070 */
[----:B------:R-:W-:Y:S02]  /*fb60*/  SEL R4, RZ, 0x4, !P6 ;  /* 0x00000004ff047807 */ /* 0x000fe40007000000 */
[-C--:B------:R-:W-:Y:S01]  /*fb70*/  IADD3 R15, P6, R15, R206.reuse, RZ ;  /* 0x000000ce0f0f7210 */ /* 0x080fe20007fde0ff */
[----:B------:R1:W-:Y:S01]  /*fb80*/  STL [R1+0x358], R21 ;  /* 0x0003581501007387 */ /* 0x0003e20000100800 */
[----:B------:R-:W-:Y:S02]  /*fb90*/  SEL R4, R4, RZ, !P0 ;  /* 0x000000ff04047207 */ /* 0x000fe40004000000 */
[----:B------:R-:W-:Y:S01]  /*fba0*/  IADD3 R10, P1, R10, R206, RZ ;  /* 0x000000ce0a0a7210 */ /* 0x000fe20007f3e0ff */
[----:B------:R-:W-:Y:S01]  /*fbb0*/  STL [R1+0x364], R15 ;  /* 0x0003640f01007387 */ /* 0x000fe20000100800 */
[----:B------:R-:W-:-:S03]  /*fbc0*/  MOV R7, R21 ;  /* 0x0000001500077202 */ /* 0x000fc60000000f00 */
[----:B------:R-:W-:Y:S01]  /*fbd0*/  STL [R1+0x39c], R10 ;  /* 0x00039c0a01007387 */ /* 0x000fe20000100800 */
[--C-:B--2---:R-:W-:Y:S02]  /*fbe0*/  IMAD.X R18, R18, 0x1, R2.reuse, P6 ;  /* 0x0000000112127824 */ /* 0x104fe400030e0602 */
[----:B------:R-:W-:-:S03]  /*fbf0*/  IMAD.X R16, R16, 0x1, R2, P1 ;  /* 0x0000000110107824 */ /* 0x000fc600008e0602 */
[----:B------:R2:W-:Y:S01]  /*fc00*/  STL [R1+0x360], R18 ;  /* 0x0003601201007387 */ /* 0x0005e20000100800 */
[----:B------:R-:W-:Y:S02]  /*fc10*/  ISETP.NE.U32.AND P6, PT, R4, RZ, PT ;  /* 0x000000ff0400720c */ /* 0x000fe40003fc5070 */
[----:B------:R-:W-:Y:S01]  /*fc20*/  ISETP.NE.U32.AND P1, PT, R6, RZ, PT ;  /* 0x000000ff0600720c */ /* 0x000fe20003f25070 */
[----:B------:R2:W-:Y:S01]  /*fc30*/  STL [R1+0x398], R16 ;  /* 0x0003981001007387 */ /* 0x0005e20000100800 */
[----:B------:R-:W-:Y:S01]  /*fc40*/  SEL R4, RZ, 0x4, P3 ;  /* 0x00000004ff047807 */ /* 0x000fe20001800000 */
[----:B------:R-:W-:Y:S02]  /*fc50*/  IMAD.MOV.U32 R6, RZ, RZ, R9 ;  /* 0x000000ffff067224 */ /* 0x000fe400078e0009 */
[----:B-1----:R-:W5:Y:S01]  /*fc60*/  LDL.LU R21, [R1+0x418] ;  /* 0x0004180001157983 */ /* 0x002f620000300800 */
[----:B------:R-:W-:Y:S02]  /*fc70*/  SEL R4, R4, RZ, !P0 ;  /* 0x000000ff04047207 */ /* 0x000fe40004000000 */
[----:B----4-:R-:W-:Y:S01]  /*fc80*/  IADD3 R13, P0, R13, R206, RZ ;  /* 0x000000ce0d0d7210 */ /* 0x010fe20007f1e0ff */
[----:B------:R1:W-:Y:S04]  /*fc90*/  LDGSTS.E [R20+0xbc00], [R6.64], P4 ;  /* 0x0bc0000006147fae */ /* 0x0003e8000a121846 */
[----:B------:R-:W4:Y:S01]  /*fca0*/  LDL.LU R9, [R1+0x45c] ;  /* 0x00045c0001097983 */ /* 0x000f220000300800 */
[----:B-1----:R-:W-:-:S03]  /*fcb0*/  IMAD.MOV.U32 R7, RZ, RZ, R18 ;  /* 0x000000ffff077224 */ /* 0x002fc600078e0012 */
[----:B--2---:R-:W2:Y:S01]  /*fcc0*/  LDL.LU R18, [R1+0x420] ;  /* 0x0004200001127983 */ /* 0x004ea20000300800 */
[----:B------:R-:W-:-:S03]  /*fcd0*/  IMAD.MOV.U32 R6, RZ, RZ, R15 ;  /* 0x000000ffff067224 */ /* 0x000fc600078e000f */
[----:B------:R-:W2:Y:S04]  /*fce0*/  LDL.LU R15, [R1+0x458] ;  /* 0x00045800010f7983 */ /* 0x000ea80000300800 */
[----:B------:R1:W-:Y:S04]  /*fcf0*/  STL [R1+0x3a4], R13 ;  /* 0x0003a40d01007387 */ /* 0x0003e80000100800 */
[----:B------:R-:W2:Y:S01]  /*fd00*/  LDL.LU R8, [R1+0x464] ;  /* 0x0004640001087983 */ /* 0x000ea20000300800 */
[----:B---3--:R-:W-:-:S03]  /*fd10*/  IMAD.X R17, R17, 0x1, R2, P0 ;  /* 0x0000000111117824 */ /* 0x008fc600000e0602 */
[----:B------:R3:W-:Y:S01]  /*fd20*/  LDGSTS.E [R20+0xbe00], [R6.64], P4 ;  /* 0x0be0000006147fae */ /* 0x0007e2000a121846 */
[----:B------:R-:W-:Y:S01]  /*fd30*/  IADD3 R12, P4, R12, R206, RZ ;  /* 0x000000ce0c0c7210 */ /* 0x000fe20007f9e0ff */
[----:B---3--:R-:W-:Y:S02]  /*fd40*/  IMAD.MOV.U32 R7, RZ, RZ, R16 ;  /* 0x000000ffff077224 */ /* 0x008fe400078e0010 */
[----:B------:R-:W3:Y:S01]  /*fd50*/  LDL.LU R16, [R1+0x460] ;  /* 0x0004600001107983 */ /* 0x000ee20000300800 */
[----:B------:R-:W-:-:S03]  /*fd60*/  IMAD.MOV.U32 R6, RZ, RZ, R10 ;  /* 0x000000ffff067224 */ /* 0x000fc600078e000a */
[----:B------:R-:W-:Y:S04]  /*fd70*/  STL [R1+0x3dc], R12 ;  /* 0x0003dc0c01007387 */ /* 0x000fe80000100800 */
[----:B------:R1:W-:Y:S04]  /*fd80*/  STL [R1+0x3a0], R17 ;  /* 0x0003a01101007387 */ /* 0x0003e80000100800 */
[----:B------:R-:W3:Y:S01]  /*fd90*/  LDL.LU R10, [R1+0x44] ;  /* 0x00004400010a7983 */ /* 0x000ee20000300800 */
[----:B------:R-:W-:Y:S01]  /*fda0*/  IADD3 R22, P0, R22, R206, RZ ;  /* 0x000000ce16167210 */ /* 0x000fe20007f1e0ff */
[----:B------:R-:W-:-:S02]  /*fdb0*/  IMAD.X R19, R19, 0x1, R2, P4 ;  /* 0x0000000113137824 */ /* 0x000fc400020e0602 */
[----:B------:R1:W-:Y:S01]  /*fdc0*/  LDGSTS.E [R20+0xcc00], [R6.64], P5 ;  /* 0x0cc0000006147fae */ /* 0x0003e2000a921846 */
[-C--:B------:R-:W-:Y:S01]  /*fdd0*/  IADD3 R14, P4, R14, R206.reuse, RZ ;  /* 0x000000ce0e0e7210 */ /* 0x080fe20007f9e0ff */
[----:B------:R-:W-:Y:S02]  /*fde0*/  IMAD.X R23, R23, 0x1, R2, P0 ;  /* 0x0000000117177824 */ /* 0x000fe400000e0602 */
[----:B-1----:R-:W-:Y:S02]  /*fdf0*/  IMAD.MOV.U32 R6, RZ, RZ, R13 ;  /* 0x000000ffff067224 */ /* 0x002fe400078e000d */
[----:B------:R-:W-:Y:S01]  /*fe00*/  IMAD.MOV.U32 R7, RZ, RZ, R17 ;  /* 0x000000ffff077224 */ /* 0x000fe200078e0011 */
[----:B------:R-:W3:Y:S04]  /*fe10*/  LDL.LU R13, [R1+0x40] ;  /* 0x00004000010d7983 */ /* 0x000ee80000300800 */
[----:B------:R-:W-:Y:S04]  /*fe20*/  STL [R1+0x3e4], R22 ;  /* 0x0003e41601007387 */ /* 0x000fe80000100800 */
[----:B------:R1:W-:Y:S04]  /*fe30*/  STL [R1+0x3d8], R19 ;  /* 0x0003d81301007387 */ /* 0x0003e80000100800 */
[----:B------:R1:W-:Y:S04]  /*fe40*/  LDGSTS.E [R20+0xce00], [R6.64], P5 ;  /* 0x0ce0000006147fae */ /* 0x0003e8000a921846 */
[----:B------:R-:W3:Y:S01]  /*fe50*/  LDL.LU R17, [R1+0x64] ;  /* 0x0000640001117983 */ /* 0x000ee20000300800 */
[----:B------:R-:W-:Y:S01]  /*fe60*/  IADD3 R11, P0, R11, R206, RZ ;  /* 0x000000ce0b0b7210 */ /* 0x000fe20007f1e0ff */
[----:B-1----:R-:W-:-:S02]  /*fe70*/  IMAD.MOV.U32 R6, RZ, RZ, R12 ;  /* 0x000000ffff067224 */ /* 0x002fc400078e000c */
[----:B------:R-:W-:Y:S02]  /*fe80*/  IMAD.MOV.U32 R7, RZ, RZ, R19 ;  /* 0x000000ffff077224 */ /* 0x000fe400078e0013 */
[----:B------:R-:W3:Y:S04]  /*fe90*/  LDL.LU R19, [R1+0x60] ;  /* 0x0000600001137983 */ /* 0x000ee80000300800 */
[----:B------:R-:W-:Y:S04]  /*fea0*/  STL [R1+0x41c], R14 ;  /* 0x00041c0e01007387 */ /* 0x000fe80000100800 */
[----:B------:R-:W-:Y:S04]  /*feb0*/  STL [R1+0x3e0], R23 ;  /* 0x0003e01701007387 */ /* 0x000fe80000100800 */
[----:B------:R1:W-:Y:S01]  /*fec0*/  LDGSTS.E [R20+0xdc00], [R6.64], P6 ;  /* 0x0dc0000006147fae */ /* 0x0003e2000b121846 */
[----:B------:R-:W-:-:S03]  /*fed0*/  ISETP.NE.U32.AND P3, PT, R4, RZ, PT ;  /* 0x000000ff0400720c */ /* 0x000fc60003f65070 */
[----:B------:R-:W3:Y:S04]  /*fee0*/  LDL.LU R12, [R1+0x84] ;  /* 0x00008400010c7983 */ /* 0x000ee80000300800 */
[----:B------:R-:W3:Y:S01]  /*fef0*/  LDL.LU R4, [R1+0xa4] ;  /* 0x0000a40001047983 */ /* 0x000ee20000300800 */
[----:B-1----:R-:W-:Y:S02]  /*ff00*/  IMAD.MOV.U32 R6, RZ, RZ, R22 ;  /* 0x000000ffff067224 */ /* 0x002fe400078e0016 */
[----:B------:R-:W-:Y:S01]  /*ff10*/  IMAD.MOV.U32 R7, RZ, RZ, R23 ;  /* 0x000000ffff077224 */ /* 0x000fe200078e0017 */
[----:B------:R-:W-:Y:S04]  /*ff20*/  STL [R1+0x424], R11 ;  /* 0x0004240b01007387 */ /* 0x000fe80000100800 */
[----:B------:R1:W-:Y:S02]  /*ff30*/  LDGSTS.E [R20+0xde00], [R6.64], P6 ;  /* 0x0de0000006147fae */ /* 0x0003e4000b121846 */
[----:B-1----:R-:W-:-:S02]  /*ff40*/  IMAD.MOV.U32 R6, RZ, RZ, R14 ;  /* 0x000000ffff067224 */ /* 0x002fc400078e000e */
[----:B-----5:R-:W-:-:S04]  /*ff50*/  IMAD.X R21, R21, 0x1, R2, P4 ;  /* 0x0000000115157824 */ /* 0x020fc800020e0602 */
[----:B------:R-:W-:Y:S01]  /*ff60*/  IMAD.MOV.U32 R7, RZ, RZ, R21 ;  /* 0x000000ffff077224 */ /* 0x000fe200078e0015 */
[----:B------:R1:W-:Y:S01]  /*ff70*/  STL [R1+0x418], R21 ;  /* 0x0004181501007387 */ /* 0x0003e20000100800 */
[----:B----4-:R-:W-:-:S03]  /*ff80*/  IADD3 R9, P4, R9, R206, RZ ;  /* 0x000000ce09097210 */ /* 0x010fc60007f9e0ff */
[----:B------:R4:W-:Y:S04]  /*ff90*/  LDGSTS.E [R20+0xec00], [R6.64], P2 ;  /* 0x0ec0000006147fae */ /* 0x0009e80009121846 */
[----:B-1----:R-:W5:Y:S01]  /*ffa0*/  LDL.LU R21, [R1+0x80] ;  /* 0x0000800001157983 */ /* 0x002f620000300800 */
[----:B--2---:R-:W-:-:S03]  /*ffb0*/  IMAD.X R18, R18, 0x1, R2, P0 ;  /* 0x0000000112127824 */ /* 0x004fc600000e0602 */
[----:B------:R-:W-:Y:S01]  /*ffc0*/  STL [R1+0x45c], R9 ;  /* 0x00045c0901007387 */ /* 0x000fe20000100800 */
[----:B----4-:R-:W-:-:S03]  /*ffd0*/  IMAD.MOV.U32 R6, RZ, RZ, R11 ;  /* 0x000000ffff067224 */ /* 0x010fc600078e000b */
[----:B------:R1:W-:Y:S01]  /*ffe0*/  STL [R1+0x420], R18 ;  /* 0x0004201201007387 */ /* 0x0003e20000100800 */
[----:B------:R-:W-:Y:S02]  /*fff0*/  IMAD.X R15, R15, 0x1, R2, P4 ;  /* 0x000000010f0f7824 */ /* 0x000fe400020e0602 */
[----:B------:R-:W-:Y:S01]  /*10000*/  IMAD.MOV.U32 R7, RZ, RZ, R18 ;  /* 0x000000ffff077224 */ /* 0x000fe200078e0012 */
[----:B------:R-:W2:Y:S01]  /*10010*/  LDL.LU R14, [R1+0xc4] ;  /* 0x0000c400010e7983 */ /* 0x000ea20000300800 */
[----:B------:R-:W-:-:S03]  /*10020*/  IADD3 R8, P0, R8, R206, RZ ;  /* 0x000000ce08087210 */ /* 0x000fc60007f1e0ff */
[----:B------:R4:W-:Y:S04]  /*10030*/  LDGSTS.E [R20+0xee00], [R6.64], P2 ;  /* 0x0ee0000006147fae */ /* 0x0009e80009121846 */
[----:B-1----:R-:W2:Y:S04]  /*10040*/  LDL.LU R18, [R1+0xa0] ;  /* 0x0000a00001127983 */ /* 0x002ea80000300800 */
[----:B------:R-:W-:Y:S04]  /*10050*/  STL [R1+0x464], R8 ;  /* 0x0004640801007387 */ /* 0x000fe80000100800 */
[----:B------:R1:W-:Y:S01]  /*10060*/  STL [R1+0x458], R15 ;  /* 0x0004580f01007387 */ /* 0x0003e20000100800 */
[----:B----4-:R-:W-:-:S03]  /*10070*/  IMAD.MOV.U32 R7, RZ, RZ, R15 ;  /* 0x000000ffff077224 */ /* 0x010fc600078e000f */
[----:B------:R-:W4:Y:S04]  /*10080*/  LDL.LU R11, [R1+0xe4] ;  /* 0x0000e400010b7983 */ /* 0x000f280000300800 */
[----:B-1----:R-:W4:Y:S01]  /*10090*/  LDL.LU R15, [R1+0xc0] ;  /* 0x0000c000010f7983 */ /* 0x002f220000300800 */
[----:B---3--:R-:W-:Y:S01]  /*100a0*/  IMAD.X R16, R16, 0x1, R2, P0 ;  /* 0x0000000110107824 */ /* 0x008fe200000e0602 */
[----:B------:R-:W-:Y:S02]  /*100b0*/  MOV R6, R9 ;  /* 0x0000000900067202 */ /* 0x000fe40000000f00 */
[----:B------:R-:W-:-:S03]  /*100c0*/  IADD3 R10, P2, R10, UR8, RZ ;  /* 0x000000080a0a7c10 */ /* 0x000fc6000ff5e0ff */
[----:B------:R1:W-:Y:S04]  /*100d0*/  LDGSTS.E [R20+0xfc00], [R6.64], P1 ;  /* 0x0fc0000006147fae */ /* 0x0003e80008921846 */
[----:B------:R-:W-:Y:S04]  /*100e0*/  STL [R1+0x44], R10 ;  /* 0x0000440a01007387 */ /* 0x000fe80000100800 */
[----:B------:R3:W-:Y:S04]  /*100f0*/  STL [R1+0x460], R16 ;  /* 0x0004601001007387 */ /* 0x0007e80000100800 */
[----:B------:R-:W4:Y:S01]  /*10100*/  LDL.LU R9, [R1+0x104] ;  /* 0x0001040001097983 */ /* 0x000f220000300800 */
[----:B-1----:R-:W-:-:S03]  /*10110*/  IMAD.MOV.U32 R7, RZ, RZ, R16 ;  /* 0x000000ffff077224 */ /* 0x002fc600078e0010 */
[----:B---3--:R-:W3:Y:S01]  /*10120*/  LDL.LU R16, [R1+0xe0] ;  /* 0x0000e00001107983 */ /* 0x008ee20000300800 */
[----:B------:R-:W-:Y:S01]  /*10130*/  IMAD.MOV.U32 R6, RZ, RZ, R8 ;  /* 0x000000ffff067224 */ /* 0x000fe200078e0008 */
[----:B------:R-:W-:-:S04]  /*10140*/  IADD3.X R13, R13, UR5, RZ, P2, !PT ;  /* 0x000000050d0d7c10 */ /* 0x000fc800097fe4ff */
[----:B------:R1:W-:Y:S04]  /*10150*/  LDGSTS.E [R20+0xfe00], [R6.64], P1 ;  /* 0x0fe0000006147fae */ /* 0x0003e80008921846 */
[----:B------:R-:W0:Y:S01]  /*10160*/  LDGDEPBAR ;  /* 0x00000000000079af */ /* 0x000e220000000000 */
[----:B------:R-:W-:Y:S01]  /*10170*/  IADD3 R17, P0, R17, UR8, RZ ;  /* 0x0000000811117c10 */ /* 0x000fe2000ff1e0ff */
[----:B-1----:R-:W-:-:S04]  /*10180*/  IMAD.MOV.U32 R6, RZ, RZ, R10 ;  /* 0x000000ffff067224 */ /* 0x002fc800078e000a */
[----:B------:R-:W-:Y:S01]  /*10190*/  STL [R1+0x64], R17 ;  /* 0x0000641101007387 */ /* 0x000fe20000100800 */
[----:B------:R-:W-:-:S03]  /*101a0*/  IMAD.MOV.U32 R7, RZ, RZ, R13 ;  /* 0x000000ffff077224 */ /* 0x000fc600078e000d */
[----:B------:R1:W-:Y:S01]  /*101b0*/  STL [R1+0x40], R13 ;  /* 0x0000400d01007387 */ /* 0x0003e20000100800 */
[----:B------:R-:W-:-:S03]  /*101c0*/  IADD3.X R19, R19, UR5, RZ, P0, !PT ;  /* 0x0000000513137c10 */ /* 0x000fc600087fe4ff */
[----:B------:R-:W3:Y:S04]  /*101d0*/  LDL.LU R8, [R1+0x124] ;  /* 0x0001240001087983 */ /* 0x000ee80000300800 */
[----:B------:R-:W3:Y:S04]  /*101e0*/  LDL.LU R20, [R1+0x100] ;  /* 0x0001000001147983 */ /* 0x000ee80000300800 */
[----:B------:R1:W-:Y:S01]  /*101f0*/  LDGSTS.E [R205+0x10000], [R6.64], P3 ;  /* 0x1000000006cd7fae */ /* 0x0003e20009921846 */
[----:B------:R-:W-:Y:S02]  /*10200*/  IADD3 R12, P1, R12, UR8, RZ ;  /* 0x000000080c0c7c10 */ /* 0x000fe4000ff3e0ff */
[----:B------:R-:W-:-:S03]  /*10210*/  IADD3 R4, P0, R4, UR8, RZ ;  /* 0x0000000804047c10 */ /* 0x000fc6000ff1e0ff */
[----:B------:R-:W-:Y:S01]  /*10220*/  STL [R1+0x84], R12 ;  /* 0x0000840c01007387 */ /* 0x000fe20000100800 */
[----:B-1----:R-:W-:-:S03]  /*10230*/  IMAD.MOV.U32 R6, RZ, RZ, R17 ;  /* 0x000000ffff067224 */ /* 0x002fc600078e0011 */
[----:B------:R1:W-:Y:S01]  /*10240*/  STL [R1+0x60], R19 ;  /* 0x0000601301007387 */ /* 0x0003e20000100800 */
[----:B------:R-:W-:-:S03]  /*10250*/  IMAD.MOV.U32 R7, RZ, RZ, R19 ;  /* 0x000000ffff077224 */ /* 0x000fc600078e0013 */
[----:B------:R-:W3:Y:S04]  /*10260*/  LDL.LU R13, [R1+0x120] ;  /* 0x00012000010d7983 */ /* 0x000ee80000300800 */
[----:B------:R-:W3:Y:S04]  /*10270*/  LDL.LU R10, [R1+0x4c] ;  /* 0x00004c00010a7983 */ /* 0x000ee80000300800 */
[----:B-1----:R-:W3:Y:S04]  /*10280*/  LDL.LU R19, [R1+0x48] ;  /* 0x0000480001137983 */ /* 0x002ee80000300800 */
[----:B------:R-:W-:Y:S04]  /*10290*/  STL [R1+0xa4], R4 ;  /* 0x0000a40401007387 */ /* 0x000fe80000100800 */
[----:B------:R1:W-:Y:S02]  /*102a0*/  LDGSTS.E [R205+0x10800], [R6.64], P3 ;  /* 0x1080000006cd7fae */ /* 0x0003e40009921846 */
[----:B-1----:R-:W-:Y:S01]  /*102b0*/  IMAD.MOV.U32 R6, RZ, RZ, R12 ;  /* 0x000000ffff067224 */ /* 0x002fe200078e000c */
[----:B-----5:R-:W-:-:S05]  /*102c0*/  IADD3.X R21, R21, UR5, RZ, P1, !PT ;  /* 0x0000000515157c10 */ /* 0x020fca0008ffe4ff */
[----:B------:R-:W-:Y:S01]  /*102d0*/  STL [R1+0x80], R21 ;  /* 0x0000801501007387 */ /* 0x000fe20000100800 */
[----:B------:R-:W-:-:S03]  /*102e0*/  IMAD.MOV.U32 R7, RZ, RZ, R21 ;  /* 0x000000ffff077224 */ /* 0x000fc600078e0015 */
[----:B------:R-:W5:Y:S01]  /*102f0*/  LDL.LU R17, [R1+0x6c] ;  /* 0x00006c0001117983 */ /* 0x000f620000300800 */
[----:B--2---:R-:W-:-:S03]  /*10300*/  IADD3 R14, P1, R14, UR8, RZ ;  /* 0x000000080e0e7c10 */ /* 0x004fc6000ff3e0ff */
[----:B------:R-:W2:Y:S04]  /*10310*/  LDL.LU R12, [R1+0x8c] ;  /* 0x00008c00010c7983 */ /* 0x000ea80000300800 */
[----:B------:R1:W-:Y:S01]  /*10320*/  LDGSTS.E [R205+0x11000], [R6.64], P3 ;  /* 0x1100000006cd7fae */ /* 0x0003e20009921846 */
[----:B------:R-:W-:-:S03]  /*10330*/  IADD3.X R18, R18, UR5, RZ, P0, !PT ;  /* 0x0000000512127c10 */ /* 0x000fc600087fe4ff */
[----:B------:R-:W-:Y:S04]  /*10340*/  STL [R1+0xc4], R14 ;  /* 0x0000c40e01007387 */ /* 0x000fe80000100800 */
[----:B------:R4:W-:Y:S01]  /*10350*/  STL [R1+0xa0], R18 ;  /* 0x0000a01201007387 */ /* 0x0009e20000100800 */
[----:B-1----:R-:W-:Y:S02]  /*10360*/  IMAD.MOV.U32 R6, RZ, RZ, R4 ;  /* 0x000000ffff067224 */ /* 0x002fe400078e0004 */
[----:B------:R-:W-:Y:S01]  /*10370*/  IMAD.MOV.U32 R7, RZ, RZ, R18 ;  /* 0x000000ffff077224 */ /* 0x000fe200078e0012 */
[----:B----4-:R-:W-:Y:S01]  /*10380*/  IADD3 R11, P0, R11, UR8, RZ ;  /* 0x000000080b0b7c10 */ /* 0x010fe2000ff1e0ff */
[----:B------:R-:W4:Y:S01]  /*10390*/  LDL.LU R18, [R1+0x68] ;  /* 0x0000680001127983 */ /* 0x000f220000300800 */
[----:B------:R-:W-:-:S03]  /*103a0*/  IADD3.X R15, R15, UR5, RZ, P1, !PT ;  /* 0x000000050f0f7c10 */ /* 0x000fc60008ffe4ff */
[----:B------:R-:W-:Y:S04]  /*103b0*/  STL [R1+0xe4], R11 ;  /* 0x0000e40b01007387 */ /* 0x000fe80000100800 */
[----:B------:R1:W-:Y:S04]  /*103c0*/  STL [R1+0xc0], R15 ;  /* 0x0000c00f01007387 */ /* 0x0003e80000100800 */
[----:B------:R1:W-:Y:S04]  /*103d0*/  LDGSTS.E [R205+0x11800], [R6.64], P3 ;  /* 0x1180000006cd7fae */ /* 0x0003e80009921846 */
[----:B------:R-:W4:Y:S01]  /*103e0*/  LDL.LU R4, [R1+0xac] ;  /* 0x0000ac0001047983 */ /* 0x000f220000300800 */
[----:B-1----:R-:W-:-:S03]  /*103f0*/  IMAD.MOV.U32 R7, RZ, RZ, R15 ;  /* 0x000000ffff077224 */ /* 0x002fc600078e000f */
[----:B------:R-:W4:Y:S01]  /*10400*/  LDL.LU R15, [R1+0x88] ;  /* 0x00008800010f7983 */ /* 0x000f220000300800 */
[----:B------:R-:W-:Y:S01]  /*10410*/  IADD3 R9, P1, R9, UR8, RZ ;  /* 0x0000000809097c10 */ /* 0x000fe2000ff3e0ff */
[----:B------:R-:W-:Y:S01]  /*10420*/  IMAD.MOV.U32 R6, RZ, RZ, R14 ;  /* 0x000000ffff067224 */ /* 0x000fe200078e000e */
[----:B---3--:R-:W-:-:S03]  /*10430*/  IADD3.X R16, R16, UR5, RZ, P0, !PT ;  /* 0x0000000510107c10 */ /* 0x008fc600087fe4ff */
[----:B------:R-:W-:Y:S04]  /*10440*/  STL [R1+0x104], R9 ;  /* 0x0001040901007387 */ /* 0x000fe80000100800 */
[----:B------:R1:W-:Y:S04]  /*10450*/  STL [R1+0xe0], R16 ;  /* 0x0000e01001007387 */ /* 0x0003e80000100800 */
[----:B------:R3:W-:Y:S04]  /*10460*/  LDGSTS.E [R205+0x12000], [R6.64], P3 ;  /* 0x1200000006cd7fae */ /* 0x0007e80009921846 */
[----:B------:R-:W4:Y:S01]  /*10470*/  LDL.LU R14, [R1+0xcc] ;  /* 0x0000cc00010e7983 */ /* 0x000f220000300800 */
[----:B---3--:R-:W-:-:S03]  /*10480*/  IMAD.MOV.U32 R7, RZ, RZ, R16 ;  /* 0x000000ffff077224 */ /* 0x008fc600078e0010 */
[----:B-1----:R-:W3:Y:S01]  /*10490*/  LDL.LU R16, [R1+0xa8] ;  /* 0x0000a80001107983 */ /* 0x002ee20000300800 */
[----:B------:R-:W-:Y:S01]  /*104a0*/  IMAD.MOV.U32 R6, RZ, RZ, R11 ;  /* 0x000000ffff067224 */ /* 0x000fe200078e000b */
[----:B------:R-:W-:-:S04]  /*104b0*/  IADD3 R8, P2, R8, UR8, RZ ;  /* 0x0000000808087c10 */ /* 0x000fc8000ff5e0ff */
[----:B------:R1:W-:Y:S01]  /*104c0*/  LDGSTS.E [R205+0x12800], [R6.64], P3 ;  /* 0x1280000006cd7fae */ /* 0x0003e20009921846 */
[----:B------:R-:W-:-:S03]  /*104d0*/  IADD3.X R20, R20, UR5, RZ, P1, !PT ;  /* 0x0000000514147c10 */ /* 0x000fc60008ffe4ff */
[----:B------:R1:W-:Y:S04]  /*104e0*/  STL [R1+0x124], R8 ;  /* 0x0001240801007387 */ /* 0x0003e80000100800 */
[----:B------:R-:W-:Y:S04]  /*104f0*/  STL [R1+0x100], R20 ;  /* 0x0001001401007387 */ /* 0x000fe80000100800 */
[----:B------:R-:W3:Y:S01]  /*10500*/  LDL.LU R11, [R1+0xec] ;  /* 0x0000ec00010b7983 */ /* 0x000ee20000300800 */
[----:B-1----:R-:W-:Y:S02]  /*10510*/  IMAD.MOV.U32 R6, RZ, RZ, R9 ;  /* 0x000000ffff067224 */ /* 0x002fe400078e0009 */
[----:B------:R-:W-:Y:S01]  /*10520*/  IMAD.MOV.U32 R7, RZ, RZ, R20 ;  /* 0x000000ffff077224 */ /* 0x000fe200078e0014 */
[----:B------:R-:W3:Y:S04]  /*10530*/  LDL.LU R23, [R1+0xc8] ;  /* 0x0000c80001177983 */ /* 0x000ee80000300800 */
[----:B------:R1:W-:Y:S01]  /*10540*/  LDGSTS.E [R205+0x13000], [R6.64], P3 ;  /* 0x1300000006cd7fae */ /* 0x0003e20009921846 */
[----:B------:R-:W-:-:S02]  /*10550*/  IADD3.X R13, R13, UR5, RZ, P2, !PT ;  /* 0x000000050d0d7c10 */ /* 0x000fc400097fe4ff */
[----:B------:R-:W-:Y:S01]  /*10560*/  IADD3 R10, P0, R10, UR8, RZ ;  /* 0x000000080a0a7c10 */ /* 0x000fe2000ff1e0ff */
[----:B-1----:R-:W-:-:S03]  /*10570*/  IMAD.MOV.U32 R6, RZ, RZ, R8 ;  /* 0x000000ffff067224 */ /* 0x002fc600078e0008 */
[----:B------:R-:W-:Y:S01]  /*10580*/  IADD3.X R19, R19, UR5, RZ, P0, !PT ;  /* 0x0000000513137c10 */ /* 0x000fe200087fe4ff */
[----:B------:R-:W-:Y:S01]  /*10590*/  STL [R1+0x4c], R10 ;  /* 0x00004c0a01007387 */ /* 0x000fe20000100800 */
[----:B------:R-:W-:-:S03]  /*105a0*/  IMAD.MOV.U32 R7, RZ, RZ, R13 ;  /* 0x000000ffff077224 */ /* 0x000fc600078e000d */
[----:B------:R1:W-:Y:S04]  /*105b0*/  STL [R1+0x120], R13 ;  /* 0x0001200d01007387 */ /* 0x0003e80000100800 */
[----:B------:R-:W3:Y:S04]  /*105c0*/  LDL.LU R9, [R1+0x10c] ;  /* 0x00010c0001097983 */ /* 0x000ee80000300800 */
[----:B------:R-:W3:Y:S04]  /*105d0*/  LDL.LU R22, [R1+0xe8] ;  /* 0x0000e80001167983 */ /* 0x000ee80000300800 */
[----:B------:R1:W-:Y:S01]  /*105e0*/  LDGSTS.E [R205+0x13800], [R6.64], P3 ;  /* 0x1380000006cd7fae */ /* 0x0003e20009921846 */
[----:B------:R-:W-:Y:S01]  /*105f0*/  LOP3.LUT R8, R205, 0x20, RZ, 0x3c, !PT ;  /* 0x00000020cd087812 */ /* 0x000fe200078e3cff */
[----:B-1----:R-:W-:-:S02]  /*10600*/  IMAD.MOV.U32 R6, RZ, RZ, R10 ;  /* 0x000000ffff067224 */ /* 0x002fc400078e000a */
[----:B------:R-:W-:-:S05]  /*10610*/  IMAD.MOV.U32 R7, RZ, RZ, R19 ;  /* 0x000000ffff077224 */ /* 0x000fca00078e0013 */
[----:B------:R1:W-:Y:S01]  /*10620*/  LDGSTS.E [R8+0x10200], [R6.64], P3 ;  /* 0x1020000006087fae */ /* 0x0003e20009921846 */
[----:B-----5:R-:W-:Y:S02]  /*10630*/  IADD3 R17, P1, R17, UR8, RZ ;  /* 0x0000000811117c10 */ /* 0x020fe4000ff3e0ff */
[----:B--2---:R-:W-:-:S03]  /*10640*/  IADD3 R12, P0, R12, UR8, RZ ;  /* 0x000000080c0c7c10 */ /* 0x004fc6000ff1e0ff */
[----:B------:R-:W-:Y:S04]  /*10650*/  STL [R1+0x6c], R17 ;  /* 0x00006c1101007387 */ /* 0x000fe80000100800 */
[----:B------:R2:W-:Y:S04]  /*10660*/  STL [R1+0x48], R19 ;  /* 0x0000481301007387 */ /* 0x0005e80000100800 */
[----:B------:R-:W5:Y:S04]  /*10670*/  LDL.LU R13, [R1+0x12c] ;  /* 0x00012c00010d7983 */ /* 0x000f680000300800 */
[----:B------:R-:W-:Y:S04]  /*10680*/  STL [R1+0x8c], R12 ;  /* 0x00008c0c01007387 */ /* 0x000fe80000100800 */
[----:B------:R-:W5:Y:S01]  /*10690*/  LDL.LU R10, [R1+0x108] ;  /* 0x00010800010a7983 */ /* 0x000f620000300800 */
[----:B----4-:R-:W-:-:S05]  /*106a0*/  IADD3.X R18, R18, UR5, RZ, P1, !PT ;  /* 0x0000000512127c10 */ /* 0x010fca0008ffe4ff */
[----:B------:R4:W-:Y:S04]  /*106b0*/  STL [R1+0x68], R18 ;  /* 0x0000681201007387 */ /* 0x0009e80000100800 */
[----:B------:R-:W5:Y:S01]  /*106c0*/  LDL.LU R21, [R1+0x128] ;  /* 0x0001280001157983 */ /* 0x000f620000300800 */
[----:B-1----:R-:W-:-:S03]  /*106d0*/  MOV R6, R17 ;  /* 0x0000001100067202 */ /* 0x002fc60000000f00 */
[----:B--2---:R-:W2:Y:S01]  /*106e0*/  LDL.LU R19, [R1+0x54] ;  /* 0x0000540001137983 */ /* 0x004ea20000300800 */
[----:B------:R-:W-:-:S03]  /*106f0*/  IADD3 R4, P1, R4, UR8, RZ ;  /* 0x0000000804047c10 */ /* 0x000fc6000ff3e0ff */
[----:B------:R-:W2:Y:S04]  /*10700*/  LDL.LU R20, [R1+0x50] ;  /* 0x0000500001147983 */ /* 0x000ea80000300800 */
[----:B------:R-:W-:Y:S01]  /*10710*/  STL [R1+0xac], R4 ;  /* 0x0000ac0401007387 */ /* 0x000fe20000100800 */
[----:B------:R-:W-:-:S05]  /*10720*/  IADD3.X R15, R15, UR5, RZ, P0, !PT ;  /* 0x000000050f0f7c10 */ /* 0x000fca00087fe4ff */
[----:B------:R1:W-:Y:S04]  /*10730*/  STL [R1+0x88], R15 ;  /* 0x0000880f01007387 */ /* 0x0003e80000100800 */
[----:B------:R-:W2:Y:S01]  /*10740*/  LDL.LU R17, [R1+0x74] ;  /* 0x0000740001117983 */ /* 0x000ea20000300800 */
[----:B------:R-:W-:-:S03]  /*10750*/  IMAD.MOV.U32 R7, RZ, RZ, R18 ;  /* 0x000000ffff077224 */ /* 0x000fc600078e0012 */
[----:B----4-:R-:W4:Y:S04]  /*10760*/  LDL.LU R18, [R1+0x70] ;  /* 0x0000700001127983 */ /* 0x010f280000300800 */
[----:B------:R1:W-:Y:S01]  /*10770*/  LDGSTS.E [R8+0x10a00], [R6.64], P3 ;  /* 0x10a0000006087fae */ /* 0x0003e20009921846 */
[----:B------:R-:W-:-:S05]  /*10780*/  IADD3 R14, P0, R14, UR8, RZ ;  /* 0x000000080e0e7c10 */ /* 0x000fca000ff1e0ff */
[----:B------:R-:W-:Y:S01]  /*10790*/  STL [R1+0xcc], R14 ;  /* 0x0000cc0e01007387 */ /* 0x000fe20000100800 */
[----:B---3--:R-:W-:Y:S01]  /*107a0*/  IADD3.X R16, R16, UR5, RZ, P1, !PT ;  /* 0x0000000510107c10 */ /* 0x008fe20008ffe4ff */
[----:B-1----:R-:W-:-:S04]  /*107b0*/  IMAD.MOV.U32 R7, RZ, RZ, R15 ;  /* 0x000000ffff077224 */ /* 0x002fc800078e000f */
[----:B------:R1:W-:Y:S04]  /*107c0*/  STL [R1+0xa8], R16 ;  /* 0x0000a81001007387 */ /* 0x0003e80000100800 */
[----:B------:R-:W3:Y:S01]  /*107d0*/  LDL.LU R15, [R1+0x94] ;  /* 0x00009400010f7983 */ /* 0x000ee20000300800 */
[----:B------:R-:W-:-:S03]  /*107e0*/  IMAD.MOV.U32 R6, RZ, RZ, R12 ;  /* 0x000000ffff067224 */ /* 0x000fc600078e000c */
[----:B------:R-:W3:Y:S04]  /*107f0*/  LDL.LU R12, [R1+0xb4] ;  /* 0x0000b400010c7983 */ /* 0x000ee80000300800 */
[----:B------:R1:W-:Y:S01]  /*10800*/  LDGSTS.E [R8+0x11200], [R6.64], P3 ;  /* 0x1120000006087fae */ /* 0x0003e20009921846 */
[----:B------:R-:W-:Y:S02]  /*10810*/  IADD3 R11, P1, R11, UR8, RZ ;  /* 0x000000080b0b7c10 */ /* 0x000fe4000ff3e0ff */
[----:B------:R-:W-:Y:S01]  /*10820*/  IADD3.X R23, R23, UR5, RZ, P0, !PT ;  /* 0x0000000517177c10 */ /* 0x000fe200087fe4ff */
[----:B-1----:R-:W-:Y:S02]  /*10830*/  IMAD.MOV.U32 R7, RZ, RZ, R16 ;  /* 0x000000ffff077224 */ /* 0x002fe400078e0010 */
[----:B------:R-:W-:Y:S01]  /*10840*/  IMAD.MOV.U32 R6, RZ, RZ, R4 ;  /* 0x000000ffff067224 */ /* 0x000fe200078e0004 */
[----:B------:R-:W3:Y:S04]  /*10850*/  LDL.LU R16, [R1+0x90] ;  /* 0x0000900001107983 */ /* 0x000ee80000300800 */
[----:B------:R1:W-:Y:S04]  /*10860*/  STL [R1+0xec], R11 ;  /* 0x0000ec0b01007387 */ /* 0x0003e80000100800 */
[----:B------:R-:W-:Y:S04]  /*10870*/  STL [R1+0xc8], R23 ;  /* 0x0000c81701007387 */ /* 0x000fe80000100800 */
[----:B------:R1:W-:Y:S04]  /*10880*/  LDGSTS.E [R8+0x11a00], [R6.64], P3 ;  /* 0x11a0000006087fae */ /* 0x0003e80009921846 */
[----:B------:R-:W3:Y:S01]  /*10890*/  LDL.LU R4, [R1+0xd4] ;  /* 0x0000d40001047983 */ /* 0x000ee20000300800 */
[----:B------:R-:W-:-:S02]  /*108a0*/  IADD3 R9, P0, R9, UR8, RZ ;  /* 0x0000000809097c10 */ /* 0x000fc4000ff1e0ff */
[----:B------:R-:W-:Y:S01]  /*108b0*/  IADD3.X R22, R22, UR5, RZ, P1, !PT ;  /* 0x0000000516167c10 */ /* 0x000fe20008ffe4ff */
[----:B-1----:R-:W-:Y:S02]  /*108c0*/  IMAD.MOV.U32 R6, RZ, RZ, R14 ;  /* 0x000000ffff067224 */ /* 0x002fe400078e000e */
[----:B------:R-:W-:Y:S01]  /*108d0*/  IMAD.MOV.U32 R7, RZ, RZ, R23 ;  /* 0x000000ffff077224 */ /* 0x000fe200078e0017 */
[----:B------:R-:W3:Y:S04]  /*108e0*/  LDL.LU R14, [R1+0xb0] ;  /* 0x0000b000010e7983 */ /* 0x000ee80000300800 */
[----:B------:R1:W-:Y:S04]  /*108f0*/  LDGSTS.E [R8+0x12200], [R6.64], P3 ;  /* 0x1220000006087fae */ /* 0x0003e80009921846 */
[----:B------:R5:W-:Y:S04]  /*10900*/  STL [R1+0x10c], R9 ;  /* 0x00010c0901007387 */ /* 0x000be80000100800 */
[----:B------:R-:W-:Y:S01]  /*10910*/  STL [R1+0xe8], R22 ;  /* 0x0000e81601007387 */ /* 0x000fe20000100800 */
[----:B-1----:R-:W-:-:S02]  /*10920*/  IMAD.MOV.U32 R6, RZ, RZ, R11 ;  /* 0x000000ffff067224 */ /* 0x002fc400078e000b */
[----:B------:R-:W-:Y:S01]  /*10930*/  IMAD.MOV.U32 R7, RZ, RZ, R22 ;  /* 0x000000ffff077224 */ /* 0x000fe200078e0016 */
[----:B------:R-:W3:Y:S04]  /*10940*/  LDL.LU R11, [R1+0xf4] ;  /* 0x0000f400010b7983 */ /* 0x000ee80000300800 */
[----:B------:R1:W-:Y:S02]  /*10950*/  LDGSTS.E [R8+0x12a00], [R6.64], P3 ;  /* 0x12a0000006087fae */ /* 0x0003e40009921846 */
[----:B-1----:R-:W-:Y:S01]  /*10960*/  IMAD.MOV.U32 R6, RZ, RZ, R9 ;  /* 0x000000ffff067224 */ /* 0x002fe200078e0009 */
[-C--:B------:R-:W-:Y:S08]  /*10970*/  HMMA.1688.F32.TF32 R56, R192, R26.reuse, R56 ;  /* 0x0000001ac038723c */ /* 0x080ff00000081038 */
[-C--:B------:R-:W-:Y:S08]  /*10980*/  HMMA.1688.F32.TF32 R88, R188, R26.reuse, R88 ;  /* 0x0000001abc58723c */ /* 0x080ff00000081058 */
[-C--:B------:R-:W-:Y:S08]  /*10990*/  HMMA.1688.F32.TF32 R120, R164, R26.reuse, R120 ;  /* 0x0000001aa478723c */ /* 0x080ff00000081078 */
[----:B------:R-:W-:Y:S01]  /*109a0*/  HMMA.1688.F32.TF32 R152, R168, R26, R152 ;  /* 0x0000001aa898723c */ /* 0x000fe20000081098 */
[----:B-----5:R-:W-:-:S02]  /*109b0*/  IADD3 R13, P1, R13, UR8, RZ ;  /* 0x000000080d0d7c10 */ /* 0x020fc4000ff3e0ff */
[----:B------:R-:W-:-:S03]  /*109c0*/  IADD3.X R10, R10, UR5, RZ, P0, !PT ;  /* 0x000000050a0a7c10 */ /* 0x000fc600087fe4ff */
[----:B------:R-:W-:Y:S04]  /*109d0*/  STL [R1+0x12c], R13 ;  /* 0x00012c0d01007387 */ /* 0x000fe80000100800 */
[----:B------:R1:W-:Y:S04]  /*109e0*/  STL [R1+0x108], R10 ;  /* 0x0001080a01007387 */ /* 0x0003e80000100800 */
[----:B------:R-:W5:Y:S01]  /*109f0*/  LDL.LU R9, [R1+0xd0] ;  /* 0x0000d00001097983 */ /* 0x000f620000300800 */
[----:B------:R-:W-:Y:S01]  /*10a00*/  IMAD.MOV.U32 R7, RZ, RZ, R10 ;  /* 0x000000ffff077224 */ /* 0x000fe200078e000a */
[----:B------:R-:W-:-:S04]  /*10a10*/  IADD3.X R21, R21, UR5, RZ, P1, !PT ;  /* 0x0000000515157c10 */ /* 0x000fc80008ffe4ff */
[----:B------:R1:W-:Y:S01]  /*10a20*/  LDGSTS.E [R8+0x13200], [R6.64], P3 ;  /* 0x1320000006087fae */ /* 0x0003e20009921846 */
[----:B--2---:R-:W-:-:S04]  /*10a30*/  IADD3 R19, P0, R19, UR8, RZ ;  /* 0x0000000813137c10 */ /* 0x004fc8000ff1e0ff */
[----:B------:R-:W-:Y:S01]  /*10a40*/  IADD3.X R20, R20, UR5, RZ, P0, !PT ;  /* 0x0000000514147c10 */ /* 0x000fe200087fe4ff */
[----:B------:R-:W-:Y:S04]  /*10a50*/  STL [R1+0x54], R19 ;  /* 0x0000541301007387 */ /* 0x000fe80000100800 */
[----:B------:R-:W-:Y:S01]  /*10a60*/  STL [R1+0x128], R21 ;  /* 0x0001281501007387 */ /* 0x000fe20000100800 */
[----:B-1----:R-:W-:-:S03]  /*10a70*/  IMAD.MOV.U32 R6, RZ, RZ, R13 ;  /* 0x000000ffff067224 */ /* 0x002fc600078e000d */
[----:B------:R-:W2:Y:S01]  /*10a80*/  LDL.LU R10, [R1+0x114] ;  /* 0x00011400010a7983 */ /* 0x000ea20000300800 */
[----:B------:R-:W-:-:S05]  /*10a90*/  IADD3 R17, P1, R17, UR8, RZ ;  /* 0x0000000811117c10 */ /* 0x000fca000ff3e0ff */
[----:B------:R-:W-:Y:S04]  /*10aa0*/  STL [R1+0x74], R17 ;  /* 0x0000741101007387 */ /* 0x000fe80000100800 */
[----:B------:R1:W-:Y:S04]  /*10ab0*/  STL [R1+0x50], R20 ;  /* 0x0000501401007387 */ /* 0x0003e80000100800 */
[----:B------:R-:W2:Y:S01]  /*10ac0*/  LDL.LU R13, [R1+0xf0] ;  /* 0x0000f000010d7983 */ /* 0x000ea20000300800 */
[----:B----4-:R-:W-:-:S03]  /*10ad0*/  IADD3.X R18, R18, UR5, RZ, P1, !PT ;  /* 0x0000000512127c10 */ /* 0x010fc60008ffe4ff */
[----:B------:R-:W4:Y:S01]  /*10ae0*/  LDL.LU R24, [R1+0x134] ;  /* 0x0001340001187983 */ /* 0x000f220000300800 */
[----:B---3--:R-:W-:-:S05]  /*10af0*/  IADD3 R15, P0, R15, UR8, RZ ;  /* 0x000000080f0f7c10 */ /* 0x008fca000ff1e0ff */
[----:B------:R-:W-:Y:S04]  /*10b00*/  STL [R1+0x94], R15 ;  /* 0x0000940f01007387 */ /* 0x000fe80000100800 */
[----:B------:R3:W-:Y:S04]  /*10b10*/  STL [R1+0x70], R18 ;  /* 0x0000701201007387 */ /* 0x0007e80000100800 */
[----:B------:R-:W4:Y:S01]  /*10b20*/  LDL.LU R26, [R1+0x110] ;  /* 0x00011000011a7983 */ /* 0x000f220000300800 */
[----:B------:R-:W-:Y:S01]  /*10b30*/  IADD3 R12, P1, R12, UR8, RZ ;  /* 0x000000080c0c7c10 */ /* 0x000fe2000ff3e0ff */
[----:B------:R-:W-:-:S04]  /*10b40*/  IMAD.MOV.U32 R7, RZ, RZ, R21 ;  /* 0x000000ffff077224 */ /* 0x000fc800078e0015 */
[----:B------:R-:W-:Y:S01]  /*10b50*/  STL [R1+0xb4], R12 ;  /* 0x0000b40c01007387 */ /* 0x000fe20000100800 */
[----:B------:R-:W-:-:S03]  /*10b60*/  IADD3.X R16, R16, UR5, RZ, P0, !PT ;  /* 0x0000000510107c10 */ /* 0x000fc600087fe4ff */
[----:B------:R1:W-:Y:S04]  /*10b70*/  LDGSTS.E [R8+0x13a00], [R6.64], P3 ;  /* 0x13a0000006087fae */ /* 0x0003e80009921846 */
[----:B------:R1:W-:Y:S04]  /*10b80*/  STL [R1+0x90], R16 ;  /* 0x0000901001007387 */ /* 0x0003e80000100800 */
[----:B------:R-:W4:Y:S04]  /*10b90*/  LDL.LU R22, [R1+0x5c] ;  /* 0x00005c0001167983 */ /* 0x000f280000300800 */
[----:B------:R-:W4:Y:S01]  /*10ba0*/  LDL.LU R25, [R1+0x130] ;  /* 0x0001300001197983 */ /* 0x000f220000300800 */
[----:B------:R-:W-:Y:S01]  /*10bb0*/  IADD3 R4, P0, R4, UR8, RZ ;  /* 0x0000000804047c10 */ /* 0x000fe2000ff1e0ff */
[----:B-1----:R-:W-:Y:S01]  /*10bc0*/  IMAD.MOV.U32 R6, RZ, RZ, R19 ;  /* 0x000000ffff067224 */ /* 0x002fe200078e0013 */
[----:B------:R-:W-:Y:S01]  /*10bd0*/  LOP3.LUT R8, R205, 0x40, RZ, 0x3c, !PT ;  /* 0x00000040cd087812 */ /* 0x000fe200078e3cff */
[----:B------:R-:W-:-:S02]  /*10be0*/  IMAD.MOV.U32 R7, RZ, RZ, R20 ;  /* 0x000000ffff077224 */ /* 0x000fc400078e0014 */
[----:B------:R-:W-:Y:S04]  /*10bf0*/  STL [R1+0xd4], R4 ;  /* 0x0000d40401007387 */ /* 0x000fe80000100800 */
[----:B------:R1:W-:Y:S01]  /*10c00*/  LDGSTS.E [R8+0x10400], [R6.64], P3 ;  /* 0x1040000006087fae */ /* 0x0003e20009921846 */
[----:B------:R-:W-:-:S05]  /*10c10*/  IADD3.X R14, R14, UR5, RZ, P1, !PT ;  /* 0x000000050e0e7c10 */ /* 0x000fca0008ffe4ff */
[----:B------:R3:W-:Y:S04]  /*10c20*/  STL [R1+0xb0], R14 ;  /* 0x0000b00e01007387 */ /* 0x0007e80000100800 */
[----:B------:R-:W4:Y:S01]  /*10c30*/  LDL.LU R23, [R1+0x58] ;  /* 0x0000580001177983 */ /* 0x000f220000300800 */
[----:B-1----:R-:W-:-:S03]  /*10c40*/  IMAD.MOV.U32 R6, RZ, RZ, R17 ;  /* 0x000000ffff067224 */ /* 0x002fc600078e0011 */
[----:B------:R-:W4:Y:S01]  /*10c50*/  LDL.LU R20, [R1+0x7c] ;  /* 0x00007c0001147983 */ /* 0x000f220000300800 */
[----:B------:R-:W-:-:S03]  /*10c60*/  IMAD.MOV.U32 R7, RZ, RZ, R18 ;  /* 0x000000ffff077224 */ /* 0x000fc600078e0012 */
[----:B---3--:R-:W3:Y:S01]  /*10c70*/  LDL.LU R18, [R1+0x9c] ;  /* 0x00009c0001127983 */ /* 0x008ee20000300800 */
[----:B------:R-:W-:-:S03]  /*10c80*/  IADD3 R11, P1, R11, UR8, RZ ;  /* 0x000000080b0b7c10 */ /* 0x000fc6000ff3e0ff */
[----:B------:R-:W3:Y:S04]  /*10c90*/  LDL.LU R21, [R1+0x78] ;  /* 0x0000780001157983 */ /* 0x000ee80000300800 */
[----:B------:R1:W-:Y:S04]  /*10ca0*/  LDGSTS.E [R8+0x10c00], [R6.64], P3 ;  /* 0x10c0000006087fae */ /* 0x0003e80009921846 */
[----:B------:R-:W-:Y:S01]  /*10cb0*/  STL [R1+0xf4], R11 ;  /* 0x0000f40b01007387 */ /* 0x000fe20000100800 */
[----:B-1----:R-:W-:Y:S02]  /*10cc0*/  IMAD.MOV.U32 R6, RZ, RZ, R15 ;  /* 0x000000ffff067224 */ /* 0x002fe400078e000f */
[----:B------:R-:W-:-:S05]  /*10cd0*/  IMAD.MOV.U32 R7, RZ, RZ, R16 ;  /* 0x000000ffff077224 */ /* 0x000fca00078e0010 */
[----:B------:R1:W-:Y:S02]  /*10ce0*/  LDGSTS.E [R8+0x11400], [R6.64], P3 ;  /* 0x1140000006087fae */ /* 0x0003e40009921846 */
[----:B-1----:R-:W-:Y:S02]  /*10cf0*/  IMAD.MOV.U32 R7, RZ, RZ, R14 ;  /* 0x000000ffff077224 */ /* 0x002fe400078e000e */
[----:B------:R-:W-:-:S05]  /*10d00*/  IMAD.MOV.U32 R6, RZ, RZ, R12 ;  /* 0x000000ffff067224 */ /* 0x000fca00078e000c */
[----:B------:R1:W-:Y:S02]  /*10d10*/  LDGSTS.E [R8+0x11c00], [R6.64], P3 ;  /* 0x11c0000006087fae */ /* 0x0003e40009921846 */
[----:B-1----:R-:W-:Y:S02]  /*10d20*/  MOV R6, R4 ;  /* 0x0000000400067202 */ /* 0x002fe40000000f00 */
[----:B-----5:R-:W-:-:S05]  /*10d30*/  IADD3.X R9, R9, UR5, RZ, P0, !PT ;  /* 0x0000000509097c10 */ /* 0x020fca00087fe4ff */
[----:B------:R1:W-:Y:S04]  /*10d40*/  STL [R1+0xd0], R9 ;  /* 0x0000d00901007387 */ /* 0x0003e80000100800 */
[----:B------:R-:W5:Y:S04]  /*10d50*/  LDL.LU R19, [R1+0x98] ;  /* 0x0000980001137983 */ /* 0x000f680000300800 */
[----:B------:R-:W5:Y:S04]  /*10d60*/  LDL.LU R16, [R1+0xbc] ;  /* 0x0000bc0001107983 */ /* 0x000f680000300800 */
[----:B------:R-:W5:Y:S04]  /*10d70*/  LDL.LU R14, [R1+0xdc] ;  /* 0x0000dc00010e7983 */ /* 0x000f680000300800 */
[----:B------:R-:W5:Y:S01]  /*10d80*/  LDL.LU R17, [R1+0xb8] ;  /* 0x0000b80001117983 */ /* 0x000f620000300800 */
[----:B--2---:R-:W-:Y:S01]  /*10d90*/  IADD3 R10, P0, R10, UR8, RZ ;  /* 0x000000080a0a7c10 */ /* 0x004fe2000ff1e0ff */
[----:B------:R-:W-:-:S04]  /*10da0*/  IMAD.MOV.U32 R7, RZ, RZ, R9 ;  /* 0x000000ffff077224 */ /* 0x000fc800078e0009 */
[----:B------:R-:W-:Y:S04]  /*10db0*/  STL [R1+0x114], R10 ;  /* 0x0001140a01007387 */ /* 0x000fe80000100800 */
[----:B------:R2:W-:Y:S01]  /*10dc0*/  LDGSTS.E [R8+0x12400], [R6.64], P3 ;  /* 0x1240000006087fae */ /* 0x0005e20009921846 */
[----:B------:R-:W-:-:S05]  /*10dd0*/  IADD3.X R13, R13, UR5, RZ, P1, !PT ;  /* 0x000000050d0d7c10 */ /* 0x000fca0008ffe4ff */
[----:B------:R1:W-:Y:S04]  /*10de0*/  STL [R1+0xf0], R13 ;  /* 0x0000f00d01007387 */ /* 0x0003e80000100800 */
[----:B------:R-:W5:Y:S01]  /*10df0*/  LDL.LU R15, [R1+0xd8] ;  /* 0x0000d800010f7983 */ /* 0x000f620000300800 */
[----:B--2---:R-:W-:-:S03]  /*10e00*/  IMAD.MOV.U32 R7, RZ, RZ, R13 ;  /* 0x000000ffff077224 */ /* 0x004fc600078e000d */
[----:B------:R-:W2:Y:S04]  /*10e10*/  LDL.LU R12, [R1+0xfc] ;  /* 0x0000fc00010c7983 */ /* 0x000ea80000300800 */
[----:B------:R-:W2:Y:S04]  /*10e20*/  LDL.LU R4, [R1+0x11c] ;  /* 0x00011c0001047983 */ /* 0x000ea80000300800 */
[----:B-1----:R-:W2:Y:S04]  /*10e30*/  LDL.LU R9, [R1+0x13c] ;  /* 0x00013c0001097983 */ /* 0x002ea80000300800 */
[----:B------:R-:W2:Y:S01]  /*10e40*/  LDL.LU R13, [R1+0xf8] ;  /* 0x0000f800010d7983 */ /* 0x000ea20000300800 */
[----:B----4-:R-:W-:Y:S01]  /*10e50*/  IADD3 R24, P1, R24, UR8, RZ ;  /* 0x0000000818187c10 */ /* 0x010fe2000ff3e0ff */
[----:B------:R-:W-:Y:S01]  /*10e60*/  IMAD.MOV.U32 R6, RZ, RZ, R11 ;  /* 0x000000ffff067224 */ /* 0x000fe200078e000b */
[----:B------:R-:W-:-:S03]  /*10e70*/  IADD3.X R26, R26, UR5, RZ, P0, !PT ;  /* 0x000000051a1a7c10 */ /* 0x000fc600087fe4ff */
[----:B------:R-:W-:Y:S04]  /*10e80*/  STL [R1+0x134], R24 ;  /* 0x0001341801007387 */ /* 0x000fe80000100800 */
[----:B------:R-:W-:Y:S04]  /*10e90*/  STL [R1+0x110], R26 ;  /* 0x0001101a01007387 */ /* 0x000fe80000100800 */
[----:B------:R1:W-:Y:S04]  /*10ea0*/  LDGSTS.E [R8+0x12c00], [R6.64], P3 ;  /* 0x12c0000006087fae */ /* 0x0003e80009921846 */
[----:B------:R-:W4:Y:S01]  /*10eb0*/  LDL.LU R11, [R1+0x118] ;  /* 0x00011800010b7983 */ /* 0x000f220000300800 */
[----:B-1----:R-:W-:-:S03]  /*10ec0*/  IMAD.MOV.U32 R6, RZ, RZ, R10 ;  /* 0x000000ffff067224 */ /* 0x002fc600078e000a */
[----:B------:R-:W4:Y:S01]  /*10ed0*/  LDL.LU R10, [R1+0x138] ;  /* 0x00013800010a7983 */ /* 0x000f220000300800 */
[----:B------:R-:W-:Y:S01]  /*10ee0*/  IMAD.MOV.U32 R7, RZ, RZ, R26 ;  /* 0x000000ffff077224 */ /* 0x000fe200078e001a */
[----:B------:R-:W-:Y:S02]  /*10ef0*/  IADD3.X R25, R25, UR5, RZ, P1, !PT ;  /* 0x0000000519197c10 */ /* 0x000fe40008ffe4ff */
[----:B------:R-:W-:Y:S02]  /*10f00*/  IADD3 R22, P0, R22, UR8, RZ ;  /* 0x0000000816167c10 */ /* 0x000fe4000ff1e0ff */
[----:B------:R1:W-:Y:S02]  /*10f10*/  LDGSTS.E [R8+0x13400], [R6.64], P3 ;  /* 0x1340000006087fae */ /* 0x0003e40009921846 */
[----:B-1----:R-:W-:Y:S02]  /*10f20*/  IMAD.MOV.U32 R6, RZ, RZ, R24 ;  /* 0x000000ffff067224 */ /* 0x002fe400078e0018 */
[----:B------:R-:W-:Y:S01]  /*10f30*/  IMAD.MOV.U32 R7, RZ, RZ, R25 ;  /* 0x000000ffff077224 */ /* 0x000fe200078e0019 */
[----:B------:R-:W-:-:S02]  /*10f40*/  IADD3.X R23, R23, UR5, RZ, P0, !PT ;  /* 0x0000000517177c10 */ /* 0x000fc400087fe4ff */
[----:B------:R-:W-:Y:S02]  /*10f50*/  IADD3 R20, P1, R20, UR8, RZ ;  /* 0x0000000814147c10 */ /* 0x000fe4000ff3e0ff */
[----:B------:R1:W-:Y:S01]  /*10f60*/  LDGSTS.E [R8+0x13c00], [R6.64], P3 ;  /* 0x13c0000006087fae */ /* 0x0003e20009921846 */
[----:B---3--:R-:W-:Y:S02]  /*10f70*/  IADD3 R18, P0, R18, UR8, RZ ;  /* 0x0000000812127c10 */ /* 0x008fe4000ff1e0ff */
[----:B------:R-:W-:Y:S02]  /*10f80*/  IADD3.X R21, R21, UR5, RZ, P1, !PT ;  /* 0x0000000515157c10 */ /* 0x000fe40008ffe4ff */
[----:B-1----:R-:W-:Y:S01]  /*10f90*/  LOP3.LUT R8, R205, 0x60, RZ, 0x3c, !PT ;  /* 0x00000060cd087812 */ /* 0x002fe200078e3cff */
[----:B------:R-:W-:Y:S02]  /*10fa0*/  IMAD.MOV.U32 R6, RZ, RZ, R22 ;  /* 0x000000ffff067224 */ /* 0x000fe400078e0016 */
[----:B------:R-:W-:-:S05]  /*10fb0*/  IMAD.MOV.U32 R7, RZ, RZ, R23 ;  /* 0x000000ffff077224 */ /* 0x000fca00078e0017 */
[----:B------:R1:W-:Y:S02]  /*10fc0*/  LDGSTS.E [R8+0x10600], [R6.64], P3 ;  /* 0x1060000006087fae */ /* 0x0003e40009921846 */
[----:B-1----:R-:W-:Y:S02]  /*10fd0*/  IMAD.MOV.U32 R6, RZ, RZ, R20 ;  /* 0x000000ffff067224 */ /* 0x002fe400078e0014 */
[----:B------:R-:W-:-:S05]  /*10fe0*/  IMAD.MOV.U32 R7, RZ, RZ, R21 ;  /* 0x000000ffff077224 */ /* 0x000fca00078e0015 */
[----:B------:R1:W-:Y:S02]  /*10ff0*/  LDGSTS.E [R8+0x10e00], [R6.64], P3 ;  /* 0x10e0000006087fae */ /* 0x0003e40009921846 */
[----:B-1----:R-:W-:Y:S02]  /*11000*/  IMAD.MOV.U32 R6, RZ, RZ, R18 ;  /* 0x000000ffff067224 */ /* 0x002fe400078e0012 */
[----:B------:R-:W-:Y:S01]  /*11010*/  STL [R1+0x5c], R22 ;  /* 0x00005c1601007387 */ /* 0x000fe20000100800 */
[----:B------:R-:W-:-:S03]  /*11020*/  IMAD.MOV.U32 R211, RZ, RZ, 0x3f ;  /* 0x0000003fffd37424 */ /* 0x000fc600078e00ff */
[----:B------:R-:W-:Y:S04]  /*11030*/  STL [R1+0x130], R25 ;  /* 0x0001301901007387 */ /* 0x000fe80000100800 */
[----:B------:R-:W-:Y:S04]  /*11040*/  STL [R1+0x7c], R20 ;  /* 0x00007c1401007387 */ /* 0x000fe80000100800 */
[----:B------:R-:W-:Y:S04]  /*11050*/  STL [R1+0x58], R23 ;  /* 0x0000581701007387 */ /* 0x000fe80000100800 */
[----:B------:R-:W-:Y:S04]  /*11060*/  STL [R1+0x9c], R18 ;  /* 0x00009c1201007387 */ /* 0x000fe80000100800 */
[----:B------:R-:W-:Y:S01]  /*11070*/  STL [R1+0x78], R21 ;  /* 0x0000781501007387 */ /* 0x000fe20000100800 */
[----:B------:R-:W-:Y:S01]  /*11080*/  IADD3 R211, R211, c[0x0][0x180], RZ ;  /* 0x00006000d3d37a10 */ /* 0x000fe20007ffe0ff */
[C---:B------:R-:W-:Y:S08]  /*11090*/  HMMA.1688.F32.TF32 R60, R192.reuse, R30, R60 ;  /* 0x0000001ec03c723c */ /* 0x040ff0000008103c */
[----:B------:R-:W-:Y:S08]  /*110a0*/  HMMA.1688.F32.TF32 R64, R192, R34, R64 ;  /* 0x00000022c040723c */ /* 0x000ff00000081040 */
[C---:B------:R-:W-:Y:S08]  /*110b0*/  HMMA.1688.F32.TF32 R92, R188.reuse, R30, R92 ;  /* 0x0000001ebc5c723c */ /* 0x040ff0000008105c */
[----:B------:R-:W-:Y:S08]  /*110c0*/  HMMA.1688.F32.TF32 R96, R188, R34, R96 ;  /* 0x00000022bc60723c */ /* 0x000ff00000081060 */
[C---:B------:R-:W-:Y:S08]  /*110d0*/  HMMA.1688.F32.TF32 R124, R164.reuse, R30, R124 ;  /* 0x0000001ea47c723c */ /* 0x040ff0000008107c */
[----:B------:R-:W-:Y:S08]  /*110e0*/  HMMA.1688.F32.TF32 R128, R164, R34, R128 ;  /* 0x00000022a480723c */ /* 0x000ff00000081080 */
[C---:B------:R-:W-:Y:S08]  /*110f0*/  HMMA.1688.F32.TF32 R156, R168.reuse, R30, R156 ;  /* 0x0000001ea89c723c */ /* 0x040ff0000008109c */
[----:B------:R-:W-:Y:S01]  /*11100*/  HMMA.1688.F32.TF32 R160, R168, R34, R160 ;  /* 0x00000022a8a0723c */ /* 0x000fe200000810a0 */
[----:B-----5:R-:W-:-:S02]  /*11110*/  IADD3.X R19, R19, UR5, RZ, P0, !PT ;  /* 0x0000000513137c10 */ /* 0x020fc400087fe4ff */
[----:B------:R-:W-:-:S03]  /*11120*/  IADD3 R16, P1, R16, UR8, RZ ;  /* 0x0000000810107c10 */ /* 0x000fc6000ff3e0ff */
[----:B------:R-:W-:Y:S01]  /*11130*/  IMAD.MOV.U32 R7, RZ, RZ, R19 ;  /* 0x000000ffff077224 */ /* 0x000fe200078e0013 */
[----:B------:R-:W-:-:S04]  /*11140*/  IADD3 R14, P0, R14, UR8, RZ ;  /* 0x000000080e0e7c10 */ /* 0x000fc8000ff1e0ff */
[----:B------:R1:W-:Y:S01]  /*11150*/  LDGSTS.E [R8+0x11600], [R6.64], P3 ;  /* 0x1160000006087fae */ /* 0x0003e20009921846 */
[----:B------:R-:W-:Y:S01]  /*11160*/  IADD3.X R17, R17, UR5, RZ, P1, !PT ;  /* 0x0000000511117c10 */ /* 0x000fe20008ffe4ff */
[----:B-1----:R-:W-:-:S04]  /*11170*/  IMAD.MOV.U32 R6, RZ, RZ, R16 ;  /* 0x000000ffff067224 */ /* 0x002fc800078e0010 */
[----:B------:R-:W-:-:S05]  /*11180*/  IMAD.MOV.U32 R7, RZ, RZ, R17 ;  /* 0x000000ffff077224 */ /* 0x000fca00078e0011 */
[----:B------:R1:W-:Y:S04]  /*11190*/  LDGSTS.E [R8+0x11e00], [R6.64], P3 ;  /* 0x11e0000006087fae */ /* 0x0003e80009921846 */
[----:B------:R-:W-:Y:S01]  /*111a0*/  STL [R1+0xbc], R16 ;  /* 0x0000bc1001007387 */ /* 0x000fe20000100800 */
[----:B------:R-:W-:Y:S01]  /*111b0*/  IADD3.X R15, R15, UR5, RZ, P0, !PT ;  /* 0x000000050f0f7c10 */ /* 0x000fe200087fe4ff */
[----:B-1----:R-:W-:Y:S01]  /*111c0*/  IMAD.MOV.U32 R6, RZ, RZ, R14 ;  /* 0x000000ffff067224 */ /* 0x002fe200078e000e */
[----:B--2---:R-:W-:-:S03]  /*111d0*/  IADD3 R12, P1, R12, UR8, RZ ;  /* 0x000000080c0c7c10 */ /* 0x004fc6000ff3e0ff */
[----:B------:R-:W-:Y:S01]  /*111e0*/  IMAD.MOV.U32 R7, RZ, RZ, R15 ;  /* 0x000000ffff077224 */ /* 0x000fe200078e000f */
[----:B------:R-:W-:Y:S01]  /*111f0*/  STL [R1+0x98], R19 ;  /* 0x0000981301007387 */ /* 0x000fe20000100800 */
[----:B------:R-:W-:-:S03]  /*11200*/  IADD3 R4, P2, R4, UR8, RZ ;  /* 0x0000000804047c10 */ /* 0x000fc6000ff5e0ff */
[----:B------:R1:W-:Y:S01]  /*11210*/  LDGSTS.E [R8+0x12600], [R6.64], P3 ;  /* 0x1260000006087fae */ /* 0x0003e20009921846 */
[----:B------:R-:W-:-:S03]  /*11220*/  IADD3.X R13, R13, UR5, RZ, P1, !PT ;  /* 0x000000050d0d7c10 */ /* 0x000fc60008ffe4ff */
[----:B------:R-:W-:Y:S01]  /*11230*/  STL [R1+0xdc], R14 ;  /* 0x0000dc0e01007387 */ /* 0x000fe20000100800 */
[----:B------:R-:W-:Y:S01]  /*11240*/  IADD3 R9, P0, R9, UR8, RZ ;  /* 0x0000000809097c10 */ /* 0x000fe2000ff1e0ff */
[----:B-1----:R-:W-:Y:S02]  /*11250*/  IMAD.MOV.U32 R6, RZ, RZ, R12 ;  /* 0x000000ffff067224 */ /* 0x002fe400078e000c */
[----:B------:R-:W-:Y:S01]  /*11260*/  IMAD.MOV.U32 R7, RZ, RZ, R13 ;  /* 0x000000ffff077224 */ /* 0x000fe200078e000d */
[----:B------:R-:W-:Y:S04]  /*11270*/  STL [R1+0xb8], R17 ;  /* 0x0000b81101007387 */ /* 0x000fe80000100800 */
[----:B------:R-:W-:Y:S04]  /*11280*/  STL [R1+0xfc], R12 ;  /* 0x0000fc0c01007387 */ /* 0x000fe80000100800 */
[----:B------:R-:W-:Y:S01]  /*11290*/  STL [R1+0xd8], R15 ;  /* 0x0000d80f01007387 */ /* 0x000fe20000100800 */
[----:B----4-:R-:W-:-:S03]  /*112a0*/  IADD3.X R11, R11, UR5, RZ, P2, !PT ;  /* 0x000000050b0b7c10 */ /* 0x010fc600097fe4ff */
[----:B------:R1:W-:Y:S04]  /*112b0*/  LDGSTS.E [R8+0x12e00], [R6.64], P3 ;  /* 0x12e0000006087fae */ /* 0x0003e80009921846 */
[----:B------:R2:W-:Y:S01]  /*112c0*/  STL [R1+0x11c], R4 ;  /* 0x00011c0401007387 */ /* 0x0005e20000100800 */
[----:B------:R-:W-:-:S03]  /*112d0*/  IADD3.X R10, R10, UR5, RZ, P0, !PT ;  /* 0x000000050a0a7c10 */ /* 0x000fc600087fe4ff */
[----:B------:R3:W-:Y:S01]  /*112e0*/  STL [R1+0x13c], R9 ;  /* 0x00013c0901007387 */ /* 0x0007e20000100800 */
[----:B-1----:R-:W-:Y:S01]  /*112f0*/  IMAD.MOV.U32 R6, RZ, RZ, R4 ;  /* 0x000000ffff067224 */ /* 0x002fe200078e0004 */
[----:B--2---:R-:W-:Y:S02]  /*11300*/  SHF.R.S32.HI R4, RZ, 0x1f, R211 ;  /* 0x0000001fff047819 */ /* 0x004fe400000114d3 */
[----:B------:R3:W-:Y:S02]  /*11310*/  STL [R1+0xf8], R13 ;  /* 0x0000f80d01007387 */ /* 0x0007e40000100800 */
[----:B------:R-:W-:Y:S02]  /*11320*/  LEA.HI R4, R4, R211, RZ, 0x6 ;  /* 0x000000d304047211 */ /* 0x000fe400078f30ff */
[----:B------:R3:W-:Y:S04]  /*11330*/  STL [R1+0x118], R11 ;  /* 0x0001180b01007387 */ /* 0x0007e80000100800 */
[----:B------:R3:W-:Y:S01]  /*11340*/  STL [R1+0x138], R10 ;  /* 0x0001380a01007387 */ /* 0x0007e20000100800 */
[----:B------:R-:W-:-:S03]  /*11350*/  SHF.R.S32.HI R4, RZ, 0x6, R4 ;  /* 0x00000006ff047819 */ /* 0x000fc60000011404 */
[----:B------:R3:W-:Y:S01]  /*11360*/  STL [R1+0x28], R5 ;  /* 0x0000280501007387 */ /* 0x0007e20000100800 */
[----:B------:R-:W-:Y:S02]  /*11370*/  MOV R7, R11 ;  /* 0x0000000b00077202 */ /* 0x000fe40000000f00 */
[----:B------:R-:W-:-:S03]  /*11380*/  ISETP.NE.U32.AND P0, PT, R5, R4, PT ;  /* 0x000000040500720c */ /* 0x000fc60003f05070 */
[----:B------:R1:W-:Y:S02]  /*11390*/  LDGSTS.E [R8+0x13600], [R6.64], P3 ;  /* 0x1360000006087fae */ /* 0x0003e40009921846 */
[----:B-1----:R-:W-:Y:S02]  /*113a0*/  IMAD.MOV.U32 R6, RZ, RZ, R9 ;  /* 0x000000ffff067224 */ /* 0x002fe400078e0009 */
[----:B------:R-:W-:-:S05]  /*113b0*/  IMAD.MOV.U32 R7, RZ, RZ, R10 ;  /* 0x000000ffff077224 */ /* 0x000fca00078e000a */
[----:B------:R3:W-:Y:S04]  /*113c0*/  LDGSTS.E [R8+0x13e00], [R6.64], P3 ;  /* 0x13e0000006087fae */ /* 0x0007e80009921846 */
[----:B------:R-:W0:Y:S01]  /*113d0*/  LDGDEPBAR ;  /* 0x00000000000079af */ /* 0x000e220000000000 */
[----:B------:R-:W-:Y:S01]  /*113e0*/  @!P0 CALL.REL.NOINC `(.L_x_0) ;  /* 0x0000001000008944 */ /* 0x000fe20003c00000 */
[----:B------:R-:W-:Y:S05]  /*113f0*/  BRA `(.L_x_1) ;  /* 0xffff7e3000007947 */ /* 0x000fea000383ffff */
.L_x_0:
[----:B---3--:R-:W1:Y:S01]  /*11400*/  S2R R7, SR_TID.X ;  /* 0x0000000000077919 */ /* 0x008e620000002100 */
[----:B------:R-:W-:-:S04]  /*11410*/  DEPBAR.LE SB0, 0x0 ;  /* 0x000080000000791a */ /* 0x000fc80000000000 */
[----:B------:R-:W-:Y:S01]  /*11420*/  IMAD.MOV.U32 R10, RZ, RZ, R72 ;  /* 0x000000ffff0a7224 */ /* 0x000fe200078e0048 */
[----:B------:R-:W-:Y:S01]  /*11430*/  MOV R25, R101 ;  /* 0x0000006500197202 */ /* 0x000fe20000000f00 */
[----:B------:R-:W-:Y:S01]  /*11440*/  IMAD.MOV.U32 R11, RZ, RZ, R73 ;  /* 0x000000ffff0b7224 */ /* 0x000fe200078e0049 */
[----:B------:R-:W-:Y:S01]  /*11450*/  ISETP.GE.AND P5, PT, R212, c[0x0][0x178], PT ;  /* 0x00005e00d4007a0c */ /* 0x000fe20003fa6270 */
[----:B------:R-:W-:Y:S01]  /*11460*/  IMAD.MOV.U32 R8, RZ, RZ, R68 ;  /* 0x000000ffff087224 */ /* 0x000fe200078e0044 */
[C---:B------:R-:W-:Y:S01]  /*11470*/  ISETP.GE.AND P6, PT, R207.reuse, c[0x0][0x17c], PT ;  /* 0x00005f00cf007a0c */ /* 0x040fe20003fc6270 */
[----:B------:R-:W-:Y:S01]  /*11480*/  IMAD.MOV.U32 R9, RZ, RZ, R69 ;  /* 0x000000ffff097224 */ /* 0x000fe200078e0045 */
[----:B------:R-:W-:Y:S01]  /*11490*/  ISETP.LT.AND P5, PT, R207, c[0x0][0x17c], !P5 ;  /* 0x00005f00cf007a0c */ /* 0x000fe20006fa1270 */
[----:B------:R-:W-:Y:S01]  /*114a0*/  IMAD.MOV.U32 R72, RZ, RZ, R70 ;  /* 0x000000ffff487224 */ /* 0x000fe200078e0046 */
[----:B------:R-:W-:Y:S01]  /*114b0*/  ISETP.LT.AND P6, PT, R213, c[0x0][0x178], !P6 ;  /* 0x00005e00d5007a0c */ /* 0x000fe200077c1270 */
[----:B------:R-:W-:-:S02]  /*114c0*/  IMAD.MOV.U32 R73, RZ, RZ, R71 ;  /* 0x000000ffff497224 */ /* 0x000fc400078e0047 */
[----:B------:R-:W-:Y:S02]  /*114d0*/  IMAD.MOV.U32 R26, RZ, RZ, R104 ;  /* 0x000000ffff1a7224 */ /* 0x000fe400078e0068 */
[----:B------:R-:W-:Y:S02]  /*114e0*/  IMAD.MOV.U32 R27, RZ, RZ, R105 ;  /* 0x000000ffff1b7224 */ /* 0x000fe400078e0069 */
[----:B------:R-:W-:Y:S02]  /*114f0*/  IMAD.MOV.U32 R30, RZ, RZ, R136 ;  /* 0x000000ffff1e7224 */ /* 0x000fe400078e0088 */
[----:B------:R-:W-:Y:S02]  /*11500*/  IMAD.MOV.U32 R31, RZ, RZ, R137 ;  /* 0x000000ffff1f7224 */ /* 0x000fe400078e0089 */
[C---:B-1----:R-:W-:Y:S02]  /*11510*/  IMAD.SHL.U32 R0, R7.reuse, 0x8, RZ ;  /* 0x0000000807007824 */ /* 0x042fe400078e00ff */
[----:B------:R-:W-:-:S02]  /*11520*/  IMAD.SHL.U32 R2, R7, 0x100, RZ ;  /* 0x0000010007027824 */ /* 0x000fc400078e00ff */
[C---:B------:R-:W-:Y:S01]  /*11530*/  IMAD.SHL.U32 R3, R7.reuse, 0x4, RZ ;  /* 0x0000000407037824 */ /* 0x040fe200078e00ff */
[----:B------:R-:W-:Y:S01]  /*11540*/  LOP3.LUT R0, R0, 0x300, RZ, 0xc0, !PT ;  /* 0x0000030000007812 */ /* 0x000fe200078ec0ff */
[C---:B------:R-:W-:Y:S01]  /*11550*/  IMAD.SHL.U32 R4, R7.reuse, 0x20, RZ ;  /* 0x0000002007047824 */ /* 0x040fe200078e00ff */
[----:B------:R-:W-:Y:S01]  /*11560*/  LOP3.LUT R5, R2, 0x1800, RZ, 0xc0, !PT ;  /* 0x0000180002057812 */ /* 0x000fe200078ec0ff */
[----:B------:R-:W-:Y:S01]  /*11570*/  IMAD.SHL.U32 R6, R7, 0x400, RZ ;  /* 0x0000040007067824 */ /* 0x000fe200078e00ff */
[----:B------:R-:W-:Y:S01]  /*11580*/  LOP3.LUT R2, R0, 0x70, R3, 0xf8, !PT ;  /* 0x0000007000027812 */ /* 0x000fe200078ef803 */
[----:B------:R-:W-:Y:S01]  /*11590*/  IMAD.MOV.U32 R24, RZ, RZ, R100 ;  /* 0x000000ffff187224 */ /* 0x000fe200078e0064 */
[----:B------:R-:W-:Y:S01]  /*115a0*/  LOP3.LUT R5, R5, 0x60, R4, 0xf8, !PT ;  /* 0x0000006005057812 */ /* 0x000fe200078ef804 */
[----:B------:R-:W-:Y:S01]  /*115b0*/  IMAD.MOV.U32 R104, RZ, RZ, R102 ;  /* 0x000000ffff687224 */ /* 0x000fe200078e0066 */
[----:B------:R-:W-:Y:S01]  /*115c0*/  LOP3.LUT R7, R7, 0x7f, RZ, 0xc0, !PT ;  /* 0x0000007f07077812 */ /* 0x000fe200078ec0ff */
[----:B------:R-:W-:Y:S01]  /*115d0*/  IMAD.MOV.U32 R105, RZ, RZ, R103 ;  /* 0x000000ffff697224 */ /* 0x000fe200078e0067 */
[----:B------:R-:W-:Y:S01]  /*115e0*/  LOP3.LUT R0, R6, 0x1800, RZ, 0xc0, !PT ;  /* 0x0000180006007812 */ /* 0x000fe200078ec0ff */
[----:B------:R-:W-:Y:S01]  /*115f0*/  IMAD.MOV.U32 R28, RZ, RZ, R132 ;  /* 0x000000ffff1c7224 */ /* 0x000fe200078e0084 */
[----:B------:R-:W-:Y:S01]  /*11600*/  LOP3.LUT R2, R5, R2, RZ, 0x3c, !PT ;  /* 0x0000000205027212 */ /* 0x000fe200078e3cff */
[----:B------:R-:W-:Y:S01]  /*11610*/  BAR.SYNC.DEFER_BLOCKING 0x0 ;  /* 0x0000000000007b1d */ /* 0x000fe20000010000 */
[----:B------:R-:W-:Y:S01]  /*11620*/  IADD3 R6, R207, 0x1, RZ ;  /* 0x00000001cf067810 */ /* 0x000fe20007ffe0ff */
[----:B------:R-:W-:Y:S01]  /*11630*/  IMAD R0, R7, 0x10, R0 ;  /* 0x0000001007007824 */ /* 0x000fe200078e0200 */
[C---:B------:R-:W-:Y:S01]  /*11640*/  IADD3 R5, R207.reuse, 0x2, RZ ;  /* 0x00000002cf057810 */ /* 0x040fe20007ffe0ff */
[----:B------:R-:W-:Y:S01]  /*11650*/  IMAD.MOV.U32 R7, RZ, RZ, R181 ;  /* 0x000000ffff077224 */ /* 0x000fe200078e00b5 */
[----:B------:R-:W-:Y:S01]  /*11660*/  IADD3 R4, R207, 0x3, RZ ;  /* 0x00000003cf047810 */ /* 0x000fe20007ffe0ff */
[----:B------:R-:W-:Y:S01]  /*11670*/  IMAD.MOV.U32 R181, RZ, RZ, R187 ;  /* 0x000000ffffb57224 */ /* 0x000fe200078e00bb */
[----:B------:R-:W-:Y:S01]  /*11680*/  ISETP.GE.AND P0, PT, R6, c[0x0][0x17c], PT ;  /* 0x00005f0006007a0c */ /* 0x000fe20003f06270 */
[----:B------:R-:W-:Y:S01]  /*11690*/  IMAD.MOV.U32 R6, RZ, RZ, R180 ;  /* 0x000000ffff067224 */ /* 0x000fe200078e00b4 */
[----:B------:R-:W-:Y:S01]  /*116a0*/  ISETP.GE.AND P3, PT, R5, c[0x0][0x17c], PT ;  /* 0x00005f0005007a0c */ /* 0x000fe20003f66270 */
[----:B------:R-:W-:Y:S01]  /*116b0*/  IMAD.MOV.U32 R5, RZ, RZ, R185 ;  /* 0x000000ffff057224 */ /* 0x000fe200078e00b9 */
[----:B------:R-:W-:Y:S01]  /*116c0*/  ISETP.GE.AND P1, PT, R4, c[0x0][0x17c], PT ;  /* 0x00005f0004007a0c */ /* 0x000fe20003f26270 */
[----:B------:R-:W-:Y:S01]  /*116d0*/  IMAD.MOV.U32 R4, RZ, RZ, R184 ;  /* 0x000000ffff047224 */ /* 0x000fe200078e00b8 */
[----:B------:R-:W-:Y:S01]  /*116e0*/  IADD3 R3, R207, 0x4, RZ ;  /* 0x00000004cf037810 */ /* 0x000fe20007ffe0ff */
[----:B------:R-:W-:Y:S01]  /*116f0*/  IMAD.MOV.U32 R180, RZ, RZ, R186 ;  /* 0x000000ffffb47224 */ /* 0x000fe200078e00ba */
[C---:B------:R-:W-:Y:S01]  /*11700*/  LOP3.LUT R21, R0.reuse, 0x20, RZ, 0x3c, !PT ;  /* 0x0000002000157812 */ /* 0x040fe200078e3cff */
[----:B------:R-:W-:Y:S01]  /*11710*/  IMAD.MOV.U32 R29, RZ, RZ, R133 ;  /* 0x000000ffff1d7224 */ /* 0x000fe200078e0085 */
[----:B------:R-:W-:Y:S01]  /*11720*/  ISETP.GE.AND P2, PT, R3, c[0x0][0x17c], PT ;  /* 0x00005f0003007a0c */ /* 0x000fe20003f46270 */
[----:B------:R-:W-:Y:S01]  /*11730*/  IMAD.MOV.U32 R136, RZ, RZ, R134 ;  /* 0x000000ffff887224 */ /* 0x000fe200078e0086 */
[C---:B------:R-:W-:Y:S01]  /*11740*/  LOP3.LUT R20, R0.reuse, 0x40, RZ, 0x3c, !PT ;  /* 0x0000004000147812 */ /* 0x040fe200078e3cff */
[----:B------:R-:W-:Y:S01]  /*11750*/  IMAD.MOV.U32 R137, RZ, RZ, R135 ;  /* 0x000000ffff897224 */ /* 0x000fe200078e0087 */
[----:B------:R-:W-:Y:S01]  /*11760*/  LOP3.LUT R3, R0, 0x60, RZ, 0x3c, !PT ;  /* 0x0000006000037812 */ /* 0x000fe200078e3cff */
[----:B------:R-:W-:Y:S01]  /*11770*/  IMAD.MOV.U32 R42, RZ, RZ, R172 ;  /* 0x000000ffff2a7224 */ /* 0x000fe200078e00ac */
[----:B------:R-:W-:Y:S01]  /*11780*/  STS.128 [R2], R4 ;  /* 0x0000000402007388 */ /* 0x000fe20000000c00 */
[----:B------:R-:W-:-:S02]  /*11790*/  IMAD.MOV.U32 R43, RZ, RZ, R173 ;  /* 0x000000ffff2b7224 */ /* 0x000fc400078e00ad */
[----:B------:R-:W-:Y:S01]  /*117a0*/  IMAD.MOV.U32 R46, RZ, RZ, R80 ;  /* 0x000000ffff2e7224 */ /* 0x000fe200078e0050 */
[----:B------:R-:W-:Y:S01]  /*117b0*/  STS.128 [R2+0x80], R180 ;  /* 0x000080b402007388 */ /* 0x000fe20000000c00 */
[----:B------:R-:W-:Y:S01]  /*117c0*/  IMAD.MOV.U32 R47, RZ, RZ, R81 ;  /* 0x000000ffff2f7224 */ /* 0x000fe200078e0051 */
[----:B------:R-:W-:Y:S01]  /*117d0*/  MOV R81, R79 ;  /* 0x0000004f00517202 */ /* 0x000fe20000000f00 */
[----:B------:R-:W-:Y:S01]  /*117e0*/  IMAD.MOV.U32 R40, RZ, RZ, R176 ;  /* 0x000000ffff287224 */ /* 0x000fe200078e00b0 */
[----:B------:R-:W-:Y:S01]  /*117f0*/  STS.128 [R2+0x400], R8 ;  /* 0x0004000802007388 */ /* 0x000fe20000000c00 */
[----:B------:R-:W-:Y:S02]  /*11800*/  IMAD.MOV.U32 R41, RZ, RZ, R177 ;  /* 0x000000ffff297224 */ /* 0x000fe400078e00b1 */
[----:B------:R-:W-:Y:S01]  /*11810*/  IMAD.MOV.U32 R172, RZ, RZ, R178 ;  /* 0x000000ffffac7224 */ /* 0x000fe200078e00b2 */
[----:B------:R1:W-:Y:S01]  /*11820*/  STS.128 [R2+0x480], R72 ;  /* 0x0004804802007388 */ /* 0x0003e20000000c00 */
[----:B------:R-:W-:-:S02]  /*11830*/  IMAD.MOV.U32 R173, RZ, RZ, R179 ;  /* 0x000000ffffad7224 */ /* 0x000fc400078e00b3 */
[----:B------:R-:W-:Y:S01]  /*11840*/  IMAD.MOV.U32 R44, RZ, RZ, R76 ;  /* 0x000000ffff2c7224 */ /* 0x000fe200078e004c */
[----:B------:R-:W-:Y:S01]  /*11850*/  BAR.SYNC.DEFER_BLOCKING 0x0 ;  /* 0x0000000000007b1d */ /* 0x000fe20000010000 */
[----:B------:R-:W-:Y:S02]  /*11860*/  IMAD.MOV.U32 R45, RZ, RZ, R77 ;  /* 0x000000ffff2d7224 */ /* 0x000fe400078e004d */
[----:B------:R-:W-:Y:S02]  /*11870*/  IMAD.MOV.U32 R80, RZ, RZ, R78 ;  /* 0x000000ffff507224 */ /* 0x000fe400078e004e */
[----:B------:R-:W-:Y:S02]  /*11880*/  IMAD.MOV.U32 R78, RZ, RZ, R144 ;  /* 0x000000ffff4e7224 */ /* 0x000fe400078e0090 */
[----:B------:R-:W-:Y:S02]  /*11890*/  IMAD.MOV.U32 R79, RZ, RZ, R145 ;  /* 0x000000ffff4f7224 */ /* 0x000fe400078e0091 */
[----:B------:R-:W-:-:S02]  /*118a0*/  IMAD.MOV.U32 R76, RZ, RZ, R140 ;  /* 0x000000ffff4c7224 */ /* 0x000fc400078e008c */
[----:B------:R-:W-:Y:S02]  /*118b0*/  IMAD.MOV.U32 R77, RZ, RZ, R141 ;  /* 0x000000ffff4d7224 */ /* 0x000fe400078e008d */
[----:B-1----:R-:W-:Y:S02]  /*118c0*/  IMAD.MOV.U32 R74, RZ, RZ, R112 ;  /* 0x000000ffff4a7224 */ /* 0x002fe400078e0070 */
[----:B------:R-:W-:Y:S02]  /*118d0*/  IMAD.MOV.U32 R75, RZ, RZ, R113 ;  /* 0x000000ffff4b7224 */ /* 0x000fe400078e0071 */
[----:B------:R-:W-:Y:S02]  /*118e0*/  IMAD.MOV.U32 R72, RZ, RZ, R108 ;  /* 0x000000ffff487224 */ /* 0x000fe400078e006c */
[----:B------:R-:W-:Y:S02]  /*118f0*/  IMAD.MOV.U32 R73, RZ, RZ, R109 ;  /* 0x000000ffff497224 */ /* 0x000fe400078e006d */
[----:B------:R-:W-:-:S02]  /*11900*/  IMAD.MOV.U32 R112, RZ, RZ, R110 ;  /* 0x000000ffff707224 */ /* 0x000fc400078e006e */
[----:B------:R-:W-:Y:S01]  /*11910*/  IMAD.MOV.U32 R113, RZ, RZ, R111 ;  /* 0x000000ffff717224 */ /* 0x000fe200078e006f */
[----:B------:R-:W1:Y:S01]  /*11920*/  LDS.128 R16, [R0] ;  /* 0x0000000000107984 */ /* 0x000e620000000c00 */
[----:B------:R-:W-:Y:S02]  /*11930*/  IMAD.MOV.U32 R144, RZ, RZ, R142 ;  /* 0x000000ffff907224 */ /* 0x000fe400078e008e */
[----:B------:R-:W-:Y:S01]  /*11940*/  IMAD.MOV.U32 R145, RZ, RZ, R143 ;  /* 0x000000ffff917224 */ /* 0x000fe200078e008f */
[----:B------:R-:W-:Y:S01]  /*11950*/  LDS.128 R12, [R21] ;  /* 0x00000000150c7984 */ /* 0x000fe20000000c00 */
[----:B------:R-:W-:Y:S02]  /*11960*/  IMAD.MOV.U32 R100, RZ, RZ, R54 ;  /* 0x000000ffff647224 */ /* 0x000fe400078e0036 */
[----:B------:R-:W-:Y:S01]  /*11970*/  IMAD.MOV.U32 R101, RZ, RZ, R55 ;  /* 0x000000ffff657224 */ /* 0x000fe200078e0037 */
[----:B------:R-:W-:Y:S01]  /*11980*/  LDS.128 R8, [R20] ;  /* 0x0000000014087984 */ /* 0x000fe20000000c00 */
[----:B------:R-:W-:-:S02]  /*11990*/  IMAD.MOV.U32 R102, RZ, RZ, R58 ;  /* 0x000000ffff667224 */ /* 0x000fc400078e003a */
[----:B------:R-:W-:Y:S01]  /*119a0*/  IMAD.MOV.U32 R103, RZ, RZ, R59 ;  /* 0x000000ffff677224 */ /* 0x000fe200078e003b */
[----:B------:R-:W-:Y:S01]  /*119b0*/  LDS.128 R4, [R3] ;  /* 0x0000000003047984 */ /* 0x000fe20000000c00 */
[----:B------:R-:W-:Y:S02]  /*119c0*/  IMAD.MOV.U32 R110, RZ, RZ, R120 ;  /* 0x000000ffff6e7224 */ /* 0x000fe400078e0078 */
[----:B------:R-:W-:Y:S01]  /*119d0*/  IMAD.MOV.U32 R111, RZ, RZ, R121 ;  /* 0x000000ffff6f7224 */ /* 0x000fe200078e0079 */
[----:B------:R-:W-:Y:S01]  /*119e0*/  BAR.SYNC.DEFER_BLOCKING 0x0 ;  /* 0x0000000000007b1d */ /* 0x000fe20000010000 */
        /* <DEDUP_REMOVED lines=10> */
[----:B------:R-:W-:Y:S02]  /*11a90*/  IMAD R22, R212, c[0x0][0x194], RZ ;  /* 0x00006500d4167a24 */ /* 0x000fe400078e02ff */
[----:B------:R-:W-:Y:S01]  /*11aa0*/  IMAD.MOV.U32 R23, RZ, RZ, c[0x0][0x194] ;  /* 0x00006500ff177624 */ /* 0x000fe200078e00ff */
[----:B------:R-:W-:Y:S01]  /*11ab0*/  STS.128 [R2], R24 ;  /* 0x0000001802007388 */ /* 0x000fe20000000c00 */
[----:B------:R-:W-:Y:S02]  /*11ac0*/  IMAD R127, R207, c[0x0][0x198], RZ ;  /* 0x00006600cf7f7a24 */ /* 0x000fe400078e02ff */
[----:B------:R-:W-:Y:S01]  /*11ad0*/  IMAD R23, R23, 0x80, R22 ;  /* 0x0000008017177824 */ /* 0x000fe200078e0216 */
[----:B------:R2:W-:Y:S04]  /*11ae0*/  STS.128 [R2+0x80], R104 ;  /* 0x0000806802007388 */ /* 0x0005e80000000c00 */
[----:B------:R-:W-:Y:S04]  /*11af0*/  STS.128 [R2+0x400], R28 ;  /* 0x0004001c02007388 */ /* 0x000fe80000000c00 */
[----:B------:R3:W-:Y:S04]  /*11b00*/  STS.128 [R2+0x480], R136 ;  /* 0x0004808802007388 */ /* 0x0007e80000000c00 */
[----:B------:R-:W-:Y:S01]  /*11b10*/  BAR.SYNC.DEFER_BLOCKING 0x0 ;  /* 0x0000000000007b1d */ /* 0x000fe20000010000 */
[----:B--2---:R-:W-:Y:S01]  /*11b20*/  IMAD.MOV.U32 R106, RZ, RZ, R88 ;  /* 0x000000ffff6a7224 */ /* 0x004fe200078e0058 */
[----:B------:R-:W-:Y:S01]  /*11b30*/  MOV R105, R85 ;  /* 0x0000005500697202 */ /* 0x000fe20000000f00 */
[----:B------:R-:W-:-:S02]  /*11b40*/  IMAD.MOV.U32 R107, RZ, RZ, R89 ;  /* 0x000000ffff6b7224 */ /* 0x000fc400078e0059 */
[----:B------:R-:W-:Y:S02]  /*11b50*/  IMAD.MOV.U32 R104, RZ, RZ, R84 ;  /* 0x000000ffff687224 */ /* 0x000fe400078e0054 */
[----:B------:R-:W-:Y:S02]  /*11b60*/  IMAD.MOV.U32 R88, RZ, RZ, R86 ;  /* 0x000000ffff587224 */ /* 0x000fe400078e0056 */
[----:B------:R-:W-:Y:S02]  /*11b70*/  IMAD.MOV.U32 R89, RZ, RZ, R87 ;  /* 0x000000ffff597224 */ /* 0x000fe400078e0057 */
[----:B---3--:R-:W-:Y:S02]  /*11b80*/  IMAD.MOV.U32 R138, RZ, RZ, R160 ;  /* 0x000000ffff8a7224 */ /* 0x008fe400078e00a0 */
[----:B------:R-:W-:Y:S02]  /*11b90*/  IMAD.MOV.U32 R139, RZ, RZ, R161 ;  /* 0x000000ffff8b7224 */ /* 0x000fe400078e00a1 */
[----:B------:R-:W-:-:S02]  /*11ba0*/  IMAD.MOV.U32 R136, RZ, RZ, R156 ;  /* 0x000000ffff887224 */ /* 0x000fc400078e009c */
[----:B------:R-:W-:Y:S02]  /*11bb0*/  IMAD.MOV.U32 R137, RZ, RZ, R157 ;  /* 0x000000ffff897224 */ /* 0x000fe400078e009d */
[----:B------:R-:W-:Y:S01]  /*11bc0*/  IMAD.MOV.U32 R160, RZ, RZ, R158 ;  /* 0x000000ffffa07224 */ /* 0x000fe200078e009e */
[----:B------:R-:W2:Y:S01]  /*11bd0*/  LDS.128 R36, [R0] ;  /* 0x0000000000247984 */ /* 0x000ea20000000c00 */
[----:B------:R-:W-:-:S03]  /*11be0*/  IMAD.MOV.U32 R161, RZ, RZ, R159 ;  /* 0x000000ffffa17224 */ /* 0x000fc600078e009f */
[----:B------:R-:W3:Y:S04]  /*11bf0*/  LDS.128 R32, [R21] ;  /* 0x0000000015207984 */ /* 0x000ee80000000c00 */
[----:B------:R-:W4:Y:S04]  /*11c00*/  LDS.128 R28, [R20] ;  /* 0x00000000141c7984 */ /* 0x000f280000000c00 */
[----:B------:R-:W5:Y:S04]  /*11c10*/  LDS.128 R24, [R3] ;  /* 0x0000000003187984 */ /* 0x000f680000000c00 */
[----:B------:R-:W-:Y:S06]  /*11c20*/  BAR.SYNC.DEFER_BLOCKING 0x0 ;  /* 0x0000000000007b1d */ /* 0x000fec0000010000 */
[----:B------:R-:W-:Y:S04]  /*11c30*/  STS.128 [R2], R40 ;  /* 0x0000002802007388 */ /* 0x000fe80000000c00 */
[----:B------:R-:W-:Y:S04]  /*11c40*/  STS.128 [R2+0x80], R172 ;  /* 0x000080ac02007388 */ /* 0x000fe80000000c00 */
[----:B------:R-:W-:Y:S04]  /*11c50*/  STS.128 [R2+0x400], R44 ;  /* 0x0004002c02007388 */ /* 0x000fe80000000c00 */
[----:B------:R1:W-:Y:S04]  /*11c60*/  STS.128 [R2+0x480], R80 ;  /* 0x0004805002007388 */ /* 0x0003e80000000c00 */
[----:B------:R-:W-:Y:S01]  /*11c70*/  BAR.SYNC.DEFER_BLOCKING 0x0 ;  /* 0x0000000000007b1d */ /* 0x000fe20000010000 */
[----:B-1----:R-:W-:-:S02]  /*11c80*/  IMAD.MOV.U32 R80, RZ, RZ, R52 ;  /* 0x000000ffff507224 */ /* 0x002fc400078e0034 */
[----:B------:R-:W-:Y:S02]  /*11c90*/  IMAD.MOV.U32 R81, RZ, RZ, R53 ;  /* 0x000000ffff517224 */ /* 0x000fe400078e0035 */
[----:B------:R-:W-:Y:S02]  /*11ca0*/  IMAD.MOV.U32 R82, RZ, RZ, R56 ;  /* 0x000000ffff527224 */ /* 0x000fe400078e0038 */
[----:B------:R-:W-:Y:S01]  /*11cb0*/  IMAD.MOV.U32 R83, RZ, RZ, R57 ;  /* 0x000000ffff537224 */ /* 0x000fe200078e0039 */
[----:B------:R-:W1:Y:S04]  /*11cc0*/  LDS.128 R68, [R0] ;  /* 0x0000000000447984 */ /* 0x000e680000000c00 */
[----:B------:R-:W-:Y:S04]  /*11cd0*/  LDS.128 R48, [R21] ;  /* 0x0000000015307984 */ /* 0x000fe80000000c00 */
[----:B------:R-:W-:Y:S04]  /*11ce0*/  LDS.128 R44, [R20] ;  /* 0x00000000142c7984 */ /* 0x000fe80000000c00 */
[----:B------:R-:W-:Y:S04]  /*11cf0*/  LDS.128 R40, [R3] ;  /* 0x0000000003287984 */ /* 0x000fe80000000c00 */
[----:B------:R-:W-:Y:S06]  /*11d00*/  BAR.SYNC.DEFER_BLOCKING 0x0 ;  /* 0x0000000000007b1d */ /* 0x000fec0000010000 */
[----:B------:R-:W-:Y:S04]  /*11d10*/  STS.128 [R2], R72 ;  /* 0x0000004802007388 */ /* 0x000fe80000000c00 */
[----:B------:R1:W-:Y:S04]  /*11d20*/  STS.128 [R2+0x80], R112 ;  /* 0x0000807002007388 */ /* 0x0003e80000000c00 */
[----:B------:R-:W-:Y:S04]  /*11d30*/  STS.128 [R2+0x400], R76 ;  /* 0x0004004c02007388 */ /* 0x000fe80000000c00 */
[----:B------:R-:W-:Y:S04]  /*11d40*/  STS.128 [R2+0x480], R144 ;  /* 0x0004809002007388 */ /* 0x000fe80000000c00 */
[----:B------:R-:W-:Y:S01]  /*11d50*/  BAR.SYNC.DEFER_BLOCKING 0x0 ;  /* 0x0000000000007b1d */ /* 0x000fe20000010000 */
[----:B-1----:R-:W-:-:S02]  /*11d60*/  IMAD.MOV.U32 R114, RZ, RZ, R152 ;  /* 0x000000ffff727224 */ /* 0x002fc400078e0098 */
[----:B------:R-:W-:Y:S02]  /*11d70*/  IMAD.MOV.U32 R115, RZ, RZ, R153 ;  /* 0x000000ffff737224 */ /* 0x000fe400078e0099 */
[----:B------:R-:W-:Y:S02]  /*11d80*/  IMAD.MOV.U32 R112, RZ, RZ, R148 ;  /* 0x000000ffff707224 */ /* 0x000fe400078e0094 */
[----:B------:R-:W-:Y:S02]  /*11d90*/  IMAD.MOV.U32 R113, RZ, RZ, R149 ;  /* 0x000000ffff717224 */ /* 0x000fe400078e0095 */
[----:B------:R-:W-:Y:S02]  /*11da0*/  IMAD.MOV.U32 R152, RZ, RZ, R150 ;  /* 0x000000ffff987224 */ /* 0x000fe400078e0096 */
[----:B------:R-:W-:Y:S01]  /*11db0*/  IMAD.MOV.U32 R153, RZ, RZ, R151 ;  /* 0x000000ffff997224 */ /* 0x000fe200078e0097 */
[----:B------:R-:W1:Y:S04]  /*11dc0*/  LDS.128 R76, [R0] ;  /* 0x00000000004c7984 */ /* 0x000e680000000c00 */
[----:B------:R-:W1:Y:S04]  /*11dd0*/  LDS.128 R72, [R21] ;  /* 0x0000000015487984 */ /* 0x000e680000000c00 */
[----:B------:R-:W1:Y:S04]  /*11de0*/  LDS.128 R56, [R20] ;  /* 0x0000000014387984 */ /* 0x000e680000000c00 */
[----:B------:R-:W1:Y:S04]  /*11df0*/  LDS.128 R52, [R3] ;  /* 0x0000000003347984 */ /* 0x000e680000000c00 */
[----:B------:R-:W-:Y:S06]  /*11e00*/  BAR.SYNC.DEFER_BLOCKING 0x0 ;  /* 0x0000000000007b1d */ /* 0x000fec0000010000 */
[----:B------:R-:W-:Y:S04]  /*11e10*/  STS.128 [R2], R80 ;  /* 0x0000005002007388 */ /* 0x000fe80000000c00 */
[----:B------:R-:W-:Y:S04]  /*11e20*/  STS.128 [R2+0x80], R100 ;  /* 0x0000806402007388 */ /* 0x000fe80000000c00 */
[----:B------:R1:W-:Y:S04]  /*11e30*/  STS.128 [R2+0x400], R104 ;  /* 0x0004006802007388 */ /* 0x0003e80000000c00 */
[----:B------:R-:W-:Y:S04]  /*11e40*/  STS.128 [R2+0x480], R88 ;  /* 0x0004805802007388 */ /* 0x000fe80000000c00 */
[----:B------:R-:W-:Y:S01]  /*11e50*/  BAR.SYNC.DEFER_BLOCKING 0x0 ;  /* 0x0000000000007b1d */ /* 0x000fe20000010000 */
[----:B-1----:R-:W-:-:S02]  /*11e60*/  IMAD.MOV.U32 R106, RZ, RZ, R64 ;  /* 0x000000ffff6a7224 */ /* 0x002fc400078e0040 */
[----:B------:R-:W-:Y:S01]  /*11e70*/  IMAD.MOV.U32 R107, RZ, RZ, R65 ;  /* 0x000000ffff6b7224 */ /* 0x000fe200078e0041 */
[----:B------:R-:W-:Y:S01]  /*11e80*/  MOV R65, R63 ;  /* 0x0000003f00417202 */ /* 0x000fe20000000f00 */
        /* <DEDUP_REMOVED lines=29> */
[----:B-1----:R-:W-:-:S04]  /*12060*/  LEA R120, P4, R22, c[0x0][0x170], 0x2 ;  /* 0x00005c0016787a11 */ /* 0x002fc800078810ff */
[----:B------:R-:W-:Y:S02]  /*12070*/  LEA.HI.X.SX32 R121, R22, c[0x0][0x174], 0x2, P4 ;  /* 0x00005d0016797a11 */ /* 0x000fe400020f16ff */
[----:B------:R-:W-:-:S03]  /*12080*/  LEA R22, P4, R23, c[0x0][0x170], 0x2 ;  /* 0x00005c0017167a11 */ /* 0x000fc600078810ff */
[----:B------:R-:W-:Y:S01]  /*12090*/  IMAD.WIDE R122, R127, 0x4, R120 ;  /* 0x000000047f7a7825 */ /* 0x000fe200078e0278 */
[----:B------:R-:W-:Y:S02]  /*120a0*/  LEA.HI.X.SX32 R23, R23, c[0x0][0x174], 0x2, P4 ;  /* 0x00005d0017177a11 */ /* 0x000fe400020f16ff */
[----:B------:R-:W-:Y:S02]  /*120b0*/  ISETP.LT.AND P4, PT, R212, c[0x0][0x178], !P0 ;  /* 0x00005e00d4007a0c */ /* 0x000fe40004781270 */
[----:B------:R-:W-:Y:S01]  /*120c0*/  ISETP.LT.AND P0, PT, R213, c[0x0][0x178], !P0 ;  /* 0x00005e00d5007a0c */ /* 0x000fe20004701270 */
[C---:B------:R-:W-:Y:S01]  /*120d0*/  IMAD.WIDE R124, R127.reuse, 0x4, R22 ;  /* 0x000000047f7c7825 */ /* 0x040fe200078e0216 */
        /* <DEDUP_REMOVED lines=8> */
[----:B------:R2:W-:Y:S04]  /*12160*/  STS.128 [R2+0x480], R160 ;  /* 0x000480a002007388 */ /* 0x0005e80000000c00 */
[----:B------:R-:W-:Y:S01]  /*12170*/  BAR.SYNC.DEFER_BLOCKING 0x0 ;  /* 0x0000000000007b1d */ /* 0x000fe20000010000 */
[----:B-1----:R-:W-:-:S02]  /*12180*/  IADD3 R129, R127, c[0x0][0x198], RZ ;  /* 0x000066007f817a10 */ /* 0x002fc40007ffe0ff */
[----:B------:R-:W-:Y:S02]  /*12190*/  IADD3 R128, R207, 0x5, RZ ;  /* 0x00000005cf807810 */ /* 0x000fe40007ffe0ff */
[C---:B------:R-:W-:Y:S01]  /*121a0*/  IADD3 R131, R129.reuse, c[0x0][0x198], RZ ;  /* 0x0000660081837a10 */ /* 0x040fe20007ffe0ff */
[----:B------:R-:W-:Y:S01]  /*121b0*/  IMAD.WIDE R126, R129, 0x4, R120 ;  /* 0x00000004817e7825 */ /* 0x000fe200078e0278 */
[----:B--2---:R-:W-:Y:S01]  /*121c0*/  IADD3 R2, R207, 0x6, RZ ;  /* 0x00000006cf027810 */ /* 0x004fe20007ffe0ff */
[----:B------:R1:W-:Y:S01]  /*121d0*/  @P5 STG.E [R122.64], R16 ;  /* 0x000000107a005986 */ /* 0x0003e2000c101906 */
[----:B------:R-:W-:-:S03]  /*121e0*/  ISETP.GE.AND P5, PT, R128, c[0x0][0x17c], PT ;  /* 0x00005f0080007a0c */ /* 0x000fc60003fa6270 */
[----:B------:R2:W-:Y:S01]  /*121f0*/  @P6 STG.E [R124.64], R36 ;  /* 0x000000247c006986 */ /* 0x0005e2000c101906 */
[----:B------:R-:W-:Y:S02]  /*12200*/  ISETP.LT.AND P6, PT, R212, c[0x0][0x178], !P3 ;  /* 0x00005e00d4007a0c */ /* 0x000fe40005fc1270 */
[----:B------:R-:W-:Y:S01]  /*12210*/  ISETP.LT.AND P3, PT, R213, c[0x0][0x178], !P3 ;  /* 0x00005e00d5007a0c */ /* 0x000fe20005f61270 */
[----:B------:R3:W-:Y:S01]  /*12220*/  @P4 STG.E [R126.64], R17 ;  /* 0x000000117e004986 */ /* 0x0007e2000c101906 */
[----:B------:R-:W-:Y:S02]  /*12230*/  ISETP.GE.AND P4, PT, R2, c[0x0][0x17c], PT ;  /* 0x00005f0002007a0c */ /* 0x000fe40003f86270 */
[----:B------:R-:W-:Y:S01]  /*12240*/  IADD3 R2, R207, 0x7, RZ ;  /* 0x00000007cf027810 */ /* 0x000fe20007ffe0ff */
[----:B-1----:R-:W-:-:S04]  /*12250*/  IMAD.WIDE R122, R129, 0x4, R22 ;  /* 0x00000004817a7825 */ /* 0x002fc800078e0216 */
[----:B--2---:R-:W-:Y:S01]  /*12260*/  IMAD.WIDE R124, R131, 0x4, R120 ;  /* 0x00000004837c7825 */ /* 0x004fe200078e0278 */
[----:B------:R1:W-:Y:S01]  /*12270*/  @P0 STG.E [R122.64], R37 ;  /* 0x000000257a000986 */ /* 0x0003e2000c101906 */
[C---:B------:R-:W-:Y:S02]  /*12280*/  ISETP.LT.AND P0, PT, R212.reuse, c[0x0][0x178], !P1 ;  /* 0x00005e00d4007a0c */ /* 0x040fe40004f01270 */
[----:B------:R-:W-:Y:S01]  /*12290*/  ISETP.LT.AND P1, PT, R213, c[0x0][0x178], !P1 ;  /* 0x00005e00d5007a0c */ /* 0x000fe20004f21270 */
[C---:B------:R-:W-:Y:S01]  /*122a0*/  IMAD.WIDE R128, R131.reuse, 0x4, R22 ;  /* 0x0000000483807825 */ /* 0x040fe200078e0216 */
[----:B------:R-:W-:Y:S01]  /*122b0*/  IADD3 R131, R131, c[0x0][0x198], RZ ;  /* 0x0000660083837a10 */ /* 0x000fe20007ffe0ff */
[----:B------:R2:W-:Y:S01]  /*122c0*/  @P6 STG.E [R124.64], R12 ;  /* 0x0000000c7c006986 */ /* 0x0005e2000c101906 */
[----:B------:R-:W-:Y:S02]  /*122d0*/  ISETP.LT.AND P6, PT, R212, c[0x0][0x178], !P2 ;  /* 0x00005e00d4007a0c */ /* 0x000fe400057c1270 */
[C---:B---3--:R-:W-:Y:S01]  /*122e0*/  IADD3 R127, R131.reuse, c[0x0][0x198], RZ ;  /* 0x00006600837f7a10 */ /* 0x048fe20007ffe0ff */
[----:B------:R-:W-:Y:S01]  /*122f0*/  IMAD.WIDE R16, R131, 0x4, R120 ;  /* 0x0000000483107825 */ /* 0x000fe200078e0278 */
[----:B------:R3:W-:Y:S01]  /*12300*/  @P3 STG.E [R128.64], R32 ;  /* 0x0000002080003986 */ /* 0x0007e2000c101906 */
[----:B------:R-:W-:-:S02]  /*12310*/  ISETP.LT.AND P2, PT, R213, c[0x0][0x178], !P2 ;  /* 0x00005e00d5007a0c */ /* 0x000fc40005741270 */
[----:B-1----:R-:W-:Y:S01]  /*12320*/  IMAD.WIDE R36, R131, 0x4, R22 ;  /* 0x0000000483247825 */ /* 0x002fe200078e0216 */
[----:B------:R1:W-:Y:S01]  /*12330*/  @P0 STG.E [R16.64], R13 ;  /* 0x0000000d10000986 */ /* 0x0003e2000c101906 */
[----:B------:R-:W-:Y:S02]  /*12340*/  ISETP.GE.AND P3, PT, R2, c[0x0][0x17c], PT ;  /* 0x00005f0002007a0c */ /* 0x000fe40003f66270 */
[----:B------:R-:W-:Y:S01]  /*12350*/  IMAD.WIDE R122, R127, 0x4, R120 ;  /* 0x000000047f7a7825 */ /* 0x000fe200078e0278 */
[----:B------:R5:W-:Y:S01]  /*12360*/  @P1 STG.E [R36.64], R33 ;  /* 0x0000002124001986 */ /* 0x000be2000c101906 */
[C---:B------:R-:W-:Y:S02]  /*12370*/  ISETP.LT.AND P1, PT, R212.reuse, c[0x0][0x178], !P5 ;  /* 0x00005e00d4007a0c */ /* 0x040fe40006f21270 */
[----:B------:R-:W-:Y:S01]  /*12380*/  ISETP.LT.AND P5, PT, R213, c[0x0][0x178], !P5 ;  /* 0x00005e00d5007a0c */ /* 0x000fe20006fa1270 */
[C---:B--2---:R-:W-:Y:S01]  /*12390*/  IMAD.WIDE R124, R127.reuse, 0x4, R22 ;  /* 0x000000047f7c7825 */ /* 0x044fe200078e0216 */
[----:B------:R-:W-:Y:S01]  /*123a0*/  IADD3 R127, R127, c[0x0][0x198], RZ ;  /* 0x000066007f7f7a10 */ /* 0x000fe20007ffe0ff */
[----:B------:R-:W-:Y:S01]  /*123b0*/  @P6 STG.E [R122.64], R8 ;  /* 0x000000087a006986 */ /* 0x000fe2000c101906 */
[----:B------:R-:W-:-:S02]  /*123c0*/  ISETP.LT.AND P6, PT, R212, c[0x0][0x178], !P4 ;  /* 0x00005e00d4007a0c */ /* 0x000fc400067c1270 */
[C---:B---3--:R-:W-:Y:S01]  /*123d0*/  IADD3 R129, R127.reuse, c[0x0][0x198], RZ ;  /* 0x000066007f817a10 */ /* 0x048fe20007ffe0ff */
[----:B-1----:R-:W-:Y:S01]  /*123e0*/  IMAD.WIDE R12, R127, 0x4, R120 ;  /* 0x000000047f0c7825 */ /* 0x002fe200078e0278 */
[----:B----4-:R-:W-:Y:S01]  /*123f0*/  @P2 STG.E [R124.64], R28 ;  /* 0x0000001c7c002986 */ /* 0x010fe2000c101906 */
[----:B------:R-:W-:Y:S02]  /*12400*/  ISETP.LT.AND P4, PT, R213, c[0x0][0x178], !P4 ;  /* 0x00005e00d5007a0c */ /* 0x000fe40006781270 */
[----:B------:R-:W-:Y:S01]  /*12410*/  IMAD.WIDE R16, R127, 0x4, R22 ;  /* 0x000000047f107825 */ /* 0x000fe200078e0216 */
[----:B------:R1:W-:Y:S01]  /*12420*/  @P1 STG.E [R12.64], R9 ;  /* 0x000000090c001986 */ /* 0x0003e2000c101906 */
[----:B------:R-:W-:Y:S02]  /*12430*/  IADD3 R2, R207, 0x8, RZ ;  /* 0x00000008cf027810 */ /* 0x000fe40007ffe0ff */
[----:B-----5:R-:W-:Y:S01]  /*12440*/  IMAD.WIDE R32, R129, 0x4, R120 ;  /* 0x0000000481207825 */ /* 0x020fe200078e0278 */
[----:B------:R2:W-:Y:S01]  /*12450*/  @P5 STG.E [R16.64], R29 ;  /* 0x0000001d10005986 */ /* 0x0005e2000c101906 */
[----:B------:R-:W-:-:S02]  /*12460*/  ISETP.LT.AND P5, PT, R212, c[0x0][0x178], !P3 ;  /* 0x00005e00d4007a0c */ /* 0x000fc40005fa1270 */
[----:B------:R-:W-:Y:S01]  /*12470*/  ISETP.LT.AND P3, PT, R213, c[0x0][0x178], !P3 ;  /* 0x00005e00d5007a0c */ /* 0x000fe20005f61270 */
[C---:B------:R-:W-:Y:S01]  /*12480*/  IMAD.WIDE R36, R129.reuse, 0x4, R22 ;  /* 0x0000000481247825 */ /* 0x040fe200078e0216 */
[----:B------:R-:W-:Y:S01]  /*12490*/  IADD3 R129, R129, c[0x0][0x198], RZ ;  /* 0x0000660081817a10 */ /* 0x000fe20007ffe0ff */
[----:B------:R-:W-:Y:S01]  /*124a0*/  @P6 STG.E [R32.64], R4 ;  /* 0x0000000420006986 */ /* 0x000fe2000c101906 */
[----:B------:R-:W-:Y:S02]  /*124b0*/  ISETP.GE.AND P0, PT, R2, c[0x0][0x17c], PT ;  /* 0x00005f0002007a0c */ /* 0x000fe40003f06270 */
[----:B------:R-:W-:Y:S01]  /*124c0*/  IADD3 R2, R207, 0x9, RZ ;  /* 0x00000009cf027810 */ /* 0x000fe20007ffe0ff */
[C---:B-1----:R-:W-:Y:S01]  /*124d0*/  IMAD.WIDE R8, R129.reuse, 0x4, R120 ;  /* 0x0000000481087825 */ /* 0x042fe200078e0278 */
[----:B------:R-:W-:Y:S01]  /*124e0*/  @P4 STG.E [R36.64], R24 ;  /* 0x0000001824004986 */ /* 0x000fe2000c101906 */
[C---:B------:R-:W-:Y:S02]  /*124f0*/  IADD3 R123, R129.reuse, c[0x0][0x198], RZ ;  /* 0x00006600817b7a10 */ /* 0x040fe40007ffe0ff */
[----:B------:R-:W-:Y:S01]  /*12500*/  IMAD.WIDE R12, R129, 0x4, R22 ;  /* 0x00000004810c7825 */ /* 0x000fe200078e0216 */
[----:B------:R-:W-:Y:S01]  /*12510*/  ISETP.GE.AND P2, PT, R2, c[0x0][0x17c], PT ;  /* 0x00005f0002007a0c */ /* 0x000fe20003f46270 */
[----:B------:R1:W-:Y:S01]  /*12520*/  @P5 STG.E [R8.64], R5 ;  /* 0x0000000508005986 */ /* 0x0003e2000c101906 */
[C---:B------:R-:W-:Y:S01]  /*12530*/  ISETP.LT.AND P6, PT, R212.reuse, c[0x0][0x178], !P0 ;  /* 0x00005e00d4007a0c */ /* 0x040fe200047c1270 */
[----:B--2---:R-:W-:Y:S01]  /*12540*/  IMAD.WIDE R16, R123, 0x4, R120 ;  /* 0x000000047b107825 */ /* 0x004fe200078e0278 */
[----:B------:R-:W-:Y:S01]  /*12550*/  ISETP.LT.AND P0, PT, R213, c[0x0][0x178], !P0 ;  /* 0x00005e00d5007a0c */ /* 0x000fe20004701270 */
[----:B------:R2:W-:Y:S01]  /*12560*/  @P3 STG.E [R12.64], R25 ;  /* 0x000000190c003986 */ /* 0x0005e2000c101906 */
[----:B------:R-:W-:Y:S01]  /*12570*/  ISETP.LT.AND P3, PT, R212, c[0x0][0x178], !P2 ;  /* 0x00005e00d4007a0c */ /* 0x000fe20005761270 */
[----:B------:R-:W-:Y:S01]  /*12580*/  IMAD.WIDE R28, R123, 0x4, R22 ;  /* 0x000000047b1c7825 */ /* 0x000fe200078e0216 */
[----:B------:R-:W-:-:S02]  /*12590*/  ISETP.LT.AND P2, PT, R213, c[0x0][0x178], !P2 ;  /* 0x00005e00d5007a0c */ /* 0x000fc40005741270 */
[----:B------:R-:W-:Y:S02]  /*125a0*/  IADD3 R2, R207, 0xa, RZ ;  /* 0x0000000acf027810 */ /* 0x000fe40007ffe0ff */
[----:B------:R-:W-:Y:S02]  /*125b0*/  IADD3 R123, R123, c[0x0][0x198], RZ ;  /* 0x000066007b7b7a10 */ /* 0x000fe40007ffe0ff */
[----:B------:R-:W-:Y:S01]  /*125c0*/  ISETP.GE.AND P1, PT, R2, c[0x0][0x17c], PT ;  /* 0x00005f0002007a0c */ /* 0x000fe20003f26270 */
[----:B------:R3:W-:Y:S01]  /*125d0*/  @P6 STG.E [R16.64], R18 ;  /* 0x0000001210006986 */ /* 0x0007e2000c101906 */
[----:B------:R-:W-:Y:S01]  /*125e0*/  IADD3 R2, R207, 0xb, RZ ;  /* 0x0000000bcf027810 */ /* 0x000fe20007ffe0ff */
[C---:B-1----:R-:W-:Y:S01]  /*125f0*/  IMAD.WIDE R4, R123.reuse, 0x4, R120 ;  /* 0x000000047b047825 */ /* 0x042fe200078e0278 */
[C---:B------:R-:W-:Y:S01]  /*12600*/  IADD3 R33, R123.reuse, c[0x0][0x198], RZ ;  /* 0x000066007b217a10 */ /* 0x040fe20007ffe0ff */
[----:B------:R-:W-:Y:S01]  /*12610*/  @P0 STG.E [R28.64], R38 ;  /* 0x000000261c000986 */ /* 0x000fe2000c101906 */
[----:B------:R-:W-:Y:S01]  /*12620*/  ISETP.GE.AND P4, PT, R2, c[0x0][0x17c], PT ;  /* 0x00005f0002007a0c */ /* 0x000fe20003f86270 */
[----:B------:R-:W-:Y:S01]  /*12630*/  IMAD.WIDE R8, R123, 0x4, R22 ;  /* 0x000000047b087825 */ /* 0x000fe200078e0216 */
[C---:B------:R-:W-:Y:S01]  /*12640*/  ISETP.LT.AND P6, PT, R212.reuse, c[0x0][0x178], !P1 ;  /* 0x00005e00d4007a0c */ /* 0x040fe20004fc1270 */
[----:B------:R1:W-:Y:S01]  /*12650*/  @P3 STG.E [R4.64], R19 ;  /* 0x0000001304003986 */ /* 0x0003e2000c101906 */
[----:B------:R-:W-:Y:S01]  /*12660*/  ISETP.LT.AND P1, PT, R213, c[0x0][0x178], !P1 ;  /* 0x00005e00d5007a0c */ /* 0x000fe20004f21270 */
[----:B--2---:R-:W-:Y:S01]  /*12670*/  IMAD.WIDE R12, R33, 0x4, R120 ;  /* 0x00000004210c7825 */ /* 0x004fe200078e0278 */
[----:B------:R-:W-:Y:S01]  /*12680*/  IADD3 R2, R207, 0xc, RZ ;  /* 0x0000000ccf027810 */ /* 0x000fe20007ffe0ff */
[----:B------:R2:W-:Y:S01]  /*12690*/  @P2 STG.E [R8.64], R39 ;  /* 0x0000002708002986 */ /* 0x0005e2000c101906 */
[----:B------:R-:W-:Y:S01]  /*126a0*/  ISETP.LT.AND P2, PT, R212, c[0x0][0x178], !P4 ;  /* 0x00005e00d4007a0c */ /* 0x000fe20006741270 */
[----:B---3--:R-:W-:Y:S01]  /*126b0*/  IMAD.WIDE R16, R33, 0x4, R22 ;  /* 0x0000000421107825 */ /* 0x008fe200078e0216 */
[----:B------:R-:W-:-:S02]  /*126c0*/  ISETP.LT.AND P4, PT, R213, c[0x0][0x178], !P4 ;  /* 0x00005e00d5007a0c */ /* 0x000fc40006781270 */
[----:B------:R-:W-:Y:S02]  /*126d0*/  IADD3 R33, R33, c[0x0][0x198], RZ ;  /* 0x0000660021217a10 */ /* 0x000fe40007ffe0ff */
[----:B------:R-:W-:Y:S01]  /*126e0*/  ISETP.GE.AND P5, PT, R2, c[0x0][0x17c], PT ;  /* 0x00005f0002007a0c */ /* 0x000fe20003fa6270 */
[----:B------:R3:W-:Y:S01]  /*126f0*/  @P6 STG.E [R12.64], R14 ;  /* 0x0000000e0c006986 */ /* 0x0007e2000c101906 */
[----:B------:R-:W-:Y:S01]  /*12700*/  IADD3 R2, R207, 0xd, RZ ;  /* 0x0000000dcf027810 */ /* 0x000fe20007ffe0ff */
[C---:B-1----:R-:W-:Y:S01]  /*12710*/  IMAD.WIDE R4, R33.reuse, 0x4, R120 ;  /* 0x0000000421047825 */ /* 0x042fe200078e0278 */
[C---:B------:R-:W-:Y:S01]  /*12720*/  IADD3 R19, R33.reuse, c[0x0][0x198], RZ ;  /* 0x0000660021137a10 */ /* 0x040fe20007ffe0ff */
[----:B------:R1:W-:Y:S01]  /*12730*/  @P1 STG.E [R16.64], R34 ;  /* 0x0000002210001986 */ /* 0x0003e2000c101906 */
[----:B------:R-:W-:Y:S01]  /*12740*/  ISETP.GE.AND P0, PT, R2, c[0x0][0x17c], PT ;  /* 0x00005f0002007a0c */ /* 0x000fe20003f06270 */
[----:B--2---:R-:W-:Y:S01]  /*12750*/  IMAD.WIDE R8, R33, 0x4, R22 ;  /* 0x0000000421087825 */ /* 0x004fe200078e0216 */
[----:B------:R-:W-:Y:S01]  /*12760*/  ISETP.LT.AND P6, PT, R212, c[0x0][0x178], !P5 ;  /* 0x00005e00d4007a0c */ /* 0x000fe20006fc1270 */
[----:B------:R2:W-:Y:S01]  /*12770*/  @P2 STG.E [R4.64], R15 ;  /* 0x0000000f04002986 */ /* 0x0005e2000c101906 */
[----:B------:R-:W-:-:S02]  /*12780*/  ISETP.LT.AND P5, PT, R213, c[0x0][0x178], !P5 ;  /* 0x00005e00d5007a0c */ /* 0x000fc40006fa1270 */
[----:B------:R-:W-:Y:S01]  /*12790*/  IADD3 R2, R207, 0xe, RZ ;  /* 0x0000000ecf027810 */ /* 0x000fe20007ffe0ff */
[----:B------:R4:W-:Y:S01]  /*127a0*/  @P4 STG.E [R8.64], R35 ;  /* 0x0000002308004986 */ /* 0x0009e2000c101906 */
[----:B------:R-:W-:Y:S01]  /*127b0*/  ISETP.LT.AND P4, PT, R212, c[0x0][0x178], !P0 ;  /* 0x00005e00d4007a0c */ /* 0x000fe20004781270 */
[----:B---3--:R-:W-:Y:S01]  /*127c0*/  IMAD.WIDE R12, R19, 0x4, R120 ;  /* 0x00000004130c7825 */ /* 0x008fe200078e0278 */
[----:B------:R-:W-:Y:S01]  /*127d0*/  ISETP.LT.AND P0, PT, R213, c[0x0][0x178], !P0 ;  /* 0x00005e00d5007a0c */ /* 0x000fe20004701270 */
[----:B------:R-:W-:Y:S01]  /*127e0*/  LDS.128 R32, [R3] ;  /* 0x0000000003207984 */ /* 0x000fe20000000c00 */
[----:B------:R-:W-:Y:S01]  /*127f0*/  ISETP.GE.AND P3, PT, R2, c[0x0][0x17c], PT ;  /* 0x00005f0002007a0c */ /* 0x000fe20003f66270 */
[C---:B-1----:R-:W-:Y:S01]  /*12800*/  IMAD.WIDE R16, R19.reuse, 0x4, R22 ;  /* 0x0000000413107825 */ /* 0x042fe200078e0216 */
[----:B------:R-:W-:Y:S01]  /*12810*/  IADD3 R19, R19, c[0x0][0x198], RZ ;  /* 0x0000660013137a10 */ /* 0x000fe20007ffe0ff */
[----:B------:R1:W-:Y:S01]  /*12820*/  @P6 STG.E [R12.64], R10 ;  /* 0x0000000a0c006986 */ /* 0x0003e2000c101906 */
[----:B------:R-:W-:-:S02]  /*12830*/  IADD3 R2, R207, 0xf, RZ ;  /* 0x0000000fcf027810 */ /* 0x000fc40007ffe0ff */
[C---:B------:R-:W-:Y:S01]  /*12840*/  IADD3 R25, R19.reuse, c[0x0][0x198], RZ ;  /* 0x0000660013197a10 */ /* 0x040fe20007ffe0ff */
[C---:B--2---:R-:W-:Y:S01]  /*12850*/  IMAD.WIDE R4, R19.reuse, 0x4, R120 ;  /* 0x0000000413047825 */ /* 0x044fe200078e0278 */
[----:B------:R-:W-:Y:S01]  /*12860*/  ISETP.GE.AND P1, PT, R2, c[0x0][0x17c], PT ;  /* 0x00005f0002007a0c */ /* 0x000fe20003f26270 */
[----:B------:R-:W-:Y:S01]  /*12870*/  @P5 STG.E [R16.64], R30 ;  /* 0x0000001e10005986 */ /* 0x000fe2000c101906 */
[C---:B------:R-:W-:Y:S01]  /*12880*/  ISETP.LT.AND P6, PT, R212.reuse, c[0x0][0x178], !P3 ;  /* 0x00005e00d4007a0c */ /* 0x040fe20005fc1270 */
[----:B----4-:R-:W-:Y:S01]  /*12890*/  IMAD.WIDE R8, R19, 0x4, R22 ;  /* 0x0000000413087825 */ /* 0x010fe200078e0216 */
[----:B------:R-:W-:Y:S01]  /*128a0*/  ISETP.LT.AND P3, PT, R213, c[0x0][0x178], !P3 ;  /* 0x00005e00d5007a0c */ /* 0x000fe20005f61270 */
[----:B------:R2:W-:Y:S01]  /*128b0*/  @P4 STG.E [R4.64], R11 ;  /* 0x0000000b04004986 */ /* 0x0005e2000c101906 */
[----:B------:R-:W-:Y:S01]  /*128c0*/  IADD3 R2, R207, 0x10, RZ ;  /* 0x00000010cf027810 */ /* 0x000fe20007ffe0ff */
[C---:B-1----:R-:W-:Y:S02]  /*128d0*/  IMAD.WIDE R12, R25.reuse, 0x4, R120 ;  /* 0x00000004190c7825 */ /* 0x042fe400078e0278 */
[----:B------:R1:W-:Y:S01]  /*128e0*/  @P0 STG.E [R8.64], R31 ;  /* 0x0000001f08000986 */ /* 0x0003e2000c101906 */
[----:B------:R-:W-:Y:S01]  /*128f0*/  ISETP.LT.AND P0, PT, R212, c[0x0][0x178], !P1 ;  /* 0x00005e00d4007a0c */ /* 0x000fe20004f01270 */
[----:B------:R-:W-:Y:S01]  /*12900*/  IMAD.WIDE R14, R25, 0x4, R22 ;  /* 0x00000004190e7825 */ /* 0x000fe200078e0216 */
[----:B------:R-:W-:-:S02]  /*12910*/  ISETP.LT.AND P1, PT, R213, c[0x0][0x178], !P1 ;  /* 0x00005e00d5007a0c */ /* 0x000fc40004f21270 */
[----:B------:R-:W-:Y:S01]  /*12920*/  IADD3 R25, R25, c[0x0][0x198], RZ ;  /* 0x0000660019197a10 */ /* 0x000fe20007ffe0ff */
[----:B------:R3:W-:Y:S01]  /*12930*/  @P6 STG.E [R12.64], R6 ;  /* 0x000000060c006986 */ /* 0x0007e2000c101906 */
[----:B------:R-:W-:Y:S02]  /*12940*/  ISETP.GE.AND P2, PT, R2, c[0x0][0x17c], PT ;  /* 0x00005f0002007a0c */ /* 0x000fe40003f46270 */
[----:B------:R-:W-:Y:S01]  /*12950*/  IADD3 R2, R207, 0x11, RZ ;  /* 0x00000011cf027810 */ /* 0x000fe20007ffe0ff */
[C---:B--2---:R-:W-:Y:S01]  /*12960*/  IMAD.WIDE R4, R25.reuse, 0x4, R120 ;  /* 0x0000000419047825 */ /* 0x044fe200078e0278 */
[----:B------:R-:W-:Y:S01]  /*12970*/  @P3 STG.E [R14.64], R26 ;  /* 0x0000001a0e003986 */ /* 0x000fe2000c101906 */
[C---:B------:R-:W-:Y:S02]  /*12980*/  IADD3 R17, R25.reuse, c[0x0][0x198], RZ ;  /* 0x0000660019117a10 */ /* 0x040fe40007ffe0ff */
[----:B-1----:R-:W-:Y:S01]  /*12990*/  IMAD.WIDE R8, R25, 0x4, R22 ;  /* 0x0000000419087825 */ /* 0x002fe200078e0216 */
[----:B------:R-:W-:Y:S01]  /*129a0*/  ISETP.GE.AND P5, PT, R2, c[0x0][0x17c], PT ;  /* 0x00005f0002007a0c */ /* 0x000fe20003fa6270 */
[----:B------:R1:W-:Y:S01]  /*129b0*/  @P0 STG.E [R4.64], R7 ;  /* 0x0000000704000986 */ /* 0x0003e2000c101906 */
[C---:B------:R-:W-:Y:S01]  /*129c0*/  ISETP.LT.AND P6, PT, R212.reuse, c[0x0][0x178], !P2 ;  /* 0x00005e00d4007a0c */ /* 0x040fe200057c1270 */
[----:B------:R-:W-:Y:S01]  /*129d0*/  IMAD.WIDE R10, R17, 0x4, R120 ;  /* 0x00000004110a7825 */ /* 0x000fe200078e0278 */
[----:B------:R-:W-:Y:S01]  /*129e0*/  ISETP.LT.AND P2, PT, R213, c[0x0][0x178], !P2 ;  /* 0x00005e00d5007a0c */ /* 0x000fe20005741270 */
[----:B------:R2:W-:Y:S01]  /*129f0*/  @P1 STG.E [R8.64], R27 ;  /* 0x0000001b08001986 */ /* 0x0005e2000c101906 */
[----:B------:R-:W-:Y:S01]  /*12a00*/  ISETP.LT.AND P1, PT, R212, c[0x0][0x178], !P5 ;  /* 0x00005e00d4007a0c */ /* 0x000fe20006f21270 */
[----:B---3--:R-:W-:Y:S01]  /*12a10*/  IMAD.WIDE R12, R17, 0x4, R22 ;  /* 0x00000004110c7825 */ /* 0x008fe200078e0216 */
        /* <DEDUP_REMOVED lines=36> */
[----:B------:R-:W-:Y:S02]  /*12c60*/  ISETP.LT.AND P2, PT, R213, c[0x0][0x178], !P2 ;  /* 0x00005e00d5007a0c */ /* 0x000fe40005741270 */
        /* <DEDUP_REMOVED lines=8> */
[----:B------:R2:W-:Y:S01]  /*12cf0*/  @P0 STG.E [R10.64], R56 ;  /* 0x000000380a000986 */ /* 0x0005e2000c101906 */
[C---:B------:R-:W-:Y:S01]  /*12d00*/  ISETP.LT.AND P6, PT, R212.reuse, c[0x0][0x178], !P1 ;  /* 0x00005e00d4007a0c */ /* 0x040fe20004fc1270 */
[----:B----4-:R-:W-:Y:S01]  /*12d10*/  IMAD.WIDE R6, R13, 0x4, R22 ;  /* 0x000000040d067825 */ /* 0x010fe200078e0216 */
[----:B------:R-:W-:Y:S01]  /*12d20*/  ISETP.LT.AND P1, PT, R213, c[0x0][0x178], !P1 ;  /* 0x00005e00d5007a0c */ /* 0x000fe20004f21270 */
[----:B------:R3:W-:Y:S01]  /*12d30*/  @P3 STG.E [R4.64], R45 ;  /* 0x0000002d04003986 */ /* 0x0007e2000c101906 */
[----:B------:R-:W-:Y:S01]  /*12d40*/  IADD3 R2, R207, 0x18, RZ ;  /* 0x00000018cf027810 */ /* 0x000fe20007ffe0ff */
[----:B-1----:R-:W-:Y:S02]  /*12d50*/  IMAD.WIDE R8, R15, 0x4, R120 ;  /* 0x000000040f087825 */ /* 0x002fe400078e0278 */
[----:B------:R1:W-:Y:S01]  /*12d60*/  @P2 STG.E [R6.64], R57 ;  /* 0x0000003906002986 */ /* 0x0003e2000c101906 */
[----:B------:R-:W-:-:S02]  /*12d70*/  ISETP.LT.AND P2, PT, R212, c[0x0][0x178], !P4 ;  /* 0x00005e00d4007a0c */ /* 0x000fc40006741270 */
[----:B------:R-:W-:Y:S01]  /*12d80*/  ISETP.LT.AND P4, PT, R213, c[0x0][0x178], !P4 ;  /* 0x00005e00d5007a0c */ /* 0x000fe20006781270 */
[C---:B--2---:R-:W-:Y:S01]  /*12d90*/  IMAD.WIDE R10, R15.reuse, 0x4, R22 ;  /* 0x000000040f0a7825 */ /* 0x044fe200078e0216 */
[----:B------:R-:W-:Y:S01]  /*12da0*/  IADD3 R15, R15, c[0x0][0x198], RZ ;  /* 0x000066000f0f7a10 */ /* 0x000fe20007ffe0ff */
[----:B------:R2:W-:Y:S01]  /*12db0*/  @P6 STG.E [R8.64], R40 ;  /* 0x0000002808006986 */ /* 0x0005e2000c101906 */
[----:B------:R-:W-:Y:S02]  /*12dc0*/  ISETP.GE.AND P5, PT, R2, c[0x0][0x17c], PT ;  /* 0x00005f0002007a0c */ /* 0x000fe40003fa6270 */
[----:B------:R-:W-:Y:S01]  /*12dd0*/  IADD3 R2, R207, 0x19, RZ ;  /* 0x00000019cf027810 */ /* 0x000fe20007ffe0ff */
[C---:B---3--:R-:W-:Y:S01]  /*12de0*/  IMAD.WIDE R4, R15.reuse, 0x4, R120 ;  /* 0x000000040f047825 */ /* 0x048fe200078e0278 */
[----:B------:R3:W-:Y:S01]  /*12df0*/  @P1 STG.E [R10.64], R52 ;  /* 0x000000340a001986 */ /* 0x0007e2000c101906 */
[C---:B------:R-:W-:Y:S02]  /*12e00*/  IADD3 R13, R15.reuse, c[0x0][0x198], RZ ;  /* 0x000066000f0d7a10 */ /* 0x040fe40007ffe0ff */
[----:B-1----:R-:W-:Y:S01]  /*12e10*/  IMAD.WIDE R6, R15, 0x4, R22 ;  /* 0x000000040f067825 */ /* 0x002fe200078e0216 */
[----:B------:R-:W-:Y:S01]  /*12e20*/  ISETP.GE.AND P0, PT, R2, c[0x0][0x17c], PT ;  /* 0x00005f0002007a0c */ /* 0x000fe20003f06270 */
[----:B------:R1:W-:Y:S01]  /*12e30*/  @P2 STG.E [R4.64], R41 ;  /* 0x0000002904002986 */ /* 0x0003e2000c101906 */
[C---:B------:R-:W-:Y:S01]  /*12e40*/  ISETP.LT.AND P6, PT, R212.reuse, c[0x0][0x178], !P5 ;  /* 0x00005e00d4007a0c */ /* 0x040fe20006fc1270 */
[----:B--2---:R-:W-:Y:S01]  /*12e50*/  IMAD.WIDE R8, R13, 0x4, R120 ;  /* 0x000000040d087825 */ /* 0x004fe200078e0278 */
[----:B------:R-:W-:Y:S01]  /*12e60*/  ISETP.LT.AND P5, PT, R213, c[0x0][0x178], !P5 ;  /* 0x00005e00d5007a0c */ /* 0x000fe20006fa1270 */
[----:B------:R2:W-:Y:S01]  /*12e70*/  @P4 STG.E [R6.64], R53 ;  /* 0x0000003506004986 */ /* 0x0005e2000c101906 */
[----:B------:R-:W-:-:S02]  /*12e80*/  ISETP.LT.AND P4, PT, R212, c[0x0][0x178], !P0 ;  /* 0x00005e00d4007a0c */ /* 0x000fc40004781270 */
[----:B------:R-:W-:Y:S01]  /*12e90*/  ISETP.LT.AND P0, PT, R213, c[0x0][0x178], !P0 ;  /* 0x00005e00d5007a0c */ /* 0x000fe20004701270 */
[----:B---3--:R-:W-:Y:S01]  /*12ea0*/  IMAD.WIDE R10, R13, 0x4, R22 ;  /* 0x000000040d0a7825 */ /* 0x008fe200078e0216 */
[----:B------:R-:W-:Y:S02]  /*12eb0*/  IADD3 R2, R207, 0x1a, RZ ;  /* 0x0000001acf027810 */ /* 0x000fe40007ffe0ff */
        /* <DEDUP_REMOVED lines=76> */
[----:B------:R-:W-:Y:S01]  /*13380*/  ISETP.LT.AND P4, PT, R212, c[0x0][0x178], !P1 ;  /* 0x00005e00d4007a0c */ /* 0x000fe20004f81270 */
[C---:B--2---:R-:W-:Y:S01]  /*13390*/  IMAD.WIDE R4, R13.reuse, 0x4, R120 ;  /* 0x000000040d047825 */ /* 0x044fe200078e0278 */
[----:B------:R-:W-:Y:S01]  /*133a0*/  ISETP.GE.AND P0, PT, R2, c[0x0][0x17c], PT ;  /* 0x00005f0002007a0c */ /* 0x000fe20003f06270 */
[----:B------:R2:W-:Y:S01]  /*133b0*/  @P6 STG.E [R10.64], R116 ;  /* 0x000000740a006986 */ /* 0x0005e2000c101906 */
[C---:B------:R-:W-:Y:S01]  /*133c0*/  IADD3 R15, R13.reuse, c[0x0][0x198], RZ ;  /* 0x000066000d0f7a10 */ /* 0x040fe20007ffe0ff */
        /* <DEDUP_REMOVED lines=15> */
[----:B------:R-:W-:Y:S02]  /*134c0*/  ISETP.LT.AND P6, PT, R212, c[0x0][0x178], !P5 ;  /* 0x00005e00d4007a0c */ /* 0x000fe40006fc1270 */
[C---:B-1----:R-:W-:Y:S01]  /*134d0*/  IMAD.WIDE R6, R15.reuse, 0x4, R22 ;  /* 0x000000040f067825 */ /* 0x042fe200078e0216 */
[----:B------:R-:W-:Y:S01]  /*134e0*/  ISETP.GE.AND P1, PT, R2, c[0x0][0x17c], PT ;  /* 0x00005f0002007a0c */ /* 0x000fe20003f26270 */
[----:B------:R1:W-:Y:S01]  /*134f0*/  @P2 STG.E [R4.64], R89 ;  /* 0x0000005904002986 */ /* 0x0003e2000c101906 */
[----:B------:R-:W-:-:S02]  /*13500*/  IADD3 R13, R15, c[0x0][0x198], RZ ;  /* 0x000066000f0d7a10 */ /* 0x000fc40007ffe0ff */
[----:B------:R-:W-:Y:S01]  /*13510*/  ISETP.LT.AND P5, PT, R213, c[0x0][0x178], !P5 ;  /* 0x00005e00d5007a0c */ /* 0x000fe20006fa1270 */
[----:B------:R4:W-:Y:S01]  /*13520*/  @P0 STG.E [R6.64], R113 ;  /* 0x0000007106000986 */ /* 0x0009e2000c101906 */
[----:B------:R-:W-:Y:S01]  /*13530*/  ISETP.LT.AND P0, PT, R212, c[0x0][0x178], !P1 ;  /* 0x00005e00d4007a0c */ /* 0x000fe20004f01270 */
[----:B--2---:R-:W-:Y:S01]  /*13540*/  IMAD.WIDE R8, R13, 0x4, R120 ;  /* 0x000000040d087825 */ /* 0x004fe200078e0278 */
[----:B------:R-:W-:Y:S02]  /*13550*/  ISETP.LT.AND P1, PT, R213, c[0x0][0x178], !P1 ;  /* 0x00005e00d5007a0c */ /* 0x000fe40004f21270 */
[----:B------:R-:W-:Y:S01]  /*13560*/  IADD3 R2, R207, 0x26, RZ ;  /* 0x00000026cf027810 */ /* 0x000fe20007ffe0ff */
[C---:B---3--:R-:W-:Y:S01]  /*13570*/  IMAD.WIDE R10, R13.reuse, 0x4, R22 ;  /* 0x000000040d0a7825 */ /* 0x048fe200078e0216 */
[----:B------:R-:W-:Y:S01]  /*13580*/  IADD3 R13, R13, c[0x0][0x198], RZ ;  /* 0x000066000d0d7a10 */ /* 0x000fe20007ffe0ff */
[----:B------:R2:W-:Y:S01]  /*13590*/  @P6 STG.E [R8.64], R84 ;  /* 0x0000005408006986 */ /* 0x0005e2000c101906 */
[----:B------:R-:W-:-:S02]  /*135a0*/  ISETP.GE.AND P3, PT, R2, c[0x0][0x17c], PT ;  /* 0x00005f0002007a0c */ /* 0x000fc40003f66270 */
[----:B------:R-:W-:Y:S01]  /*135b0*/  IADD3 R2, R207, 0x27, RZ ;  /* 0x00000027cf027810 */ /* 0x000fe20007ffe0ff */
[C---:B-1----:R-:W-:Y:S01]  /*135c0*/  IMAD.WIDE R4, R13.reuse, 0x4, R120 ;  /* 0x000000040d047825 */ /* 0x042fe200078e0278 */
[----:B------:R1:W-:Y:S01]  /*135d0*/  @P5 STG.E [R10.64], R108 ;  /* 0x0000006c0a005986 */ /* 0x0003e2000c101906 */
[----:B------:R-:W-:Y:S02]  /*135e0*/  ISETP.LT.AND P5, PT, R212, c[0x0][0x178], !P3 ;  /* 0x00005e00d4007a0c */ /* 0x000fe40005fa1270 */
[C---:B----4-:R-:W-:Y:S01]  /*135f0*/  IMAD.WIDE R6, R13.reuse, 0x4, R22 ;  /* 0x000000040d067825 */ /* 0x050fe200078e0216 */
[----:B------:R-:W-:Y:S01]  /*13600*/  ISETP.GE.AND P4, PT, R2, c[0x0][0x17c], PT ;  /* 0x00005f0002007a0c */ /* 0x000fe20003f86270 */
[----:B------:R3:W-:Y:S01]  /*13610*/  @P0 STG.E [R4.64], R85 ;  /* 0x0000005504000986 */ /* 0x0007e2000c101906 */
[----:B------:R-:W-:Y:S02]  /*13620*/  IADD3 R15, R13, c[0x0][0x198], RZ ;  /* 0x000066000d0f7a10 */ /* 0x000fe40007ffe0ff */
[----:B------:R-:W-:Y:S01]  /*13630*/  ISETP.LT.AND P6, PT, R213, c[0x0][0x178], !P3 ;  /* 0x00005e00d5007a0c */ /* 0x000fe20005fc1270 */
[----:B------:R4:W-:Y:S01]  /*13640*/  @P1 STG.E [R6.64], R109 ;  /* 0x0000006d06001986 */ /* 0x0009e2000c101906 */
[----:B------:R-:W-:Y:S01]  /*13650*/  ISETP.LT.AND P1, PT, R212, c[0x0][0x178], !P4 ;  /* 0x00005e00d4007a0c */ /* 0x000fe20006721270 */
[----:B--2---:R-:W-:Y:S01]  /*13660*/  IMAD.WIDE R8, R15, 0x4, R120 ;  /* 0x000000040f087825 */ /* 0x004fe200078e0278 */
[----:B------:R-:W-:-:S02]  /*13670*/  ISETP.LT.AND P4, PT, R213, c[0x0][0x178], !P4 ;  /* 0x00005e00d5007a0c */ /* 0x000fc40006781270 */
[----:B------:R-:W-:Y:S01]  /*13680*/  IADD3 R2, R207, 0x28, RZ ;  /* 0x00000028cf027810 */ /* 0x000fe20007ffe0ff */
[C---:B-1----:R-:W-:Y:S01]  /*13690*/  IMAD.WIDE R10, R15.reuse, 0x4, R22 ;  /* 0x000000040f0a7825 */ /* 0x042fe200078e0216 */
[----:B------:R-:W-:Y:S01]  /*136a0*/  IADD3 R15, R15, c[0x0][0x198], RZ ;  /* 0x000066000f0f7a10 */ /* 0x000fe20007ffe0ff */
[----:B------:R1:W-:Y:S01]  /*136b0*/  @P5 STG.E [R8.64], R80 ;  /* 0x0000005008005986 */ /* 0x0003e2000c101906 */
[----:B------:R-:W-:Y:S02]  /*136c0*/  ISETP.GE.AND P2, PT, R2, c[0x0][0x17c], PT ;  /* 0x00005f0002007a0c */ /* 0x000fe40003f46270 */
[----:B------:R-:W-:Y:S01]  /*136d0*/  IADD3 R2, R207, 0x29, RZ ;  /* 0x00000029cf027810 */ /* 0x000fe20007ffe0ff */
[C---:B---3--:R-:W-:Y:S01]  /*136e0*/  IMAD.WIDE R4, R15.reuse, 0x4, R120 ;  /* 0x000000040f047825 */ /* 0x048fe200078e0278 */
[----:B------:R-:W-:Y:S01]  /*136f0*/  ISETP.LT.AND P5, PT, R212, c[0x0][0x178], !P2 ;  /* 0x00005e00d4007a0c */ /* 0x000fe200057a1270 */
[----:B------:R2:W-:Y:S01]  /*13700*/  @P6 STG.E [R10.64], R60 ;  /* 0x0000003c0a006986 */ /* 0x0005e2000c101906 */
[----:B------:R-:W-:Y:S01]  /*13710*/  ISETP.GE.AND P3, PT, R2, c[0x0][0x17c], PT ;  /* 0x00005f0002007a0c */ /* 0x000fe20003f66270 */
[C---:B----4-:R-:W-:Y:S01]  /*13720*/  IMAD.WIDE R6, R15.reuse, 0x4, R22 ;  /* 0x000000040f067825 */ /* 0x050fe200078e0216 */
[----:B------:R-:W-:Y:S01]  /*13730*/  IADD3 R13, R15, c[0x0][0x198], RZ ;  /* 0x000066000f0d7a10 */ /* 0x000fe20007ffe0ff */
[----:B------:R3:W-:Y:S01]  /*13740*/  @P1 STG.E [R4.64], R81 ;  /* 0x0000005104001986 */ /* 0x0007e2000c101906 */
[----:B------:R-:W-:-:S02]  /*13750*/  ISETP.LT.AND P6, PT, R213, c[0x0][0x178], !P2 ;  /* 0x00005e00d5007a0c */ /* 0x000fc400057c1270 */
[----:B------:R-:W-:Y:S01]  /*13760*/  IADD3 R2, R207, 0x2a, RZ ;  /* 0x0000002acf027810 */ /* 0x000fe20007ffe0ff */
[----:B------:R4:W-:Y:S01]  /*13770*/  @P4 STG.E [R6.64], R61 ;  /* 0x0000003d06004986 */ /* 0x0009e2000c101906 */
[----:B------:R-:W-:Y:S01]  /*13780*/  ISETP.LT.AND P4, PT, R212, c[0x0][0x178], !P3 ;  /* 0x00005e00d4007a0c */ /* 0x000fe20005f81270 */
[----:B-1----:R-:W-:Y:S01]  /*13790*/  IMAD.WIDE R8, R13, 0x4, R120 ;  /* 0x000000040d087825 */ /* 0x002fe200078e0278 */
[----:B------:R-:W-:Y:S02]  /*137a0*/  ISETP.LT.AND P3, PT, R213, c[0x0][0x178], !P3 ;  /* 0x00005e00d5007a0c */ /* 0x000fe40005f61270 */
[----:B------:R-:W-:Y:S01]  /*137b0*/  ISETP.GE.AND P0, PT, R2, c[0x0][0x17c], PT ;  /* 0x00005f0002007a0c */ /* 0x000fe20003f06270 */
[C---:B--2---:R-:W-:Y:S01]  /*137c0*/  IMAD.WIDE R10, R13.reuse, 0x4, R22 ;  /* 0x000000040d0a7825 */ /* 0x044fe200078e0216 */
[----:B------:R-:W-:Y:S01]  /*137d0*/  IADD3 R13, R13, c[0x0][0x198], RZ ;  /* 0x000066000d0d7a10 */ /* 0x000fe20007ffe0ff */
[----:B------:R1:W-:Y:S01]  /*137e0*/  @P5 STG.E [R8.64], R102 ;  /* 0x0000006608005986 */ /* 0x0003e2000c101906 */
[----:B------:R-:W-:-:S02]  /*137f0*/  IADD3 R2, R207, 0x2b, RZ ;  /* 0x0000002bcf027810 */ /* 0x000fc40007ffe0ff */
[----:B------:R-:W-:Y:S01]  /*13800*/  ISETP.LT.AND P5, PT, R212, c[0x0][0x178], !P0 ;  /* 0x00005e00d4007a0c */ /* 0x000fe200047a1270 */
[C---:B---3--:R-:W-:Y:S01]  /*13810*/  IMAD.WIDE R4, R13.reuse, 0x4, R120 ;  /* 0x000000040d047825 */ /* 0x048fe200078e0278 */
[----:B------:R-:W-:Y:S01]  /*13820*/  ISETP.GE.AND P2, PT, R2, c[0x0][0x17c], PT ;  /* 0x00005f0002007a0c */ /* 0x000fe20003f46270 */
[----:B------:R2:W-:Y:S01]  /*13830*/  @P6 STG.E [R10.64], R118 ;  /* 0x000000760a006986 */ /* 0x0005e2000c101906 */
[C---:B------:R-:W-:Y:S01]  /*13840*/  IADD3 R15, R13.reuse, c[0x0][0x198], RZ ;  /* 0x000066000d0f7a10 */ /* 0x040fe20007ffe0ff */
[----:B----4-:R-:W-:Y:S01]  /*13850*/  IMAD.WIDE R6, R13, 0x4, R22 ;  /* 0x000000040d067825 */ /* 0x010fe200078e0216 */
[----:B------:R-:W-:Y:S01]  /*13860*/  ISETP.LT.AND P6, PT, R213, c[0x0][0x178], !P0 ;  /* 0x00005e00d5007a0c */ /* 0x000fe200047c1270 */
[----:B------:R-:W-:Y:S01]  /*13870*/  @P4 STG.E [R4.64], R103 ;  /* 0x0000006704004986 */ /* 0x000fe2000c101906 */
[----:B------:R-:W-:Y:S01]  /*13880*/  IADD3 R2, R207, 0x2c, RZ ;  /* 0x0000002ccf027810 */ /* 0x000fe20007ffe0ff */
[----:B-1----:R-:W-:Y:S02]  /*13890*/  IMAD.WIDE R8, R15, 0x4, R120 ;  /* 0x000000040f087825 */ /* 0x002fe400078e0278 */
[----:B------:R-:W-:Y:S01]  /*138a0*/  @P3 STG.E [R6.64], R119 ;  /* 0x0000007706003986 */ /* 0x000fe2000c101906 */
[----:B------:R-:W-:-:S02]  /*138b0*/  ISETP.LT.AND P3, PT, R212, c[0x0][0x178], !P2 ;  /* 0x00005e00d4007a0c */ /* 0x000fc40005761270 */
[----:B------:R-:W-:Y:S01]  /*138c0*/  ISETP.LT.AND P2, PT, R213, c[0x0][0x178], !P2 ;  /* 0x00005e00d5007a0c */ /* 0x000fe20005741270 */
[C---:B--2---:R-:W-:Y:S01]  /*138d0*/  IMAD.WIDE R10, R15.reuse, 0x4, R22 ;  /* 0x000000040f0a7825 */ /* 0x044fe200078e0216 */
[----:B------:R-:W-:Y:S01]  /*138e0*/  IADD3 R15, R15, c[0x0][0x198], RZ ;  /* 0x000066000f0f7a10 */ /* 0x000fe20007ffe0ff */
[----:B------:R1:W-:Y:S01]  /*138f0*/  @P5 STG.E [R8.64], R90 ;  /* 0x0000005a08005986 */ /* 0x0003e2000c101906 */
[----:B------:R-:W-:Y:S02]  /*13900*/  ISETP.GE.AND P1, PT, R2, c[0x0][0x17c], PT ;  /* 0x00005f0002007a0c */ /* 0x000fe40003f26270 */
[----:B------:R-:W-:Y:S01]  /*13910*/  IADD3 R2, R207, 0x2d, RZ ;  /* 0x0000002dcf027810 */ /* 0x000fe20007ffe0ff */
[----:B------:R-:W-:Y:S01]  /*13920*/  IMAD.WIDE R12, R15, 0x4, R120 ;  /* 0x000000040f0c7825 */ /* 0x000fe200078e0278 */
[----:B------:R-:W-:Y:S01]  /*13930*/  ISETP.LT.AND P5, PT, R212, c[0x0][0x178], !P1 ;  /* 0x00005e00d4007a0c */ /* 0x000fe20004fa1270 */
[----:B------:R2:W-:Y:S01]  /*13940*/  @P6 STG.E [R10.64], R114 ;  /* 0x000000720a006986 */ /* 0x0005e2000c101906 */
[----:B------:R-:W-:-:S02]  /*13950*/  ISETP.GE.AND P0, PT, R2, c[0x0][0x17c], PT ;  /* 0x00005f0002007a0c */ /* 0x000fc40003f06270 */
[----:B------:R-:W-:Y:S01]  /*13960*/  IADD3 R17, R15, c[0x0][0x198], RZ ;  /* 0x000066000f117a10 */ /* 0x000fe20007ffe0ff */
[----:B------:R3:W-:Y:S01]  /*13970*/  @P3 STG.E [R12.64], R91 ;  /* 0x0000005b0c003986 */ /* 0x0007e2000c101906 */
[----:B------:R-:W-:Y:S01]  /*13980*/  ISETP.LT.AND P6, PT, R213, c[0x0][0x178], !P1 ;  /* 0x00005e00d5007a0c */ /* 0x000fe20004fc1270 */
[--C-:B-1----:R-:W-:Y:S01]  /*13990*/  IMAD.WIDE R8, R15, 0x4, R22.reuse ;  /* 0x000000040f087825 */ /* 0x102fe200078e0216 */
[----:B------:R-:W-:Y:S01]  /*139a0*/  IADD3 R2, R207, 0x2e, RZ ;  /* 0x0000002ecf027810 */ /* 0x000fe20007ffe0ff */
[----:B------:R-:W1:Y:S02]  /*139b0*/  LDS.128 R4, [R0] ;  /* 0x0000000000047984 */ /* 0x000e640000000c00 */
[C---:B------:R-:W-:Y:S01]  /*139c0*/  IMAD.WIDE R14, R17.reuse, 0x4, R22 ;  /* 0x00000004110e7825 */ /* 0x040fe200078e0216 */
[----:B------:R-:W-:Y:S01]  /*139d0*/  ISETP.GE.AND P4, PT, R2, c[0x0][0x17c], PT ;  /* 0x00005f0002007a0c */ /* 0x000fe20003f86270 */
[----:B------:R4:W-:Y:S01]  /*139e0*/  @P2 STG.E [R8.64], R115 ;  /* 0x0000007308002986 */ /* 0x0009e2000c101906 */
[----:B------:R-:W-:Y:S01]  /*139f0*/  ISETP.LT.AND P2, PT, R212, c[0x0][0x178], !P0 ;  /* 0x00005e00d4007a0c */ /* 0x000fe20004741270 */
[----:B--2---:R-:W-:Y:S01]  /*13a00*/  IMAD.WIDE R10, R17, 0x4, R120 ;  /* 0x00000004110a7825 */ /* 0x004fe200078e0278 */
[----:B------:R-:W-:-:S02]  /*13a10*/  ISETP.LT.AND P0, PT, R213, c[0x0][0x178], !P0 ;  /* 0x00005e00d5007a0c */ /* 0x000fc40004701270 */
[----:B------:R-:W-:Y:S02]  /*13a20*/  IADD3 R17, R17, c[0x0][0x198], RZ ;  /* 0x0000660011117a10 */ /* 0x000fe40007ffe0ff */
[----:B------:R-:W-:Y:S01]  /*13a30*/  IADD3 R2, R207, 0x2f, RZ ;  /* 0x0000002fcf027810 */ /* 0x000fe20007ffe0ff */
[----:B------:R-:W-:Y:S01]  /*13a40*/  @P5 STG.E [R10.64], R86 ;  /* 0x000000560a005986 */ /* 0x000fe2000c101906 */
[----:B------:R-:W-:Y:S01]  /*13a50*/  ISETP.LT.AND P5, PT, R212, c[0x0][0x178], !P4 ;  /* 0x00005e00d4007a0c */ /* 0x000fe200067a1270 */
[----:B---3--:R-:W-:Y:S01]  /*13a60*/  IMAD.WIDE R12, R17, 0x4, R22 ;  /* 0x00000004110c7825 */ /* 0x008fe200078e0216 */
[----:B------:R-:W-:Y:S01]  /*13a70*/  ISETP.LT.AND P4, PT, R213, c[0x0][0x178], !P4 ;  /* 0x00005e00d5007a0c */ /* 0x000fe20006781270 */
[----:B------:R2:W-:Y:S01]  /*13a80*/  @P6 STG.E [R14.64], R110 ;  /* 0x0000006e0e006986 */ /* 0x0005e2000c101906 */
[----:B------:R-:W-:Y:S01]  /*13a90*/  ISETP.GE.AND P1, PT, R2, c[0x0][0x17c], PT ;  /* 0x00005f0002007a0c */ /* 0x000fe20003f26270 */
[C---:B----4-:R-:W-:Y:S01]  /*13aa0*/  IMAD.WIDE R8, R17.reuse, 0x4, R120 ;  /* 0x0000000411087825 */ /* 0x050fe200078e0278 */
[----:B------:R-:W-:-:S02]  /*13ab0*/  IADD3 R19, R17, c[0x0][0x198], RZ ;  /* 0x0000660011137a10 */ /* 0x000fc40007ffe0ff */
[----:B------:R-:W-:Y:S02]  /*13ac0*/  IADD3 R2, R207, 0x30, RZ ;  /* 0x00000030cf027810 */ /* 0x000fe40007ffe0ff */
[----:B------:R-:W-:Y:S01]  /*13ad0*/  @P2 STG.E [R8.64], R87 ;  /* 0x0000005708002986 */ /* 0x000fe2000c101906 */
[C---:B------:R-:W-:Y:S01]  /*13ae0*/  IMAD.WIDE R16, R19.reuse, 0x4, R22 ;  /* 0x0000000413107825 */ /* 0x040fe200078e0216 */
[C---:B------:R-:W-:Y:S02]  /*13af0*/  IADD3 R25, R19.reuse, c[0x0][0x198], RZ ;  /* 0x0000660013197a10 */ /* 0x040fe40007ffe0ff */
[----:B------:R3:W-:Y:S01]  /*13b00*/  @P0 STG.E [R12.64], R111 ;  /* 0x0000006f0c000986 */ /* 0x0007e2000c101906 */
[----:B------:R-:W-:Y:S01]  /*13b10*/  ISETP.LT.AND P0, PT, R212, c[0x0][0x178], !P1 ;  /* 0x00005e00d4007a0c */ /* 0x000fe20004f01270 */
[--C-:B--2---:R-:W-:Y:S01]  /*13b20*/  IMAD.WIDE R14, R19, 0x4, R120.reuse ;  /* 0x00000004130e7825 */ /* 0x104fe200078e0278 */
[----:B------:R-:W-:Y:S01]  /*13b30*/  ISETP.LT.AND P1, PT, R213, c[0x0][0x178], !P1 ;  /* 0x00005e00d5007a0c */ /* 0x000fe20004f21270 */
[----:B------:R2:W4:Y:S01]  /*13b40*/  LDS.128 R8, [R21] ;  /* 0x0000000015087984 */ /* 0x0005220000000c00 */
[----:B------:R-:W-:Y:S01]  /*13b50*/  ISETP.GE.AND P3, PT, R2, c[0x0][0x17c], PT ;  /* 0x00005f0002007a0c */ /* 0x000fe20003f66270 */
[----:B------:R-:W-:Y:S01]  /*13b60*/  IMAD.WIDE R18, R25, 0x4, R120 ;  /* 0x0000000419127825 */ /* 0x000fe200078e0278 */
[----:B------:R-:W-:Y:S01]  /*13b70*/  IADD3 R2, R207, 0x31, RZ ;  /* 0x00000031cf027810 */ /* 0x000fe20007ffe0ff */
[----:B------:R-:W-:Y:S01]  /*13b80*/  @P5 STG.E [R14.64], R82 ;  /* 0x000000520e005986 */ /* 0x000fe2000c101906 */
[----:B------:R-:W-:-:S02]  /*13b90*/  ISETP.LT.AND P5, PT, R213, c[0x0][0x178], !P3 ;  /* 0x00005e00d5007a0c */ /* 0x000fc40005fa1270 */
[----:B------:R-:W-:Y:S01]  /*13ba0*/  ISETP.GE.AND P6, PT, R2, c[0x0][0x17c], PT ;  /* 0x00005f0002007a0c */ /* 0x000fe20003fc6270 */
[----:B------:R5:W-:Y:S01]  /*13bb0*/  @P4 STG.E [R16.64], R62 ;  /* 0x0000003e10004986 */ /* 0x000be2000c101906 */
[----:B---3--:R-:W-:Y:S02]  /*13bc0*/  IADD3 R13, R25, c[0x0][0x198], RZ ;  /* 0x00006600190d7a10 */ /* 0x008fe40007ffe0ff */
[----:B------:R-:W-:Y:S01]  /*13bd0*/  ISETP.LT.AND P4, PT, R212, c[0x0][0x178], !P3 ;  /* 0x00005e00d4007a0c */ /* 0x000fe20005f81270 */
[----:B------:R3:W-:Y:S01]  /*13be0*/  @P0 STG.E [R18.64], R83 ;  /* 0x0000005312000986 */ /* 0x0007e2000c101906 */
[C---:B--2---:R-:W-:Y:S01]  /*13bf0*/  IADD3 R21, R13.reuse, c[0x0][0x198], RZ ;  /* 0x000066000d157a10 */ /* 0x044fe20007ffe0ff */
[----:B------:R-:W-:Y:S01]  /*13c00*/  IMAD.WIDE R26, R13, 0x4, R22 ;  /* 0x000000040d1a7825 */ /* 0x000fe200078e0216 */
[----:B------:R-:W-:Y:S02]  /*13c10*/  IADD3 R0, R207, 0x32, RZ ;  /* 0x00000032cf007810 */ /* 0x000fe40007ffe0ff */
[----:B------:R-:W-:-:S02]  /*13c20*/  IADD3 R29, R21, c[0x0][0x198], RZ ;  /* 0x00006600151d7a10 */ /* 0x000fc40007ffe0ff */
[----:B------:R-:W-:Y:S01]  /*13c30*/  ISETP.GE.AND P2, PT, R0, c[0x0][0x17c], PT ;  /* 0x00005f0000007a0c */ /* 0x000fe20003f46270 */
[----:B-----5:R-:W-:Y:S01]  /*13c40*/  IMAD.WIDE R16, R25, 0x4, R22 ;  /* 0x0000000419107825 */ /* 0x020fe200078e0216 */
[----:B------:R-:W-:Y:S02]  /*13c50*/  IADD3 R0, R207, 0x33, RZ ;  /* 0x00000033cf007810 */ /* 0x000fe40007ffe0ff */
[----:B------:R-:W-:Y:S01]  /*13c60*/  IADD3 R31, R29, c[0x0][0x198], RZ ;  /* 0x000066001d1f7a10 */ /* 0x000fe20007ffe0ff */
[--C-:B------:R-:W-:Y:S01]  /*13c70*/  IMAD.WIDE R24, R13, 0x4, R120.reuse ;  /* 0x000000040d187825 */ /* 0x100fe200078e0278 */
[----:B------:R2:W-:Y:S01]  /*13c80*/  @P1 STG.E [R16.64], R63 ;  /* 0x0000003f10001986 */ /* 0x0005e2000c101906 */
[----:B------:R-:W-:Y:S02]  /*13c90*/  ISETP.LT.AND P1, PT, R212, c[0x0][0x178], !P6 ;  /* 0x00005e00d4007a0c */ /* 0x000fe40007721270 */
[----:B------:R-:W-:Y:S01]  /*13ca0*/  ISETP.LT.AND P6, PT, R213, c[0x0][0x178], !P6 ;  /* 0x00005e00d5007a0c */ /* 0x000fe200077c1270 */
[----:B------:R5:W4:Y:S01]  /*13cb0*/  LDS.128 R12, [R20] ;  /* 0x00000000140c7984 */ /* 0x000b220000000c00 */
[----:B---3--:R-:W-:Y:S01]  /*13cc0*/  IMAD.WIDE R18, R21, 0x4, R120 ;  /* 0x0000000415127825 */ /* 0x008fe200078e0278 */
[----:B------:R-:W-:-:S02]  /*13cd0*/  ISETP.GE.AND P3, PT, R0, c[0x0][0x17c], PT ;  /* 0x00005f0000007a0c */ /* 0x000fc40003f66270 */
[----:B------:R3:W-:Y:S01]  /*13ce0*/  @P4 STG.E [R24.64], R92 ;  /* 0x0000005c18004986 */ /* 0x0007e2000c101906 */
[----:B------:R-:W-:Y:S01]  /*13cf0*/  IADD3 R0, R207, 0x34, RZ ;  /* 0x00000034cf007810 */ /* 0x000fe20007ffe0ff */
[--C-:B--2---:R-:W-:Y:S02]  /*13d00*/  IMAD.WIDE R16, R21, 0x4, R22.reuse ;  /* 0x0000000415107825 */ /* 0x104fe400078e0216 */
[----:B-1----:R1:W-:Y:S01]  /*13d10*/  @P5 STG.E [R26.64], R4 ;  /* 0x000000041a005986 */ /* 0x0023e2000c101906 */
[----:B------:R-:W-:Y:S02]  /*13d20*/  ISETP.LT.AND P5, PT, R212, c[0x0][0x178], !P2 ;  /* 0x00005e00d4007a0c */ /* 0x000fe400057a1270 */
[----:B------:R-:W-:Y:S01]  /*13d30*/  ISETP.LT.AND P2, PT, R213, c[0x0][0x178], !P2 ;  /* 0x00005e00d5007a0c */ /* 0x000fe20005741270 */
[----:B------:R2:W-:Y:S01]  /*13d40*/  @P1 STG.E [R18.64], R93 ;  /* 0x0000005d12001986 */ /* 0x0005e2000c101906 */
[----:B------:R-:W-:Y:S01]  /*13d50*/  ISETP.GE.AND P0, PT, R0, c[0x0][0x17c], PT ;  /* 0x00005f0000007a0c */ /* 0x000fe20003f06270 */
[----:B-----5:R-:W-:Y:S01]  /*13d60*/  IMAD.WIDE R20, R29, 0x4, R22 ;  /* 0x000000041d147825 */ /* 0x020fe200078e0216 */
[----:B------:R-:W-:Y:S01]  /*13d70*/  IADD3 R0, R207, 0x35, RZ ;  /* 0x00000035cf007810 */ /* 0x000fe20007ffe0ff */
[----:B------:R5:W-:Y:S01]  /*13d80*/  @P6 STG.E [R16.64], R5 ;  /* 0x0000000510006986 */ /* 0x000be2000c101906 */
[----:B------:R-:W-:Y:S01]  /*13d90*/  ISETP.LT.AND P6, PT, R212, c[0x0][0x178], !P3 ;  /* 0x00005e00d4007a0c */ /* 0x000fe20005fc1270 */
[----:B---3--:R-:W-:Y:S01]  /*13da0*/  IMAD.WIDE R24, R29, 0x4, R120 ;  /* 0x000000041d187825 */ /* 0x008fe200078e0278 */
[----:B------:R-:W-:-:S02]  /*13db0*/  ISETP.LT.AND P3, PT, R213, c[0x0][0x178], !P3 ;  /* 0x00005e00d5007a0c */ /* 0x000fc40005f61270 */
[----:B------:R-:W-:Y:S01]  /*13dc0*/  ISETP.GE.AND P4, PT, R0, c[0x0][0x17c], PT ;  /* 0x00005f0000007a0c */ /* 0x000fe20003f86270 */
[C---:B-1----:R-:W-:Y:S01]  /*13dd0*/  IMAD.WIDE R26, R31.reuse, 0x4, R22 ;  /* 0x000000041f1a7825 */ /* 0x042fe200078e0216 */
[----:B------:R-:W-:Y:S01]  /*13de0*/  @P5 STG.E [R24.64], R64 ;  /* 0x0000004018005986 */ /* 0x000fe2000c101906 */
[C---:B------:R-:W-:Y:S02]  /*13df0*/  ISETP.LT.AND P5, PT, R212.reuse, c[0x0][0x178], !P0 ;  /* 0x00005e00d4007a0c */ /* 0x040fe400047a1270 */
[C-C-:B--2---:R-:W-:Y:S01]  /*13e00*/  IMAD.WIDE R18, R31.reuse, 0x4, R120.reuse ;  /* 0x000000041f127825 */ /* 0x144fe200078e0278 */
[----:B----4-:R1:W-:Y:S01]  /*13e10*/  @P2 STG.E [R20.64], R8 ;  /* 0x0000000814002986 */ /* 0x0103e2000c101906 */
[----:B-----5:R-:W-:Y:S02]  /*13e20*/  IADD3 R5, R31, c[0x0][0x198], RZ ;  /* 0x000066001f057a10 */ /* 0x020fe40007ffe0ff */
[----:B------:R-:W-:Y:S01]  /*13e30*/  ISETP.LT.AND P0, PT, R213, c[0x0][0x178], !P0 ;  /* 0x00005e00d5007a0c */ /* 0x000fe20004701270 */
[----:B------:R-:W-:Y:S01]  /*13e40*/  @P6 STG.E [R18.64], R65 ;  /* 0x0000004112006986 */ /* 0x000fe2000c101906 */
[----:B------:R-:W-:Y:S01]  /*13e50*/  ISETP.LT.AND P6, PT, R212, c[0x0][0x178], !P4 ;  /* 0x00005e00d4007a0c */ /* 0x000fe200067c1270 */
[----:B------:R-:W-:Y:S01]  /*13e60*/  IMAD.WIDE R2, R5, 0x4, R120 ;  /* 0x0000000405027825 */ /* 0x000fe200078e0278 */
[----:B------:R-:W-:Y:S01]  /*13e70*/  ISETP.LT.AND P4, PT, R213, c[0x0][0x178], !P4 ;  /* 0x00005e00d5007a0c */ /* 0x000fe20006781270 */
[----:B------:R2:W-:Y:S01]  /*13e80*/  @P3 STG.E [R26.64], R9 ;  /* 0x000000091a003986 */ /* 0x0005e2000c101906 */
[----:B------:R-:W-:-:S02]  /*13e90*/  IADD3 R0, R207, 0x36, RZ ;  /* 0x00000036cf007810 */ /* 0x000fc40007ffe0ff */
[C---:B-1----:R-:W-:Y:S01]  /*13ea0*/  IADD3 R21, R5.reuse, c[0x0][0x198], RZ ;  /* 0x0000660005157a10 */ /* 0x042fe20007ffe0ff */
[--C-:B------:R-:W-:Y:S01]  /*13eb0*/  IMAD.WIDE R4, R5, 0x4, R22.reuse ;  /* 0x0000000405047825 */ /* 0x100fe200078e0216 */
[----:B------:R-:W-:Y:S01]  /*13ec0*/  ISETP.GE.AND P1, PT, R0, c[0x0][0x17c], PT ;  /* 0x00005f0000007a0c */ /* 0x000fe20003f26270 */
[----:B------:R1:W-:Y:S01]  /*13ed0*/  @P5 STG.E [R2.64], R104 ;  /* 0x0000006802005986 */ /* 0x0003e2000c101906 */
[----:B------:R-:W-:Y:S01]  /*13ee0*/  IADD3 R0, R207, 0x37, RZ ;  /* 0x00000037cf007810 */ /* 0x000fe20007ffe0ff */
[C---:B------:R-:W-:Y:S01]  /*13ef0*/  IMAD.WIDE R16, R21.reuse, 0x4, R22 ;  /* 0x0000000415107825 */ /* 0x040fe200078e0216 */
[----:B------:R-:W-:Y:S01]  /*13f00*/  ISETP.LT.AND P5, PT, R212, c[0x0][0x178], !P1 ;  /* 0x00005e00d4007a0c */ /* 0x000fe20004fa1270 */
[----:B------:R3:W-:Y:S01]  /*13f10*/  @P0 STG.E [R4.64], R12 ;  /* 0x0000000c04000986 */ /* 0x0007e2000c101906 */
[----:B------:R-:W-:Y:S01]  /*13f20*/  ISETP.GE.AND P2, PT, R0, c[0x0][0x17c], PT ;  /* 0x00005f0000007a0c */ /* 0x000fe20003f46270 */
[C---:B--2---:R-:W-:Y:S01]  /*13f30*/  IMAD.WIDE R8, R21.reuse, 0x4, R120 ;  /* 0x0000000415087825 */ /* 0x044fe200078e0278 */
[----:B------:R-:W-:-:S02]  /*13f40*/  IADD3 R21, R21, c[0x0][0x198], RZ ;  /* 0x0000660015157a10 */ /* 0x000fc40007ffe0ff */
[----:B------:R-:W-:Y:S02]  /*13f50*/  ISETP.LT.AND P1, PT, R213, c[0x0][0x178], !P1 ;  /* 0x00005e00d5007a0c */ /* 0x000fe40004f21270 */
[----:B------:R2:W-:Y:S01]  /*13f60*/  @P6 STG.E [R8.64], R105 ;  /* 0x0000006908006986 */ /* 0x0005e2000c101906 */
[----:B------:R-:W-:Y:S01]  /*13f70*/  IADD3 R0, R207, 0x38, RZ ;  /* 0x00000038cf007810 */ /* 0x000fe20007ffe0ff */
[----:B-1----:R-:W-:Y:S01]  /*13f80*/  IMAD.WIDE R2, R21, 0x4, R120 ;  /* 0x0000000415027825 */ /* 0x002fe200078e0278 */
[----:B------:R-:W-:Y:S01]  /*13f90*/  ISETP.LT.AND P6, PT, R213, c[0x0][0x178], !P2 ;  /* 0x00005e00d5007a0c */ /* 0x000fe200057c1270 */
[----:B------:R1:W-:Y:S01]  /*13fa0*/  @P4 STG.E [R16.64], R13 ;  /* 0x0000000d10004986 */ /* 0x0003e2000c101906 */
[----:B------:R-:W-:Y:S01]  /*13fb0*/  ISETP.LT.AND P4, PT, R212, c[0x0][0x178], !P2 ;  /* 0x00005e00d4007a0c */ /* 0x000fe20005781270 */
[C---:B---3--:R-:W-:Y:S01]  /*13fc0*/  IMAD.WIDE R4, R21.reuse, 0x4, R22 ;  /* 0x0000000415047825 */ /* 0x048fe200078e0216 */
[----:B------:R-:W-:Y:S01]  /*13fd0*/  IADD3 R19, R21, c[0x0][0x198], RZ ;  /* 0x0000660015137a10 */ /* 0x000fe20007ffe0ff */
[----:B------:R3:W-:Y:S01]  /*13fe0*/  @P5 STG.E [R2.64], R96 ;  /* 0x0000006002005986 */ /* 0x0007e2000c101906 */
[----:B------:R-:W-:-:S02]  /*13ff0*/  ISETP.GE.AND P3, PT, R0, c[0x0][0x17c], PT ;  /* 0x00005f0000007a0c */ /* 0x000fc40003f66270 */
[----:B------:R-:W-:Y:S01]  /*14000*/  IADD3 R0, R207, 0x39, RZ ;  /* 0x00000039cf007810 */ /* 0x000fe20007ffe0ff */
[C---:B--2---:R-:W-:Y:S01]  /*14010*/  IMAD.WIDE R8, R19.reuse, 0x4, R120 ;  /* 0x0000000413087825 */ /* 0x044fe200078e0278 */
[----:B------:R-:W-:Y:S01]  /*14020*/  ISETP.LT.AND P5, PT, R212, c[0x0][0x178], !P3 ;  /* 0x00005e00d4007a0c */ /* 0x000fe20005fa1270 */
[----:B------:R2:W-:Y:S01]  /*14030*/  @P1 STG.E [R4.64], R32 ;  /* 0x0000002004001986 */ /* 0x0005e2000c101906 */
[----:B------:R-:W-:Y:S01]  /*14040*/  ISETP.GE.AND P0, PT, R0, c[0x0][0x17c], PT ;  /* 0x00005f0000007a0c */ /* 0x000fe20003f06270 */
[----:B-1----:R-:W-:Y:S01]  /*14050*/  IMAD.WIDE R12, R19, 0x4, R22 ;  /* 0x00000004130c7825 */ /* 0x002fe200078e0216 */
[----:B------:R-:W-:Y:S01]  /*14060*/  IADD3 R0, R207, 0x3a, RZ ;  /* 0x0000003acf007810 */ /* 0x000fe20007ffe0ff */
[----:B------:R1:W-:Y:S01]  /*14070*/  @P4 STG.E [R8.64], R97 ;  /* 0x0000006108004986 */ /* 0x0003e2000c101906 */
[----:B------:R-:W-:Y:S02]  /*14080*/  IADD3 R19, R19, c[0x0][0x198], RZ ;  /* 0x0000660013137a10 */ /* 0x000fe40007ffe0ff */
[----:B------:R-:W-:Y:S01]  /*14090*/  ISETP.LT.AND P3, PT, R213, c[0x0][0x178], !P3 ;  /* 0x00005e00d5007a0c */ /* 0x000fe20005f61270 */
[----:B------:R4:W-:Y:S01]  /*140a0*/  @P6 STG.E [R12.64], R33 ;  /* 0x000000210c006986 */ /* 0x0009e2000c101906 */
[----:B------:R-:W-:Y:S01]  /*140b0*/  ISETP.LT.AND P4, PT, R212, c[0x0][0x178], !P0 ;  /* 0x00005e00d4007a0c */ /* 0x000fe20004781270 */
[----:B---3--:R-:W-:Y:S01]  /*140c0*/  IMAD.WIDE R2, R19, 0x4, R120 ;  /* 0x0000000413027825 */ /* 0x008fe200078e0278 */
[----:B------:R-:W-:-:S02]  /*140d0*/  ISETP.GE.AND P2, PT, R0, c[0x0][0x17c], PT ;  /* 0x00005f0000007a0c */ /* 0x000fc40003f46270 */
[----:B------:R-:W-:Y:S01]  /*140e0*/  ISETP.LT.AND P6, PT, R213, c[0x0][0x178], !P0 ;  /* 0x00005e00d5007a0c */ /* 0x000fe200047c1270 */
[----:B--2---:R-:W-:Y:S01]  /*140f0*/  IMAD.WIDE R4, R19, 0x4, R22 ;  /* 0x0000000413047825 */ /* 0x004fe200078e0216 */
[----:B------:R-:W-:Y:S01]  /*14100*/  IADD3 R0, R207, 0x3b, RZ ;  /* 0x0000003bcf007810 */ /* 0x000fe20007ffe0ff */
[----:B------:R2:W-:Y:S01]  /*14110*/  @P5 STG.E [R2.64], R94 ;  /* 0x0000005e02005986 */ /* 0x0005e2000c101906 */
[----:B------:R-:W-:Y:S02]  /*14120*/  IADD3 R17, R19, c[0x0][0x198], RZ ;  /* 0x0000660013117a10 */ /* 0x000fe40007ffe0ff */
[----:B------:R-:W-:Y:S01]  /*14130*/  ISETP.GE.AND P1, PT, R0, c[0x0][0x17c], PT ;  /* 0x00005f0000007a0c */ /* 0x000fe20003f26270 */
[----:B------:R3:W-:Y:S01]  /*14140*/  @P3 STG.E [R4.64], R6 ;  /* 0x0000000604003986 */ /* 0x0007e2000c101906 */
[----:B------:R-:W-:Y:S01]  /*14150*/  IADD3 R0, R207, 0x3c, RZ ;  /* 0x0000003ccf007810 */ /* 0x000fe20007ffe0ff */
[----:B-1----:R-:W-:Y:S01]  /*14160*/  IMAD.WIDE R8, R17, 0x4, R120 ;  /* 0x0000000411087825 */ /* 0x002fe200078e0278 */
[----:B------:R-:W-:-:S02]  /*14170*/  ISETP.LT.AND P5, PT, R212, c[0x0][0x178], !P2 ;  /* 0x00005e00d4007a0c */ /* 0x000fc400057a1270 */
[----:B------:R-:W-:Y:S01]  /*14180*/  ISETP.GE.AND P0, PT, R0, c[0x0][0x17c], PT ;  /* 0x00005f0000007a0c */ /* 0x000fe20003f06270 */
[C---:B----4-:R-:W-:Y:S01]  /*14190*/  IMAD.WIDE R12, R17.reuse, 0x4, R22 ;  /* 0x00000004110c7825 */ /* 0x050fe200078e0216 */
[----:B------:R-:W-:Y:S01]  /*141a0*/  IADD3 R17, R17, c[0x0][0x198], RZ ;  /* 0x0000660011117a10 */ /* 0x000fe20007ffe0ff */
[----:B------:R1:W-:Y:S01]  /*141b0*/  @P4 STG.E [R8.64], R95 ;  /* 0x0000005f08004986 */ /* 0x0003e2000c101906 */
[C---:B------:R-:W-:Y:S02]  /*141c0*/  ISETP.LT.AND P2, PT, R213.reuse, c[0x0][0x178], !P2 ;  /* 0x00005e00d5007a0c */ /* 0x040fe40005741270 */
[----:B------:R-:W-:Y:S01]  /*141d0*/  ISETP.LT.AND P4, PT, R212, c[0x0][0x178], !P1 ;  /* 0x00005e00d4007a0c */ /* 0x000fe20004f81270 */
[----:B------:R4:W-:Y:S01]  /*141e0*/  @P6 STG.E [R12.64], R7 ;  /* 0x000000070c006986 */ /* 0x0009e2000c101906 */
[----:B------:R-:W-:Y:S01]  /*141f0*/  ISETP.LT.AND P1, PT, R213, c[0x0][0x178], !P1 ;  /* 0x00005e00d5007a0c */ /* 0x000fe20004f21270 */
[C---:B--2---:R-:W-:Y:S01]  /*14200*/  IMAD.WIDE R2, R17.reuse, 0x4, R120 ;  /* 0x0000000411027825 */ /* 0x044fe200078e0278 */
[----:B------:R-:W-:-:S02]  /*14210*/  IADD3 R19, R17, c[0x0][0x198], RZ ;  /* 0x0000660011137a10 */ /* 0x000fc40007ffe0ff */
[----:B------:R-:W-:Y:S01]  /*14220*/  ISETP.LT.AND P6, PT, R212, c[0x0][0x178], !P0 ;  /* 0x00005e00d4007a0c */ /* 0x000fe200047c1270 */
[--C-:B---3--:R-:W-:Y:S01]  /*14230*/  IMAD.WIDE R4, R17, 0x4, R22.reuse ;  /* 0x0000000411047825 */ /* 0x108fe200078e0216 */
[----:B------:R-:W-:Y:S01]  /*14240*/  IADD3 R0, R207, 0x3d, RZ ;  /* 0x0000003dcf007810 */ /* 0x000fe20007ffe0ff */
[----:B------:R2:W-:Y:S01]  /*14250*/  @P5 STG.E [R2.64], R66 ;  /* 0x0000004202005986 */ /* 0x0005e2000c101906 */
[C---:B------:R-:W-:Y:S01]  /*14260*/  IADD3 R21, R19.reuse, c[0x0][0x198], RZ ;  /* 0x0000660013157a10 */ /* 0x040fe20007ffe0ff */
[----:B-1----:R-:W-:Y:S01]  /*14270*/  IMAD.WIDE R8, R19, 0x4, R22 ;  /* 0x0000000413087825 */ /* 0x002fe200078e0216 */
[----:B------:R-:W-:Y:S01]  /*14280*/  ISETP.GE.AND P3, PT, R0, c[0x0][0x17c], PT ;  /* 0x00005f0000007a0c */ /* 0x000fe20003f66270 */
[----:B------:R1:W-:Y:S01]  /*14290*/  @P2 STG.E [R4.64], R10 ;  /* 0x0000000a04002986 */ /* 0x0003e2000c101906 */
[----:B------:R-:W-:Y:S01]  /*142a0*/  IADD3 R0, R207, 0x3e, RZ ;  /* 0x0000003ecf007810 */ /* 0x000fe20007ffe0ff */
[----:B----4-:R-:W-:Y:S01]  /*142b0*/  IMAD.WIDE R6, R19, 0x4, R120 ;  /* 0x0000000413067825 */ /* 0x010fe200078e0278 */
[----:B------:R-:W-:-:S02]  /*142c0*/  IADD3 R207, R207, 0x3f, RZ ;  /* 0x0000003fcfcf7810 */ /* 0x000fc40007ffe0ff */
[----:B------:R-:W-:Y:S01]  /*142d0*/  ISETP.GE.AND P5, PT, R0, c[0x0][0x17c], PT ;  /* 0x00005f0000007a0c */ /* 0x000fe20003fa6270 */
[C---:B------:R-:W-:Y:S01]  /*142e0*/  IMAD.WIDE R12, R21.reuse, 0x4, R120 ;  /* 0x00000004150c7825 */ /* 0x040fe200078e0278 */
[----:B------:R3:W-:Y:S01]  /*142f0*/  @P4 STG.E [R6.64], R67 ;  /* 0x0000004306004986 */ /* 0x0007e2000c101906 */
[----:B------:R-:W-:Y:S02]  /*14300*/  IADD3 R17, R21, c[0x0][0x198], RZ ;  /* 0x0000660015117a10 */ /* 0x000fe40007ffe0ff */
[----:B------:R-:W-:Y:S01]  /*14310*/  ISETP.LT.AND P0, PT, R213, c[0x0][0x178], !P0 ;  /* 0x00005e00d5007a0c */ /* 0x000fe20004701270 */
[----:B------:R4:W-:Y:S01]  /*14320*/  @P1 STG.E [R8.64], R11 ;  /* 0x0000000b08001986 */ /* 0x0009e2000c101906 */
[----:B------:R-:W-:Y:S01]  /*14330*/  ISETP.GE.AND P2, PT, R207, c[0x0][0x17c], PT ;  /* 0x00005f00cf007a0c */ /* 0x000fe20003f46270 */
[----:B--2---:R-:W-:Y:S01]  /*14340*/  IMAD.WIDE R2, R21, 0x4, R22 ;  /* 0x0000000415027825 */ /* 0x004fe200078e0216 */
[C---:B------:R-:W-:Y:S01]  /*14350*/  ISETP.LT.AND P4, PT, R212.reuse, c[0x0][0x178], !P5 ;  /* 0x00005e00d4007a0c */ /* 0x040fe20006f81270 */
[----:B------:R2:W-:Y:S01]  /*14360*/  @P6 STG.E [R12.64], R106 ;  /* 0x0000006a0c006986 */ /* 0x0005e2000c101906 */
[----:B------:R-:W-:Y:S01]  /*14370*/  ISETP.LT.AND P6, PT, R212, c[0x0][0x178], !P3 ;  /* 0x00005e00d4007a0c */ /* 0x000fe20005fc1270 */
[----:B-1----:R-:W-:Y:S01]  /*14380*/  IMAD.WIDE R4, R17, 0x4, R120 ;  /* 0x0000000411047825 */ /* 0x002fe200078e0278 */
[----:B------:R-:W-:-:S02]  /*14390*/  ISETP.LT.AND P3, PT, R213, c[0x0][0x178], !P3 ;  /* 0x00005e00d5007a0c */ /* 0x000fc40005f61270 */
[C---:B------:R-:W-:Y:S01]  /*143a0*/  IADD3 R19, R17.reuse, c[0x0][0x198], RZ ;  /* 0x0000660011137a10 */ /* 0x040fe20007ffe0ff */
[----:B---3--:R-:W-:Y:S01]  /*143b0*/  IMAD.WIDE R6, R17, 0x4, R22 ;  /* 0x0000000411067825 */ /* 0x008fe200078e0216 */
[----:B------:R-:W-:Y:S01]  /*143c0*/  ISETP.LT.AND P5, PT, R213, c[0x0][0x178], !P5 ;  /* 0x00005e00d5007a0c */ /* 0x000fe20006fa1270 */
[----:B------:R1:W-:Y:S01]  /*143d0*/  @P0 STG.E [R2.64], R14 ;  /* 0x0000000e02000986 */ /* 0x0003e2000c101906 */
[----:B------:R-:W-:Y:S01]  /*143e0*/  ISETP.LT.AND P1, PT, R212, c[0x0][0x178], !P2 ;  /* 0x00005e00d4007a0c */ /* 0x000fe20005721270 */
[----:B----4-:R-:W-:Y:S01]  /*143f0*/  IMAD.WIDE R8, R19, 0x4, R120 ;  /* 0x0000000413087825 */ /* 0x010fe200078e0278 */
[----:B------:R-:W-:Y:S02]  /*14400*/  ISETP.LT.AND P2, PT, R213, c[0x0][0x178], !P2 ;  /* 0x00005e00d5007a0c */ /* 0x000fe40005741270 */
[C---:B--2---:R-:W-:Y:S01]  /*14410*/  IADD3 R13, R19.reuse, c[0x0][0x198], RZ ;  /* 0x00006600130d7a10 */ /* 0x044fe20007ffe0ff */
[----:B------:R-:W-:Y:S01]  /*14420*/  IMAD.WIDE R10, R19, 0x4, R22 ;  /* 0x00000004130a7825 */ /* 0x000fe200078e0216 */
[----:B------:R1:W-:Y:S03]  /*14430*/  @P6 STG.E [R4.64], R107 ;  /* 0x0000006b04006986 */ /* 0x0003e6000c101906 */
[C---:B------:R-:W-:Y:S01]  /*14440*/  IMAD.WIDE R120, R13.reuse, 0x4, R120 ;  /* 0x000000040d787825 */ /* 0x040fe200078e0278 */
[----:B------:R1:W-:Y:S03]  /*14450*/  @P3 STG.E [R6.64], R15 ;  /* 0x0000000f06003986 */ /* 0x0003e6000c101906 */
[----:B------:R-:W-:Y:S01]  /*14460*/  IMAD.WIDE R22, R13, 0x4, R22 ;  /* 0x000000040d167825 */ /* 0x000fe200078e0216 */
[----:B------:R1:W-:Y:S04]  /*14470*/  @P4 STG.E [R8.64], R98 ;  /* 0x0000006208004986 */ /* 0x0003e8000c101906 */
[----:B------:R1:W-:Y:S04]  /*14480*/  @P5 STG.E [R10.64], R34 ;  /* 0x000000220a005986 */ /* 0x0003e8000c101906 */
[----:B------:R1:W-:Y:S01]  /*14490*/  @P1 STG.E [R120.64], R99 ;  /* 0x0000006378001986 */ /* 0x0003e2000c101906 */
[----:B------:R-:W-:Y:S05]  /*144a0*/  @!P2 EXIT ;  /* 0x000000000000a94d */ /* 0x000fea0003800000 */
[----:B------:R-:W-:Y:S01]  /*144b0*/  STG.E [R22.64], R35 ;  /* 0x0000002316007986 */ /* 0x000fe2000c101906 */
[----:B------:R-:W-:Y:S05]  /*144c0*/  EXIT ;  /* 0x000000000000794d */ /* 0x000fea0003800000 */
.L_x_2:
[----:B------:R-:W-:-:S00]  /*144d0*/  BRA `(.L_x_2) ;  /* 0xfffffff000007947 */ /* 0x000fc0000383ffff */
[----:B------:R-:W-:-:S00]  /*144e0*/  NOP ;  /* 0x0000000000007918 */ /* 0x000fc00000000000 */
        /* <DEDUP_REMOVED lines=9> */
.L_x_3:


//--------------------- .nv.shared.matmul_kernel  --------------------------
	.section	.nv.shared.matmul_kernel,"aw",@nobits
	.sectionflags	@""
	.align	16
